// auto-generated by cutlass_sweep.gemm — config: {"arch": "sm_100", "cluster_m": 4, "cluster_n": 4, "dtype": "nvfp4", "dtype_b": "nvfp4", "layout": "nt", "stages": 0, "tile_k": 256, "tile_m": 128, "tile_n": 128}
#include "cutlass/cutlass.h"
#include "cutlass/gemm/collective/collective_builder.hpp"
#include "cutlass/gemm/device/gemm_universal_adapter.h"
#include "cutlass/gemm/kernel/gemm_universal.hpp"
#include "cutlass/epilogue/collective/collective_builder.hpp"

using ElemA = cutlass::nv_float4_t<cutlass::float_e2m1_t>;
using ElemB = cutlass::nv_float4_t<cutlass::float_e2m1_t>;
using ElemCD = cutlass::bfloat16_t;
using Acc  = float;
using TileShape    = cute::Shape<cute::_128, cute::_128, cute::_256>;
using ClusterShape = cute::Shape<cute::_4, cute::_4, cute::_1>;

using CollectiveEpilogue = typename cutlass::epilogue::collective::CollectiveBuilder<
    cutlass::arch::Sm100, cutlass::arch::OpClassTensorOp,
    TileShape, ClusterShape,
    cutlass::epilogue::collective::EpilogueTileAuto,
    Acc, Acc,
    ElemCD, cutlass::layout::RowMajor, 128 / cutlass::sizeof_bits<ElemCD>::value,
    ElemCD, cutlass::layout::RowMajor, 128 / cutlass::sizeof_bits<ElemCD>::value,
    cutlass::epilogue::collective::EpilogueScheduleAuto
  >::CollectiveOp;

using CollectiveMainloop = typename cutlass::gemm::collective::CollectiveBuilder<
    cutlass::arch::Sm100, cutlass::arch::OpClassBlockScaledTensorOp,
    ElemA, cutlass::layout::RowMajor, 32,
    ElemB, cutlass::layout::ColumnMajor, 32,
    Acc,
    TileShape, ClusterShape,
    cutlass::gemm::collective::StageCountAutoCarveout<static_cast<int>(sizeof(typename CollectiveEpilogue::SharedStorage))>,
    cutlass::gemm::collective::KernelScheduleAuto
  >::CollectiveOp;

using GemmKernel = cutlass::gemm::kernel::GemmUniversal<
    cute::Shape<int,int,int,int>,
    CollectiveMainloop,
    CollectiveEpilogue
>;
using Gemm = cutlass::gemm::device::GemmUniversalAdapter<GemmKernel>;

// Force the device kernel symbol into the cubin without needing a host main.
auto* _anchor = &cutlass::device_kernel<GemmKernel>;


// ===== COMPILED SASS (sm_100a) =====

	.target	sm_100a

	.elftype	@"ET_EXEC"


//--------------------- .note.nv.tkinfo           --------------------------
	.section	.note.nv.tkinfo,"",@"SHT_NOTE"
	.sectionflags	@"SHF_NOTE_NV_TKINFO"
	.tkinfo
        /*0018*/ 	.word	0x00000002
        /*0030*/ 	.string	""
        /*0030*/ 	.string	"ptxas"
        /*0030*/ 	.string	"Cuda compilation tools, release 13.0, V13.0.88"
        /*0030*/ 	.string	"Build cuda_13.0.r13.0/compiler.36424714_0"
        /*0030*/ 	.string	"-arch sm_100a -m 64 "



//--------------------- .note.nv.cuinfo           --------------------------
	.section	.note.nv.cuinfo,"",@"SHT_NOTE"
	.sectionflags	@"SHF_NOTE_NV_CUINFO"
        /*0018*/ 	.short	0x0002
        /*001a*/ 	.short	0x0064
        /*001c*/ 	.short	0x0082
	.zero		2


//--------------------- .nv.info                  --------------------------
	.section	.nv.info,"",@"SHT_CUDA_INFO"
	.align	4


	//----- nvinfo : EIATTR_REGCOUNT
	.align		4
        /*0000*/ 	.byte	0x04, 0x2f
        /*0002*/ 	.short	(.L_19 - .L_18)
	.align		4
.L_18:
        /*0004*/ 	.word	index@(_ZN7cutlass13device_kernelINS_4gemm6kernel13GemmUniversalIN4cute5tupleIJiiiiEEENS1_10collective13CollectiveMmaINS1_46MainloopSm100TmaUmmaWarpSpecializedBlockScaledILi5ELi2ELi2ENS5_IJNS4_1CILi4EEESB_NSA_ILi1EEEEEEEENS5_IJNSA_ILi128EEESF_NSA_ILi256EEEEEENS5_IJNS_12float_e2m1_tENS_13float_ue4m3_tEEEENS5_IJNS5_IJlSC_lEEENS4_6LayoutINS5_IJNS5_IJNS5_IJNSA_ILi32EEESB_EEEiEEENS5_IJNS5_IJNSA_ILi16EEESB_EEEiEEENS5_IJSC_iEEEEEENS5_IJSS_NS5_IJNS5_IJNSA_ILi0EEESC_EEENSA_ILi512EEEEEENS5_IJSV_iEEEEEEEEEEESK_S12_NS4_8TiledMMAINS4_8MMA_AtomIJNS4_17SM100_MMA_MXF4_SSISI_SI_fSJ_Li128ELi128ELi16ELNS4_4UMMA5MajorE0ELS17_0ELNS16_7ScaleInE0ELS18_0EEEEEENSM_INS5_IJSC_SC_SC_EEENS5_IJSV_SV_SV_EEEEENS5_IJNS4_10UnderscoreES1E_S1E_EEEEENS5_IJNS4_23SM90_TMA_LOAD_MULTICASTES1H_EEENS5_IJNS4_14ComposedLayoutINS4_7SwizzleILi3ELi4ELi3EEENS4_18smem_ptr_flag_bitsILi4EEENSM_INS5_IJNSA_ILi8EEESG_EEENS5_IJSG_SC_EEEEEEENSM_INS5_IJNS5_IJNS5_IJSO_SC_EEESR_EEESC_NS5_IJSC_SB_EEEEEENS5_IJNS5_IJNS5_IJSR_SX_EEESW_EEESV_NS5_IJSB_SX_EEEEEEEEEEEvNS4_8identityES1I_S22_vS23_EENS_8epilogue10collective18CollectiveEpilogueINS25_23Sm100TmaWarpSpecializedILi4ELi2ELi16ELb1ELb0EEEJNS5_IJNSA_ILi64EEESF_SG_EEENS5_IJNSM_IS2A_SC_EENSM_INS5_IJSQ_NSA_ILi2EEEEEENS5_IJSC_S2A_EEEEEEEENS_10bfloat16_tESL_S2I_SL_NS25_6fusion15FusionCallbacksIS29_NS2J_17LinearCombinationIS2I_fS2I_fLNS_15FloatRoundStyleE2EEES2B_S2H_JEEENS4_5SM1004TMEM4LOAD26SM100_TMEM_LOAD_32dp32b16xENS4_13SM90_TMA_LOADENS1J_INS1K_ILi1ELi4ELi3EEENS1M_ILi16EEENSM_INS5_IJS1O_SQ_EEENS5_IJSQ_SC_EEEEEEENS4_39AutoVectorizingCopyWithAssumedAlignmentILi128EEENS4_14SM90_TMA_STOREES2Z_S31_S31_EEEvvEEEEvNT_6ParamsE)
        /*0008*/ 	.word	0x0000007e


	//----- nvinfo : EIATTR_FRAME_SIZE
	.align		4
.L_19:
        /*000c*/ 	.byte	0x04, 0x11
        /*000e*/ 	.short	(.L_21 - .L_20)
	.align		4
.L_20:
        /*0010*/ 	.word	index@($__internal_2_$__cuda_sm10x_tcgen05_guardrail_trap_unallocated_columns_being_dealloced)
        /*0014*/ 	.word	0x00000000


	//----- nvinfo : EIATTR_FRAME_SIZE
	.align		4
.L_21:
        /*0018*/ 	.byte	0x04, 0x11
        /*001a*/ 	.short	(.L_23 - .L_22)
	.align		4
.L_22:
        /*001c*/ 	.word	index@($__internal_1_$__cuda_sm10x_tcgen05_guardrail_trap_phase_invalid_during_alloc)
        /*0020*/ 	.word	0x00000000


	//----- nvinfo : EIATTR_FRAME_SIZE
	.align		4
.L_23:
        /*0024*/ 	.byte	0x04, 0x11
        /*0026*/ 	.short	(.L_25 - .L_24)
	.align		4
.L_24:
        /*0028*/ 	.word	index@($__internal_0_$__cuda_sm10x_tcgen05_guardrail_trap_col_being_dealloced_not_returned_by_alloc)
        /*002c*/ 	.word	0x00000000


	//----- nvinfo : EIATTR_FRAME_SIZE
	.align		4
.L_25:
        /*0030*/ 	.byte	0x04, 0x11
        /*0032*/ 	.short	(.L_27 - .L_26)
	.align		4
.L_26:
        /*0034*/ 	.word	index@(_ZN7cutlass13device_kernelINS_4gemm6kernel13GemmUniversalIN4cute5tupleIJiiiiEEENS1_10collective13CollectiveMmaINS1_46MainloopSm100TmaUmmaWarpSpecializedBlockScaledILi5ELi2ELi2ENS5_IJNS4_1CILi4EEESB_NSA_ILi1EEEEEEEENS5_IJNSA_ILi128EEESF_NSA_ILi256EEEEEENS5_IJNS_12float_e2m1_tENS_13float_ue4m3_tEEEENS5_IJNS5_IJlSC_lEEENS4_6LayoutINS5_IJNS5_IJNS5_IJNSA_ILi32EEESB_EEEiEEENS5_IJNS5_IJNSA_ILi16EEESB_EEEiEEENS5_IJSC_iEEEEEENS5_IJSS_NS5_IJNS5_IJNSA_ILi0EEESC_EEENSA_ILi512EEEEEENS5_IJSV_iEEEEEEEEEEESK_S12_NS4_8TiledMMAINS4_8MMA_AtomIJNS4_17SM100_MMA_MXF4_SSISI_SI_fSJ_Li128ELi128ELi16ELNS4_4UMMA5MajorE0ELS17_0ELNS16_7ScaleInE0ELS18_0EEEEEENSM_INS5_IJSC_SC_SC_EEENS5_IJSV_SV_SV_EEEEENS5_IJNS4_10UnderscoreES1E_S1E_EEEEENS5_IJNS4_23SM90_TMA_LOAD_MULTICASTES1H_EEENS5_IJNS4_14ComposedLayoutINS4_7SwizzleILi3ELi4ELi3EEENS4_18smem_ptr_flag_bitsILi4EEENSM_INS5_IJNSA_ILi8EEESG_EEENS5_IJSG_SC_EEEEEEENSM_INS5_IJNS5_IJNS5_IJSO_SC_EEESR_EEESC_NS5_IJSC_SB_EEEEEENS5_IJNS5_IJNS5_IJSR_SX_EEESW_EEESV_NS5_IJSB_SX_EEEEEEEEEEEvNS4_8identityES1I_S22_vS23_EENS_8epilogue10collective18CollectiveEpilogueINS25_23Sm100TmaWarpSpecializedILi4ELi2ELi16ELb1ELb0EEEJNS5_IJNSA_ILi64EEESF_SG_EEENS5_IJNSM_IS2A_SC_EENSM_INS5_IJSQ_NSA_ILi2EEEEEENS5_IJSC_S2A_EEEEEEEENS_10bfloat16_tESL_S2I_SL_NS25_6fusion15FusionCallbacksIS29_NS2J_17LinearCombinationIS2I_fS2I_fLNS_15FloatRoundStyleE2EEES2B_S2H_JEEENS4_5SM1004TMEM4LOAD26SM100_TMEM_LOAD_32dp32b16xENS4_13SM90_TMA_LOADENS1J_INS1K_ILi1ELi4ELi3EEENS1M_ILi16EEENSM_INS5_IJS1O_SQ_EEENS5_IJSQ_SC_EEEEEEENS4_39AutoVectorizingCopyWithAssumedAlignmentILi128EEENS4_14SM90_TMA_STOREES2Z_S31_S31_EEEvvEEEEvNT_6ParamsE)
        /*0038*/ 	.word	0x00000000


	//----- nvinfo : EIATTR_MIN_STACK_SIZE
	.align		4
.L_27:
        /*003c*/ 	.byte	0x04, 0x12
        /*003e*/ 	.short	(.L_29 - .L_28)
	.align		4
.L_28:
        /*0040*/ 	.word	index@(_ZN7cutlass13device_kernelINS_4gemm6kernel13GemmUniversalIN4cute5tupleIJiiiiEEENS1_10collective13CollectiveMmaINS1_46MainloopSm100TmaUmmaWarpSpecializedBlockScaledILi5ELi2ELi2ENS5_IJNS4_1CILi4EEESB_NSA_ILi1EEEEEEEENS5_IJNSA_ILi128EEESF_NSA_ILi256EEEEEENS5_IJNS_12float_e2m1_tENS_13float_ue4m3_tEEEENS5_IJNS5_IJlSC_lEEENS4_6LayoutINS5_IJNS5_IJNS5_IJNSA_ILi32EEESB_EEEiEEENS5_IJNS5_IJNSA_ILi16EEESB_EEEiEEENS5_IJSC_iEEEEEENS5_IJSS_NS5_IJNS5_IJNSA_ILi0EEESC_EEENSA_ILi512EEEEEENS5_IJSV_iEEEEEEEEEEESK_S12_NS4_8TiledMMAINS4_8MMA_AtomIJNS4_17SM100_MMA_MXF4_SSISI_SI_fSJ_Li128ELi128ELi16ELNS4_4UMMA5MajorE0ELS17_0ELNS16_7ScaleInE0ELS18_0EEEEEENSM_INS5_IJSC_SC_SC_EEENS5_IJSV_SV_SV_EEEEENS5_IJNS4_10UnderscoreES1E_S1E_EEEEENS5_IJNS4_23SM90_TMA_LOAD_MULTICASTES1H_EEENS5_IJNS4_14ComposedLayoutINS4_7SwizzleILi3ELi4ELi3EEENS4_18smem_ptr_flag_bitsILi4EEENSM_INS5_IJNSA_ILi8EEESG_EEENS5_IJSG_SC_EEEEEEENSM_INS5_IJNS5_IJNS5_IJSO_SC_EEESR_EEESC_NS5_IJSC_SB_EEEEEENS5_IJNS5_IJNS5_IJSR_SX_EEESW_EEESV_NS5_IJSB_SX_EEEEEEEEEEEvNS4_8identityES1I_S22_vS23_EENS_8epilogue10collective18CollectiveEpilogueINS25_23Sm100TmaWarpSpecializedILi4ELi2ELi16ELb1ELb0EEEJNS5_IJNSA_ILi64EEESF_SG_EEENS5_IJNSM_IS2A_SC_EENSM_INS5_IJSQ_NSA_ILi2EEEEEENS5_IJSC_S2A_EEEEEEEENS_10bfloat16_tESL_S2I_SL_NS25_6fusion15FusionCallbacksIS29_NS2J_17LinearCombinationIS2I_fS2I_fLNS_15FloatRoundStyleE2EEES2B_S2H_JEEENS4_5SM1004TMEM4LOAD26SM100_TMEM_LOAD_32dp32b16xENS4_13SM90_TMA_LOADENS1J_INS1K_ILi1ELi4ELi3EEENS1M_ILi16EEENSM_INS5_IJS1O_SQ_EEENS5_IJSQ_SC_EEEEEEENS4_39AutoVectorizingCopyWithAssumedAlignmentILi128EEENS4_14SM90_TMA_STOREES2Z_S31_S31_EEEvvEEEEvNT_6ParamsE)
        /*0044*/ 	.word	0x00000000
.L_29:


//--------------------- .nv.compat                --------------------------
	.section	.nv.compat,"",@"SHT_CUDA_COMPAT_INFO"
	.align	4
        /*0000*/ 	.byte	0x02, 0x09, 0x01, 0x00, 0x02, 0x02, 0x02, 0x00, 0x02, 0x05, 0x05, 0x00, 0x03, 0x07, 0x01, 0x01
        /*0010*/ 	.byte	0x02, 0x03, 0x01, 0x00, 0x02, 0x06, 0x01, 0x00, 0x04, 0x0b, 0x08, 0x00, 0x09, 0x00, 0x00, 0x00
        /*0020*/ 	.byte	0x00, 0x00, 0x00, 0x00


//--------------------- .nv.info._ZN7cutlass13device_kernelINS_4gemm6kernel13GemmUniversalIN4cute5tupleIJiiiiEEENS1_10collective13CollectiveMmaINS1_46MainloopSm100TmaUmmaWarpSpecializedBlockScaledILi5ELi2ELi2ENS5_IJNS4_1CILi4EEESB_NSA_ILi1EEEEEEEENS5_IJNSA_ILi128EEESF_NSA_ILi256EEEEEENS5_IJNS_12float_e2m1_tENS_13float_ue4m3_tEEEENS5_IJNS5_IJlSC_lEEENS4_6LayoutINS5_IJNS5_IJNS5_IJNSA_ILi32EEESB_EEEiEEENS5_IJNS5_IJNSA_ILi16EEESB_EEEiEEENS5_IJSC_iEEEEEENS5_IJSS_NS5_IJNS5_IJNSA_ILi0EEESC_EEENSA_ILi512EEEEEENS5_IJSV_iEEEEEEEEEEESK_S12_NS4_8TiledMMAINS4_8MMA_AtomIJNS4_17SM100_MMA_MXF4_SSISI_SI_fSJ_Li128ELi128ELi16ELNS4_4UMMA5MajorE0ELS17_0ELNS16_7ScaleInE0ELS18_0EEEEEENSM_INS5_IJSC_SC_SC_EEENS5_IJSV_SV_SV_EEEEENS5_IJNS4_10UnderscoreES1E_S1E_EEEEENS5_IJNS4_23SM90_TMA_LOAD_MULTICASTES1H_EEENS5_IJNS4_14ComposedLayoutINS4_7SwizzleILi3ELi4ELi3EEENS4_18smem_ptr_flag_bitsILi4EEENSM_INS5_IJNSA_ILi8EEESG_EEENS5_IJSG_SC_EEEEEEENSM_INS5_IJNS5_IJNS5_IJSO_SC_EEESR_EEESC_NS5_IJSC_SB_EEEEEENS5_IJNS5_IJNS5_IJSR_SX_EEESW_EEESV_NS5_IJSB_SX_EEEEEEEEEEEvNS4_8identityES1I_S22_vS23_EENS_8epilogue10collective18CollectiveEpilogueINS25_23Sm100TmaWarpSpecializedILi4ELi2ELi16ELb1ELb0EEEJNS5_IJNSA_ILi64EEESF_SG_EEENS5_IJNSM_IS2A_SC_EENSM_INS5_IJSQ_NSA_ILi2EEEEEENS5_IJSC_S2A_EEEEEEEENS_10bfloat16_tESL_S2I_SL_NS25_6fusion15FusionCallbacksIS29_NS2J_17LinearCombinationIS2I_fS2I_fLNS_15FloatRoundStyleE2EEES2B_S2H_JEEENS4_5SM1004TMEM4LOAD26SM100_TMEM_LOAD_32dp32b16xENS4_13SM90_TMA_LOADENS1J_INS1K_ILi1ELi4ELi3EEENS1M_ILi16EEENSM_INS5_IJS1O_SQ_EEENS5_IJSQ_SC_EEEEEEENS4_39AutoVectorizingCopyWithAssumedAlignmentILi128EEENS4_14SM90_TMA_STOREES2Z_S31_S31_EEEvvEEEEvNT_6ParamsE --------------------------
	.section	.nv.info._ZN7cutlass13device_kernelINS_4gemm6kernel13GemmUniversalIN4cute5tupleIJiiiiEEENS1_10collective13CollectiveMmaINS1_46MainloopSm100TmaUmmaWarpSpecializedBlockScaledILi5ELi2ELi2ENS5_IJNS4_1CILi4EEESB_NSA_ILi1EEEEEEEENS5_IJNSA_ILi128EEESF_NSA_ILi256EEEEEENS5_IJNS_12float_e2m1_tENS_13float_ue4m3_tEEEENS5_IJNS5_IJlSC_lEEENS4_6LayoutINS5_IJNS5_IJNS5_IJNSA_ILi32EEESB_EEEiEEENS5_IJNS5_IJNSA_ILi16EEESB_EEEiEEENS5_IJSC_iEEEEEENS5_IJSS_NS5_IJNS5_IJNSA_ILi0EEESC_EEENSA_ILi512EEEEEENS5_IJSV_iEEEEEEEEEEESK_S12_NS4_8TiledMMAINS4_8MMA_AtomIJNS4_17SM100_MMA_MXF4_SSISI_SI_fSJ_Li128ELi128ELi16ELNS4_4UMMA5MajorE0ELS17_0ELNS16_7ScaleInE0ELS18_0EEEEEENSM_INS5_IJSC_SC_SC_EEENS5_IJSV_SV_SV_EEEEENS5_IJNS4_10UnderscoreES1E_S1E_EEEEENS5_IJNS4_23SM90_TMA_LOAD_MULTICASTES1H_EEENS5_IJNS4_14ComposedLayoutINS4_7SwizzleILi3ELi4ELi3EEENS4_18smem_ptr_flag_bitsILi4EEENSM_INS5_IJNSA_ILi8EEESG_EEENS5_IJSG_SC_EEEEEEENSM_INS5_IJNS5_IJNS5_IJSO_SC_EEESR_EEESC_NS5_IJSC_SB_EEEEEENS5_IJNS5_IJNS5_IJSR_SX_EEESW_EEESV_NS5_IJSB_SX_EEEEEEEEEEEvNS4_8identityES1I_S22_vS23_EENS_8epilogue10collective18CollectiveEpilogueINS25_23Sm100TmaWarpSpecializedILi4ELi2ELi16ELb1ELb0EEEJNS5_IJNSA_ILi64EEESF_SG_EEENS5_IJNSM_IS2A_SC_EENSM_INS5_IJSQ_NSA_ILi2EEEEEENS5_IJSC_S2A_EEEEEEEENS_10bfloat16_tESL_S2I_SL_NS25_6fusion15FusionCallbacksIS29_NS2J_17LinearCombinationIS2I_fS2I_fLNS_15FloatRoundStyleE2EEES2B_S2H_JEEENS4_5SM1004TMEM4LOAD26SM100_TMEM_LOAD_32dp32b16xENS4_13SM90_TMA_LOADENS1J_INS1K_ILi1ELi4ELi3EEENS1M_ILi16EEENSM_INS5_IJS1O_SQ_EEENS5_IJSQ_SC_EEEEEEENS4_39AutoVectorizingCopyWithAssumedAlignmentILi128EEENS4_14SM90_TMA_STOREES2Z_S31_S31_EEEvvEEEEvNT_6ParamsE,"",@"SHT_CUDA_INFO"
	.sectionflags	@""
	.align	4


	//----- nvinfo : EIATTR_CUDA_API_VERSION
	.align		4
        /*0000*/ 	.byte	0x04, 0x37
        /*0002*/ 	.short	(.L_31 - .L_30)
.L_30:
        /*0004*/ 	.word	0x00000082


	//----- nvinfo : EIATTR_KPARAM_INFO
	.align		4
.L_31:
        /*0008*/ 	.byte	0x04, 0x17
        /*000a*/ 	.short	(.L_33 - .L_32)
.L_32:
        /*000c*/ 	.word	0x00000000
        /*0010*/ 	.short	0x0000
        /*0012*/ 	.short	0x0000
        /*0014*/ 	.byte	0x00, 0xf0, 0x01, 0x30


	//----- nvinfo : EIATTR_AT_ENTRY_FRAGMENTS
	.align		4
.L_33:
        /*0018*/ 	.byte	0x04, 0x4f
        /*001a*/ 	.short	(.L_35 - .L_34)


	//   ....[0]....
.L_34:
        /*001c*/ 	.word	0x00000006


	//----- nvinfo : EIATTR_RESERVED_SMEM_USED
	.align		4
.L_35:
        /*0020*/ 	.byte	0x01, 0x41
	.zero		2


	//----- nvinfo : EIATTR_SPARSE_MMA_MASK
	.align		4
        /*0024*/ 	.byte	0x03, 0x50
        /*0026*/ 	.short	0x0000


	//----- nvinfo : EIATTR_TCGEN05_1CTA_USED
	.align		4
        /*0028*/ 	.byte	0x01, 0x51
	.zero		2


	//----- nvinfo : EIATTR_MAXREG_COUNT
	.align		4
        /*002c*/ 	.byte	0x03, 0x1b
        /*002e*/ 	.short	0x00ff


	//----- nvinfo : EIATTR_NUM_BARRIERS
	.align		4
        /*0030*/ 	.byte	0x02, 0x4c
        /*0032*/ 	.byte	0x07
	.zero		1


	//----- nvinfo : EIATTR_EXTERNS
	.align		4
        /*0034*/ 	.byte	0x04, 0x0f
        /*0036*/ 	.short	(.L_37 - .L_36)


	//   ....[0]....
	.align		4
.L_36:
        /*0038*/ 	.word	index@(__assertfail)


	//----- nvinfo : EIATTR_MERCURY_ISA_VERSION
	.align		4
.L_37:
        /*003c*/ 	.byte	0x03, 0x5f
        /*003e*/ 	.short	0x0101


	//----- nvinfo : EIATTR_INT_WARP_WIDE_INSTR_OFFSETS
	.align		4
        /*0040*/ 	.byte	0x04, 0x31
        /*0042*/ 	.short	(.L_39 - .L_38)


	//   ....[0]....
.L_38:
        /*0044*/ 	.word	0x000027a0


	//   ....[1]....
        /*0048*/ 	.word	0x00004590


	//   ....[2]....
        /*004c*/ 	.word	0x000045c0


	//   ....[3]....
        /*0050*/ 	.word	0x00004610


	//   ....[4]....
        /*0054*/ 	.word	0x00004ec0


	//   ....[5]....
        /*0058*/ 	.word	0x00004ee0


	//   ....[6]....
        /*005c*/ 	.word	0x00004f40


	//   ....[7]....
        /*0060*/ 	.word	0x00005080


	//   ....[8]....
        /*0064*/ 	.word	0x000050a0


	//   ....[9]....
        /*0068*/ 	.word	0x00005160


	//   ....[10]....
        /*006c*/ 	.word	0x00005260


	//   ....[11]....
        /*0070*/ 	.word	0x000052a0


	//   ....[12]....
        /*0074*/ 	.word	0x00005340


	//   ....[13]....
        /*0078*/ 	.word	0x00005440


	//   ....[14]....
        /*007c*/ 	.word	0x00005460


	//   ....[15]....
        /*0080*/ 	.word	0x00005530


	//   ....[16]....
        /*0084*/ 	.word	0x00005630


	//   ....[17]....
        /*0088*/ 	.word	0x00005670


	//   ....[18]....
        /*008c*/ 	.word	0x00005730


	//   ....[19]....
        /*0090*/ 	.word	0x00005810


	//   ....[20]....
        /*0094*/ 	.word	0x00005830


	//   ....[21]....
        /*0098*/ 	.word	0x00005910


	//   ....[22]....
        /*009c*/ 	.word	0x000059f0


	//   ....[23]....
        /*00a0*/ 	.word	0x00005a60


	//   ....[24]....
        /*00a4*/ 	.word	0x00005b10


	//   ....[25]....
        /*00a8*/ 	.word	0x00005cb0


	//   ....[26]....
        /*00ac*/ 	.word	0x00005cc0


	//   ....[27]....
        /*00b0*/ 	.word	0x00005da0


	//----- nvinfo : EIATTR_COOP_GROUP_MASK_REGIDS
	.align		4
.L_39:
        /*00b4*/ 	.byte	0x04, 0x29
        /*00b6*/ 	.short	(.L_41 - .L_40)


	//   ....[0]....
.L_40:
        /*00b8*/ 	.word	0xffffffff


	//   ....[1]....
        /*00bc*/ 	.word	0xffffffff


	//   ....[2]....
        /*00c0*/ 	.word	0xffffffff


	//   ....[3]....
        /*00c4*/ 	.word	0xffffffff


	//   ....[4]....
        /*00c8*/ 	.word	0xffffffff


	//   ....[5]....
        /*00cc*/ 	.word	0xffffffff


	//   ....[6]....
        /*00d0*/ 	.word	0xffffffff


	//   ....[7]....
        /*00d4*/ 	.word	0xffffffff


	//   ....[8]....
        /*00d8*/ 	.word	0xffffffff


	//   ....[9]....
        /*00dc*/ 	.word	0xffffffff


	//   ....[10]....
        /*00e0*/ 	.word	0xffffffff


	//   ....[11]....
        /*00e4*/ 	.word	0xffffffff


	//   ....[12]....
        /*00e8*/ 	.word	0xffffffff


	//   ....[13]....
        /*00ec*/ 	.word	0xffffffff


	//----- nvinfo : EIATTR_COOP_GROUP_INSTR_OFFSETS
	.align		4
.L_41:
        /*00f0*/ 	.byte	0x04, 0x28
        /*00f2*/ 	.short	(.L_43 - .L_42)


	//   ....[0]....
.L_42:
        /*00f4*/ 	.word	0x00000090


	//   ....[1]....
        /*00f8*/ 	.word	0x00000530


	//   ....[2]....
        /*00fc*/ 	.word	0x00000700


	//   ....[3]....
        /*0100*/ 	.word	0x000008a0


	//   ....[4]....
        /*0104*/ 	.word	0x000009a0


	//   ....[5]....
        /*0108*/ 	.word	0x00000b10


	//   ....[6]....
        /*010c*/ 	.word	0x00000c70


	//   ....[7]....
        /*0110*/ 	.word	0x00000e20


	//   ....[8]....
        /*0114*/ 	.word	0x00002680


	//   ....[9]....
        /*0118*/ 	.word	0x00003500


	//   ....[10]....
        /*011c*/ 	.word	0x00003710


	//   ....[11]....
        /*0120*/ 	.word	0x00003740


	//   ....[12]....
        /*0124*/ 	.word	0x00004480


	//   ....[13]....
        /*0128*/ 	.word	0x000046b0


	//----- nvinfo : EIATTR_VRC_CTA_INIT_COUNT
	.align		4
.L_43:
        /*012c*/ 	.byte	0x02, 0x4a
        /*012e*/ 	.byte	0x80
	.zero		1


	//----- nvinfo : EIATTR_SYSCALL_OFFSETS
	.align		4
        /*0130*/ 	.byte	0x04, 0x46
        /*0132*/ 	.short	(.L_45 - .L_44)


	//   ....[0]....
.L_44:
        /*0134*/ 	.word	0x000068b0


	//   ....[1]....
        /*0138*/ 	.word	0x000069a0


	//   ....[2]....
        /*013c*/ 	.word	0x00007250


	//   ....[3]....
        /*0140*/ 	.word	0x000073c0


	//   ....[4]....
        /*0144*/ 	.word	0x000080e0


	//   ....[5]....
        /*0148*/ 	.word	0x00008250


	//   ....[6]....
        /*014c*/ 	.word	0x00008f60


	//   ....[7]....
        /*0150*/ 	.word	0x000090d0


	//   ....[8]....
        /*0154*/ 	.word	0x00009e10


	//   ....[9]....
        /*0158*/ 	.word	0x00009f80


	//   ....[10]....
        /*015c*/ 	.word	0x0000acd0


	//   ....[11]....
        /*0160*/ 	.word	0x0000ae40


	//   ....[12]....
        /*0164*/ 	.word	0x0000bba0


	//   ....[13]....
        /*0168*/ 	.word	0x0000bd10


	//   ....[14]....
        /*016c*/ 	.word	0x0000ca60


	//   ....[15]....
        /*0170*/ 	.word	0x0000cbd0


	//   ....[16]....
        /*0174*/ 	.word	0x0000d8c0


	//   ....[17]....
        /*0178*/ 	.word	0x0000da30


	//----- nvinfo : EIATTR_MBARRIER_INSTR_OFFSETS
	.align		4
.L_45:
        /*017c*/ 	.byte	0x04, 0x39
        /*017e*/ 	.short	(.L_47 - .L_46)


	//   ....[0]....
.L_46:
        /*0180*/ 	.word	0x00000650
        /*0184*/ 	.word	0x000000ff
        /*0188*/ 	.word	0x00000000
        /*018c*/ 	.short	0x0100
        /*018e*/ 	.byte	0x07
	.zero		1


	//   ....[1]....
        /*0190*/ 	.word	0x00000660
        /*0194*/ 	.word	0x000000ff
        /*0198*/ 	.word	0x00000028
        /*019c*/ 	.short	0x0100
        /*019e*/ 	.byte	0x07
	.zero		1


	//   ....[2]....
        /*01a0*/ 	.word	0x00000670
        /*01a4*/ 	.word	0x000000ff
        /*01a8*/ 	.word	0x00000008
        /*01ac*/ 	.short	0x0100
        /*01ae*/ 	.byte	0x07
	.zero		1


	//   ....[3]....
        /*01b0*/ 	.word	0x00000680
        /*01b4*/ 	.word	0x000000ff
        /*01b8*/ 	.word	0x00000030
        /*01bc*/ 	.short	0x0100
        /*01be*/ 	.byte	0x07
	.zero		1


	//   ....[4]....
        /*01c0*/ 	.word	0x00000690
        /*01c4*/ 	.word	0x000000ff
        /*01c8*/ 	.word	0x00000010
        /*01cc*/ 	.short	0x0100
        /*01ce*/ 	.byte	0x07
	.zero		1


	//   ....[5]....
        /*01d0*/ 	.word	0x000006a0
        /*01d4*/ 	.word	0x000000ff
        /*01d8*/ 	.word	0x00000038
        /*01dc*/ 	.short	0x0100
        /*01de*/ 	.byte	0x07
	.zero		1


	//   ....[6]....
        /*01e0*/ 	.word	0x000006b0
        /*01e4*/ 	.word	0x000000ff
        /*01e8*/ 	.word	0x00000018
        /*01ec*/ 	.short	0x0100
        /*01ee*/ 	.byte	0x07
	.zero		1


	//   ....[7]....
        /*01f0*/ 	.word	0x000006c0
        /*01f4*/ 	.word	0x000000ff
        /*01f8*/ 	.word	0x00000040
        /*01fc*/ 	.short	0x0100
        /*01fe*/ 	.byte	0x07
	.zero		1


	//   ....[8]....
        /*0200*/ 	.word	0x000006d0
        /*0204*/ 	.word	0x000000ff
        /*0208*/ 	.word	0x00000020
        /*020c*/ 	.short	0x0100
        /*020e*/ 	.byte	0x07
	.zero		1


	//   ....[9]....
        /*0210*/ 	.word	0x000006e0
        /*0214*/ 	.word	0x000000ff
        /*0218*/ 	.word	0x00000048
        /*021c*/ 	.short	0x0100
        /*021e*/ 	.byte	0x07
	.zero		1


	//   ....[10]....
        /*0220*/ 	.word	0x00000810
        /*0224*/ 	.word	0x000000ff
        /*0228*/ 	.word	0x00000050
        /*022c*/ 	.short	0x0100
        /*022e*/ 	.byte	0x07
	.zero		1


	//   ....[11]....
        /*0230*/ 	.word	0x00000820
        /*0234*/ 	.word	0x000000ff
        /*0238*/ 	.word	0x00000070
        /*023c*/ 	.short	0x0100
        /*023e*/ 	.byte	0x07
	.zero		1


	//   ....[12]....
        /*0240*/ 	.word	0x00000830
        /*0244*/ 	.word	0x000000ff
        /*0248*/ 	.word	0x00000058
        /*024c*/ 	.short	0x0100
        /*024e*/ 	.byte	0x07
	.zero		1


	//   ....[13]....
        /*0250*/ 	.word	0x00000840
        /*0254*/ 	.word	0x000000ff
        /*0258*/ 	.word	0x00000078
        /*025c*/ 	.short	0x0100
        /*025e*/ 	.byte	0x07
	.zero		1


	//   ....[14]....
        /*0260*/ 	.word	0x00000850
        /*0264*/ 	.word	0x000000ff
        /*0268*/ 	.word	0x00000060
        /*026c*/ 	.short	0x0100
        /*026e*/ 	.byte	0x07
	.zero		1


	//   ....[15]....
        /*0270*/ 	.word	0x00000860
        /*0274*/ 	.word	0x000000ff
        /*0278*/ 	.word	0x00000080
        /*027c*/ 	.short	0x0100
        /*027e*/ 	.byte	0x07
	.zero		1


	//   ....[16]....
        /*0280*/ 	.word	0x00000870
        /*0284*/ 	.word	0x000000ff
        /*0288*/ 	.word	0x00000068
        /*028c*/ 	.short	0x0100
        /*028e*/ 	.byte	0x07
	.zero		1


	//   ....[17]....
        /*0290*/ 	.word	0x00000880
        /*0294*/ 	.word	0x000000ff
        /*0298*/ 	.word	0x00000088
        /*029c*/ 	.short	0x0100
        /*029e*/ 	.byte	0x07
	.zero		1


	//   ....[18]....
        /*02a0*/ 	.word	0x00000970
        /*02a4*/ 	.word	0x000000ff
        /*02a8*/ 	.word	0x00000090
        /*02ac*/ 	.short	0x0100
        /*02ae*/ 	.byte	0x06
	.zero		1


	//   ....[19]....
        /*02b0*/ 	.word	0x00000980
        /*02b4*/ 	.word	0x000000ff
        /*02b8*/ 	.word	0x00000098
        /*02bc*/ 	.short	0x0100
        /*02be*/ 	.byte	0x06
	.zero		1


	//   ....[20]....
        /*02c0*/ 	.word	0x00000ac0
        /*02c4*/ 	.word	0x000000ff
        /*02c8*/ 	.word	0x000000a0
        /*02cc*/ 	.short	0x0100
        /*02ce*/ 	.byte	0x06
	.zero		1


	//   ....[21]....
        /*02d0*/ 	.word	0x00000ad0
        /*02d4*/ 	.word	0x000000ff
        /*02d8*/ 	.word	0x000000b0
        /*02dc*/ 	.short	0x0100
        /*02de*/ 	.byte	0x06
	.zero		1


	//   ....[22]....
        /*02e0*/ 	.word	0x00000ae0
        /*02e4*/ 	.word	0x000000ff
        /*02e8*/ 	.word	0x000000a8
        /*02ec*/ 	.short	0x0100
        /*02ee*/ 	.byte	0x06
	.zero		1


	//   ....[23]....
        /*02f0*/ 	.word	0x00000af0
        /*02f4*/ 	.word	0x000000ff
        /*02f8*/ 	.word	0x000000b8
        /*02fc*/ 	.short	0x0100
        /*02fe*/ 	.byte	0x06
	.zero		1


	//   ....[24]....
        /*0300*/ 	.word	0x00000c20
        /*0304*/ 	.word	0x000000ff
        /*0308*/ 	.word	0x000000c0
        /*030c*/ 	.short	0x0100
        /*030e*/ 	.byte	0x07
	.zero		1


	//   ....[25]....
        /*0310*/ 	.word	0x00000c30
        /*0314*/ 	.word	0x000000ff
        /*0318*/ 	.word	0x000000d0
        /*031c*/ 	.short	0x0100
        /*031e*/ 	.byte	0x07
	.zero		1


	//   ....[26]....
        /*0320*/ 	.word	0x00000c40
        /*0324*/ 	.word	0x000000ff
        /*0328*/ 	.word	0x000000c8
        /*032c*/ 	.short	0x0100
        /*032e*/ 	.byte	0x07
	.zero		1


	//   ....[27]....
        /*0330*/ 	.word	0x00000c50
        /*0334*/ 	.word	0x000000ff
        /*0338*/ 	.word	0x000000d8
        /*033c*/ 	.short	0x0100
        /*033e*/ 	.byte	0x07
	.zero		1


	//   ....[28]....
        /*0340*/ 	.word	0x00000d40
        /*0344*/ 	.word	0x000000ff
        /*0348*/ 	.word	0x000000e0
        /*034c*/ 	.short	0x0100
        /*034e*/ 	.byte	0x06
	.zero		1


	//   ....[29]....
        /*0350*/ 	.word	0x00000d50
        /*0354*/ 	.word	0x000000ff
        /*0358*/ 	.word	0x000000f0
        /*035c*/ 	.short	0x0100
        /*035e*/ 	.byte	0x06
	.zero		1


	//   ....[30]....
        /*0360*/ 	.word	0x00000d60
        /*0364*/ 	.word	0x000000ff
        /*0368*/ 	.word	0x000000e8
        /*036c*/ 	.short	0x0100
        /*036e*/ 	.byte	0x06
	.zero		1


	//   ....[31]....
        /*0370*/ 	.word	0x00000d70
        /*0374*/ 	.word	0x000000ff
        /*0378*/ 	.word	0x000000f8
        /*037c*/ 	.short	0x0100
        /*037e*/ 	.byte	0x06
	.zero		1


	//   ....[32]....
        /*0380*/ 	.word	0x00001ba0
        /*0384*/ 	.word	0x00000002
        /*0388*/ 	.word	0x000000f0
        /*038c*/ 	.short	0x010a
        /*038e*/ 	.byte	0xff
	.zero		1


	//   ....[33]....
        /*0390*/ 	.word	0x00001bd0
        /*0394*/ 	.word	0x00000002
        /*0398*/ 	.word	0x000000e0
        /*039c*/ 	.short	0x0101
        /*039e*/ 	.byte	0xff
	.zero		1


	//   ....[34]....
        /*03a0*/ 	.word	0x00001cb0
        /*03a4*/ 	.word	0x000000ff
        /*03a8*/ 	.word	0x00000028
        /*03ac*/ 	.short	0x010a
        /*03ae*/ 	.byte	0x08
	.zero		1


	//   ....[35]....
        /*03b0*/ 	.word	0x00001d40
        /*03b4*/ 	.word	0x000000ff
        /*03b8*/ 	.word	0x00000028
        /*03bc*/ 	.short	0x010a
        /*03be*/ 	.byte	0x21
	.zero		1


	//   ....[36]....
        /*03c0*/ 	.word	0x00001e80
        /*03c4*/ 	.word	0x000000ff
        /*03c8*/ 	.word	0x00000028
        /*03cc*/ 	.short	0x010a
        /*03ce*/ 	.byte	0x08
	.zero		1


	//   ....[37]....
        /*03d0*/ 	.word	0x000021a0
        /*03d4*/ 	.word	0x000000ff
        /*03d8*/ 	.word	0x00000098
        /*03dc*/ 	.short	0x0101
        /*03de*/ 	.byte	0x05
	.zero		1


	//   ....[38]....
        /*03e0*/ 	.word	0x000021c0
        /*03e4*/ 	.word	0x000000ff
        /*03e8*/ 	.word	0x00000028
        /*03ec*/ 	.short	0x010a
        /*03ee*/ 	.byte	0x08
	.zero		1


	//   ....[39]....
        /*03f0*/ 	.word	0x00002240
        /*03f4*/ 	.word	0x000000ff
        /*03f8*/ 	.word	0x00000028
        /*03fc*/ 	.short	0x010a
        /*03fe*/ 	.byte	0x21
	.zero		1


	//   ....[40]....
        /*0400*/ 	.word	0x00002380
        /*0404*/ 	.word	0x000000ff
        /*0408*/ 	.word	0x00000028
        /*040c*/ 	.short	0x010a
        /*040e*/ 	.byte	0x08
	.zero		1


	//   ....[41]....
        /*0410*/ 	.word	0x000026b0
        /*0414*/ 	.word	0x00000002
        /*0418*/ 	.word	0x000000a0
        /*041c*/ 	.short	0x010a
        /*041e*/ 	.byte	0xff
	.zero		1


	//   ....[42]....
        /*0420*/ 	.word	0x00002770
        /*0424*/ 	.word	0x00000002
        /*0428*/ 	.word	0x00000000
        /*042c*/ 	.short	0x0101
        /*042e*/ 	.byte	0xff
	.zero		1


	//   ....[43]....
        /*0430*/ 	.word	0x00002cf0
        /*0434*/ 	.word	0x000000ff
        /*0438*/ 	.word	0x00000000
        /*043c*/ 	.short	0x010a
        /*043e*/ 	.byte	0x04
	.zero		1


	//   ....[44]....
        /*0440*/ 	.word	0x00002d80
        /*0444*/ 	.word	0x000000ff
        /*0448*/ 	.word	0x00000000
        /*044c*/ 	.short	0x010a
        /*044e*/ 	.byte	0x04
	.zero		1


	//   ....[45]....
        /*0450*/ 	.word	0x00002e10
        /*0454*/ 	.word	0x000000ff
        /*0458*/ 	.word	0x00000000
        /*045c*/ 	.short	0x010a
        /*045e*/ 	.byte	0x04
	.zero		1


	//   ....[46]....
        /*0460*/ 	.word	0x00002ea0
        /*0464*/ 	.word	0x000000ff
        /*0468*/ 	.word	0x00000000
        /*046c*/ 	.short	0x010a
        /*046e*/ 	.byte	0x04
	.zero		1


	//   ....[47]....
        /*0470*/ 	.word	0x00002f40
        /*0474*/ 	.word	0x00000000
        /*0478*/ 	.word	0x00000000
        /*047c*/ 	.short	0x010a
        /*047e*/ 	.byte	0xff
	.zero		1


	//   ....[48]....
        /*0480*/ 	.word	0x00003060
        /*0484*/ 	.word	0x00000000
        /*0488*/ 	.word	0x000000e0
        /*048c*/ 	.short	0x010a
        /*048e*/ 	.byte	0xff
	.zero		1


	//   ....[49]....
        /*0490*/ 	.word	0x000030d0
        /*0494*/ 	.word	0x00000000
        /*0498*/ 	.word	0x00000000
        /*049c*/ 	.short	0x0101
        /*049e*/ 	.byte	0xff
	.zero		1


	//   ....[50]....
        /*04a0*/ 	.word	0x000030f0
        /*04a4*/ 	.word	0x000000ff
        /*04a8*/ 	.word	0x000000b0
        /*04ac*/ 	.short	0x010a
        /*04ae*/ 	.byte	0x05
	.zero		1


	//   ....[51]....
        /*04b0*/ 	.word	0x00003210
        /*04b4*/ 	.word	0x00000000
        /*04b8*/ 	.word	0x000000a0
        /*04bc*/ 	.short	0x010a
        /*04be*/ 	.byte	0xff
	.zero		1


	//   ....[52]....
        /*04c0*/ 	.word	0x00003310
        /*04c4*/ 	.word	0x00000000
        /*04c8*/ 	.word	0x00000000
        /*04cc*/ 	.short	0x0101
        /*04ce*/ 	.byte	0xff
	.zero		1


	//   ....[53]....
        /*04d0*/ 	.word	0x000033a0
        /*04d4*/ 	.word	0x000000ff
        /*04d8*/ 	.word	0x000000b0
        /*04dc*/ 	.short	0x0106
        /*04de*/ 	.byte	0x05
	.zero		1


	//   ....[54]....
        /*04e0*/ 	.word	0x000033c0
        /*04e4*/ 	.word	0x000000ff
        /*04e8*/ 	.word	0x000000b0
        /*04ec*/ 	.short	0x010a
        /*04ee*/ 	.byte	0x05
	.zero		1


	//   ....[55]....
        /*04f0*/ 	.word	0x00003450
        /*04f4*/ 	.word	0x000000ff
        /*04f8*/ 	.word	0x000000b0
        /*04fc*/ 	.short	0x0106
        /*04fe*/ 	.byte	0x04
	.zero		1


	//   ....[56]....
        /*0500*/ 	.word	0x00003490
        /*0504*/ 	.word	0x00000000
        /*0508*/ 	.word	0x000000b0
        /*050c*/ 	.short	0x010a
        /*050e*/ 	.byte	0xff
	.zero		1


	//   ....[57]....
        /*0510*/ 	.word	0x00003c60
        /*0514*/ 	.word	0x00000000
        /*0518*/ 	.word	0x000000a0
        /*051c*/ 	.short	0x010a
        /*051e*/ 	.byte	0xff
	.zero		1


	//   ....[58]....
        /*0520*/ 	.word	0x00003d60
        /*0524*/ 	.word	0x00000003
        /*0528*/ 	.word	0x00000000
        /*052c*/ 	.short	0x0101
        /*052e*/ 	.byte	0xff
	.zero		1


	//   ....[59]....
        /*0530*/ 	.word	0x00003d70
        /*0534*/ 	.word	0x000000ff
        /*0538*/ 	.word	0x00000000
        /*053c*/ 	.short	0x010a
        /*053e*/ 	.byte	0x0f
	.zero		1


	//   ....[60]....
        /*0540*/ 	.word	0x00003da0
        /*0544*/ 	.word	0x000000ff
        /*0548*/ 	.word	0x000000d0
        /*054c*/ 	.short	0x010a
        /*054e*/ 	.byte	0x0e
	.zero		1


	//   ....[61]....
        /*0550*/ 	.word	0x00003e70
        /*0554*/ 	.word	0x000000ff
        /*0558*/ 	.word	0x00000000
        /*055c*/ 	.short	0x010a
        /*055e*/ 	.byte	0x16
	.zero		1


	//   ....[62]....
        /*0560*/ 	.word	0x00003fa0
        /*0564*/ 	.word	0x000000ff
        /*0568*/ 	.word	0x00000000
        /*056c*/ 	.short	0x010a
        /*056e*/ 	.byte	0x1e
	.zero		1


	//   ....[63]....
        /*0570*/ 	.word	0x000043d0
        /*0574*/ 	.word	0x000000ff
        /*0578*/ 	.word	0x00000000
        /*057c*/ 	.short	0x010a
        /*057e*/ 	.byte	0x05
	.zero		1


	//   ....[64]....
        /*0580*/ 	.word	0x00004460
        /*0584*/ 	.word	0x000000ff
        /*0588*/ 	.word	0x00000000
        /*058c*/ 	.short	0x010a
        /*058e*/ 	.byte	0x06
	.zero		1


	//   ....[65]....
        /*0590*/ 	.word	0x00004870
        /*0594*/ 	.word	0x00000000
        /*0598*/ 	.word	0x000000a0
        /*059c*/ 	.short	0x010a
        /*059e*/ 	.byte	0xff
	.zero		1


	//   ....[66]....
        /*05a0*/ 	.word	0x000049b0
        /*05a4*/ 	.word	0x00000000
        /*05a8*/ 	.word	0x00000000
        /*05ac*/ 	.short	0x0101
        /*05ae*/ 	.byte	0xff
	.zero		1


	//   ....[67]....
        /*05b0*/ 	.word	0x00004cd0
        /*05b4*/ 	.word	0x000000ff
        /*05b8*/ 	.word	0x00000098
        /*05bc*/ 	.short	0x010a
        /*05be*/ 	.byte	0x04
	.zero		1


	//   ....[68]....
        /*05c0*/ 	.word	0x00004e40
        /*05c4*/ 	.word	0x000000ff
        /*05c8*/ 	.word	0x00000070
        /*05cc*/ 	.short	0x010a
        /*05ce*/ 	.byte	0x04
	.zero		1


	//   ....[69]....
        /*05d0*/ 	.word	0x00005030
        /*05d4*/ 	.word	0x000000ff
        /*05d8*/ 	.word	0x00000050
        /*05dc*/ 	.short	0x010b
        /*05de*/ 	.byte	0x04
	.zero		1


	//   ....[70]....
        /*05e0*/ 	.word	0x00005040
        /*05e4*/ 	.word	0x000000ff
        /*05e8*/ 	.word	0x00000000
        /*05ec*/ 	.short	0x0101
        /*05ee*/ 	.byte	0x0e
	.zero		1


	//   ....[71]....
        /*05f0*/ 	.word	0x00005050
        /*05f4*/ 	.word	0x000000ff
        /*05f8*/ 	.word	0x00000078
        /*05fc*/ 	.short	0x010a
        /*05fe*/ 	.byte	0x04
	.zero		1


	//   ....[72]....
        /*0600*/ 	.word	0x00005210
        /*0604*/ 	.word	0x000000ff
        /*0608*/ 	.word	0x00000058
        /*060c*/ 	.short	0x010b
        /*060e*/ 	.byte	0x04
	.zero		1


	//   ....[73]....
        /*0610*/ 	.word	0x00005220
        /*0614*/ 	.word	0x000000ff
        /*0618*/ 	.word	0x00000000
        /*061c*/ 	.short	0x0101
        /*061e*/ 	.byte	0x0d
	.zero		1


	//   ....[74]....
        /*0620*/ 	.word	0x00005230
        /*0624*/ 	.word	0x000000ff
        /*0628*/ 	.word	0x00000080
        /*062c*/ 	.short	0x010a
        /*062e*/ 	.byte	0x04
	.zero		1


	//   ....[75]....
        /*0630*/ 	.word	0x000053f0
        /*0634*/ 	.word	0x000000ff
        /*0638*/ 	.word	0x00000060
        /*063c*/ 	.short	0x010b
        /*063e*/ 	.byte	0x04
	.zero		1


	//   ....[76]....
        /*0640*/ 	.word	0x00005400
        /*0644*/ 	.word	0x000000ff
        /*0648*/ 	.word	0x00000000
        /*064c*/ 	.short	0x0101
        /*064e*/ 	.byte	0x07
	.zero		1


	//   ....[77]....
        /*0650*/ 	.word	0x00005410
        /*0654*/ 	.word	0x000000ff
        /*0658*/ 	.word	0x00000088
        /*065c*/ 	.short	0x010a
        /*065e*/ 	.byte	0x04
	.zero		1


	//   ....[78]....
        /*0660*/ 	.word	0x000055e0
        /*0664*/ 	.word	0x000000ff
        /*0668*/ 	.word	0x00000068
        /*066c*/ 	.short	0x010b
        /*066e*/ 	.byte	0x04
	.zero		1


	//   ....[79]....
        /*0670*/ 	.word	0x000055f0
        /*0674*/ 	.word	0x000000ff
        /*0678*/ 	.word	0x00000000
        /*067c*/ 	.short	0x0101
        /*067e*/ 	.byte	0x06
	.zero		1


	//   ....[80]....
        /*0680*/ 	.word	0x00005600
        /*0684*/ 	.word	0x000000ff
        /*0688*/ 	.word	0x00000070
        /*068c*/ 	.short	0x010a
        /*068e*/ 	.byte	0x04
	.zero		1


	//   ....[81]....
        /*0690*/ 	.word	0x000057c0
        /*0694*/ 	.word	0x000000ff
        /*0698*/ 	.word	0x00000050
        /*069c*/ 	.short	0x010b
        /*069e*/ 	.byte	0x04
	.zero		1


	//   ....[82]....
        /*06a0*/ 	.word	0x000057d0
        /*06a4*/ 	.word	0x000000ff
        /*06a8*/ 	.word	0x00000000
        /*06ac*/ 	.short	0x0101
        /*06ae*/ 	.byte	0x0e
	.zero		1


	//   ....[83]....
        /*06b0*/ 	.word	0x000057e0
        /*06b4*/ 	.word	0x000000ff
        /*06b8*/ 	.word	0x00000078
        /*06bc*/ 	.short	0x010a
        /*06be*/ 	.byte	0x04
	.zero		1


	//   ....[84]....
        /*06c0*/ 	.word	0x00005990
        /*06c4*/ 	.word	0x000000ff
        /*06c8*/ 	.word	0x00000058
        /*06cc*/ 	.short	0x010b
        /*06ce*/ 	.byte	0x04
	.zero		1


	//   ....[85]....
        /*06d0*/ 	.word	0x000059a0
        /*06d4*/ 	.word	0x000000ff
        /*06d8*/ 	.word	0x00000000
        /*06dc*/ 	.short	0x0101
        /*06de*/ 	.byte	0x0d
	.zero		1


	//   ....[86]....
        /*06e0*/ 	.word	0x000059b0
        /*06e4*/ 	.word	0x000000ff
        /*06e8*/ 	.word	0x00000080
        /*06ec*/ 	.short	0x010a
        /*06ee*/ 	.byte	0x04
	.zero		1


	//   ....[87]....
        /*06f0*/ 	.word	0x00005b90
        /*06f4*/ 	.word	0x000000ff
        /*06f8*/ 	.word	0x00000060
        /*06fc*/ 	.short	0x010b
        /*06fe*/ 	.byte	0x04
	.zero		1


	//   ....[88]....
        /*0700*/ 	.word	0x00005c00
        /*0704*/ 	.word	0x000000ff
        /*0708*/ 	.word	0x00000000
        /*070c*/ 	.short	0x0101
        /*070e*/ 	.byte	0x07
	.zero		1


	//   ....[89]....
        /*0710*/ 	.word	0x00005c10
        /*0714*/ 	.word	0x000000ff
        /*0718*/ 	.word	0x00000088
        /*071c*/ 	.short	0x010a
        /*071e*/ 	.byte	0x04
	.zero		1


	//   ....[90]....
        /*0720*/ 	.word	0x00005e80
        /*0724*/ 	.word	0x000000ff
        /*0728*/ 	.word	0x00000068
        /*072c*/ 	.short	0x010b
        /*072e*/ 	.byte	0x04
	.zero		1


	//   ....[91]....
        /*0730*/ 	.word	0x00005ea0
        /*0734*/ 	.word	0x000000ff
        /*0738*/ 	.word	0x00000000
        /*073c*/ 	.short	0x0101
        /*073e*/ 	.byte	0x06
	.zero		1


	//   ....[92]....
        /*0740*/ 	.word	0x00005ee0
        /*0744*/ 	.word	0x000000ff
        /*0748*/ 	.word	0x00000070
        /*074c*/ 	.short	0x010a
        /*074e*/ 	.byte	0x04
	.zero		1


	//   ....[93]....
        /*0750*/ 	.word	0x00005f00
        /*0754*/ 	.word	0x000000ff
        /*0758*/ 	.word	0x00000078
        /*075c*/ 	.short	0x010a
        /*075e*/ 	.byte	0x04
	.zero		1


	//   ....[94]....
        /*0760*/ 	.word	0x00005f20
        /*0764*/ 	.word	0x000000ff
        /*0768*/ 	.word	0x00000080
        /*076c*/ 	.short	0x010a
        /*076e*/ 	.byte	0x04
	.zero		1


	//   ....[95]....
        /*0770*/ 	.word	0x00005f70
        /*0774*/ 	.word	0x00000002
        /*0778*/ 	.word	0x00000088
        /*077c*/ 	.short	0x010a
        /*077e*/ 	.byte	0xff
	.zero		1


	//   ....[96]....
        /*0780*/ 	.word	0x00006290
        /*0784*/ 	.word	0x00000000
        /*0788*/ 	.word	0x000000a0
        /*078c*/ 	.short	0x010a
        /*078e*/ 	.byte	0xff
	.zero		1


	//   ....[97]....
        /*0790*/ 	.word	0x000063a0
        /*0794*/ 	.word	0x00000000
        /*0798*/ 	.word	0x00000000
        /*079c*/ 	.short	0x0101
        /*079e*/ 	.byte	0xff
	.zero		1


	//   ....[98]....
        /*07a0*/ 	.word	0x00006da0
        /*07a4*/ 	.word	0x000000ff
        /*07a8*/ 	.word	0x00000050
        /*07ac*/ 	.short	0x010a
        /*07ae*/ 	.byte	0x34
	.zero		1


	//   ....[99]....
        /*07b0*/ 	.word	0x00006db0
        /*07b4*/ 	.word	0x0000003a
        /*07b8*/ 	.word	0x000000c0
        /*07bc*/ 	.short	0x010a
        /*07be*/ 	.byte	0xff
	.zero		1


	//   ....[100]....
        /*07c0*/ 	.word	0x00006f20
        /*07c4*/ 	.word	0x000000ff
        /*07c8*/ 	.word	0x00000050
        /*07cc*/ 	.short	0x010a
        /*07ce*/ 	.byte	0x34
	.zero		1


	//   ....[101]....
        /*07d0*/ 	.word	0x00007000
        /*07d4*/ 	.word	0x0000003a
        /*07d8*/ 	.word	0x000000c0
        /*07dc*/ 	.short	0x010a
        /*07de*/ 	.byte	0xff
	.zero		1


	//   ....[102]....
        /*07e0*/ 	.word	0x00007df0
        /*07e4*/ 	.word	0x00000000
        /*07e8*/ 	.word	0x00000000
        /*07ec*/ 	.short	0x0101
        /*07ee*/ 	.byte	0xff
	.zero		1


	//   ....[103]....
        /*07f0*/ 	.word	0x00007e00
        /*07f4*/ 	.word	0x00000002
        /*07f8*/ 	.word	0x00000050
        /*07fc*/ 	.short	0x010a
        /*07fe*/ 	.byte	0xff
	.zero		1


	//   ....[104]....
        /*0800*/ 	.word	0x00007ec0
        /*0804*/ 	.word	0x00000002
        /*0808*/ 	.word	0x00000050
        /*080c*/ 	.short	0x010a
        /*080e*/ 	.byte	0xff
	.zero		1


	//   ....[105]....
        /*0810*/ 	.word	0x00008ca0
        /*0814*/ 	.word	0x0000006e
        /*0818*/ 	.word	0x00000000
        /*081c*/ 	.short	0x0101
        /*081e*/ 	.byte	0xff
	.zero		1


	//   ....[106]....
        /*0820*/ 	.word	0x00008cc0
        /*0824*/ 	.word	0x00000000
        /*0828*/ 	.word	0x00000050
        /*082c*/ 	.short	0x010a
        /*082e*/ 	.byte	0xff
	.zero		1


	//   ....[107]....
        /*0830*/ 	.word	0x00008d70
        /*0834*/ 	.word	0x00000000
        /*0838*/ 	.word	0x00000050
        /*083c*/ 	.short	0x010a
        /*083e*/ 	.byte	0xff
	.zero		1


	//   ....[108]....
        /*0840*/ 	.word	0x00009ad0
        /*0844*/ 	.word	0x0000006e
        /*0848*/ 	.word	0x00000000
        /*084c*/ 	.short	0x0101
        /*084e*/ 	.byte	0xff
	.zero		1


	//   ....[109]....
        /*0850*/ 	.word	0x00009af0
        /*0854*/ 	.word	0x00000000
        /*0858*/ 	.word	0x00000050
        /*085c*/ 	.short	0x010a
        /*085e*/ 	.byte	0xff
	.zero		1


	//   ....[110]....
        /*0860*/ 	.word	0x00009bb0
        /*0864*/ 	.word	0x00000000
        /*0868*/ 	.word	0x00000050
        /*086c*/ 	.short	0x010a
        /*086e*/ 	.byte	0xff
	.zero		1


	//   ....[111]....
        /*0870*/ 	.word	0x0000a9c0
        /*0874*/ 	.word	0x0000006f
        /*0878*/ 	.word	0x00000000
        /*087c*/ 	.short	0x0101
        /*087e*/ 	.byte	0xff
	.zero		1


	//   ....[112]....
        /*0880*/ 	.word	0x0000a9e0
        /*0884*/ 	.word	0x00000000
        /*0888*/ 	.word	0x00000050
        /*088c*/ 	.short	0x010a
        /*088e*/ 	.byte	0xff
	.zero		1


	//   ....[113]....
        /*0890*/ 	.word	0x0000aa90
        /*0894*/ 	.word	0x00000000
        /*0898*/ 	.word	0x00000050
        /*089c*/ 	.short	0x010a
        /*089e*/ 	.byte	0xff
	.zero		1


	//   ....[114]....
        /*08a0*/ 	.word	0x0000b860
        /*08a4*/ 	.word	0x0000006f
        /*08a8*/ 	.word	0x00000000
        /*08ac*/ 	.short	0x0101
        /*08ae*/ 	.byte	0xff
	.zero		1


	//   ....[115]....
        /*08b0*/ 	.word	0x0000b880
        /*08b4*/ 	.word	0x00000000
        /*08b8*/ 	.word	0x00000050
        /*08bc*/ 	.short	0x010a
        /*08be*/ 	.byte	0xff
	.zero		1


	//   ....[116]....
        /*08c0*/ 	.word	0x0000b930
        /*08c4*/ 	.word	0x00000000
        /*08c8*/ 	.word	0x00000050
        /*08cc*/ 	.short	0x010a
        /*08ce*/ 	.byte	0xff
	.zero		1


	//   ....[117]....
        /*08d0*/ 	.word	0x0000c750
        /*08d4*/ 	.word	0x0000006f
        /*08d8*/ 	.word	0x00000000
        /*08dc*/ 	.short	0x0101
        /*08de*/ 	.byte	0xff
	.zero		1


	//   ....[118]....
        /*08e0*/ 	.word	0x0000c770
        /*08e4*/ 	.word	0x00000000
        /*08e8*/ 	.word	0x00000050
        /*08ec*/ 	.short	0x010a
        /*08ee*/ 	.byte	0xff
	.zero		1


	//   ....[119]....
        /*08f0*/ 	.word	0x0000c820
        /*08f4*/ 	.word	0x00000000
        /*08f8*/ 	.word	0x00000050
        /*08fc*/ 	.short	0x010a
        /*08fe*/ 	.byte	0xff
	.zero		1


	//   ....[120]....
        /*0900*/ 	.word	0x0000d5d0
        /*0904*/ 	.word	0x0000006f
        /*0908*/ 	.word	0x00000000
        /*090c*/ 	.short	0x0101
        /*090e*/ 	.byte	0xff
	.zero		1


	//   ....[121]....
        /*0910*/ 	.word	0x0000d5f0
        /*0914*/ 	.word	0x00000000
        /*0918*/ 	.word	0x00000050
        /*091c*/ 	.short	0x010a
        /*091e*/ 	.byte	0xff
	.zero		1


	//   ....[122]....
        /*0920*/ 	.word	0x0000d6a0
        /*0924*/ 	.word	0x00000000
        /*0928*/ 	.word	0x00000050
        /*092c*/ 	.short	0x010a
        /*092e*/ 	.byte	0xff
	.zero		1


	//   ....[123]....
        /*0930*/ 	.word	0x0000df10
        /*0934*/ 	.word	0x000000ff
        /*0938*/ 	.word	0x00000000
        /*093c*/ 	.short	0x0101
        /*093e*/ 	.byte	0x04
	.zero		1


	//   ....[124]....
        /*0940*/ 	.word	0x0000e490
        /*0944*/ 	.word	0x00000000
        /*0948*/ 	.word	0x00000000
        /*094c*/ 	.short	0x0101
        /*094e*/ 	.byte	0xff
	.zero		1


	//   ....[125]....
        /*0950*/ 	.word	0x0000e740
        /*0954*/ 	.word	0x000000ff
        /*0958*/ 	.word	0x00000000
        /*095c*/ 	.short	0x0101
        /*095e*/ 	.byte	0x04
	.zero		1


	//   ....[126]....
        /*0960*/ 	.word	0x0000e760
        /*0964*/ 	.word	0x00000002
        /*0968*/ 	.word	0x000000f0
        /*096c*/ 	.short	0x010a
        /*096e*/ 	.byte	0xff
	.zero		1


	//   ....[127]....
        /*0970*/ 	.word	0x0000e7c0
        /*0974*/ 	.word	0x00000002
        /*0978*/ 	.word	0x00000028
        /*097c*/ 	.short	0x010a
        /*097e*/ 	.byte	0xff
	.zero		1


	//   ....[128]....
        /*0980*/ 	.word	0x0000e820
        /*0984*/ 	.word	0x00000002
        /*0988*/ 	.word	0x00000028
        /*098c*/ 	.short	0x010a
        /*098e*/ 	.byte	0xff
	.zero		1


	//   ....[129]....
        /*0990*/ 	.word	0x0000e870
        /*0994*/ 	.word	0x00000002
        /*0998*/ 	.word	0x000000a0
        /*099c*/ 	.short	0x010a
        /*099e*/ 	.byte	0xff
	.zero		1


	//   ....[130]....
        /*09a0*/ 	.word	0x0000e8d0
        /*09a4*/ 	.word	0x00000000
        /*09a8*/ 	.word	0x00000000
        /*09ac*/ 	.short	0x010a
        /*09ae*/ 	.byte	0xff
	.zero		1


	//   ....[131]....
        /*09b0*/ 	.word	0x0000e930
        /*09b4*/ 	.word	0x00000000
        /*09b8*/ 	.word	0x00000000
        /*09bc*/ 	.short	0x010a
        /*09be*/ 	.byte	0xff
	.zero		1


	//   ....[132]....
        /*09c0*/ 	.word	0x0000e990
        /*09c4*/ 	.word	0x00000000
        /*09c8*/ 	.word	0x00000000
        /*09cc*/ 	.short	0x010a
        /*09ce*/ 	.byte	0xff
	.zero		1


	//   ....[133]....
        /*09d0*/ 	.word	0x0000e9f0
        /*09d4*/ 	.word	0x00000000
        /*09d8*/ 	.word	0x00000000
        /*09dc*/ 	.short	0x010a
        /*09de*/ 	.byte	0xff
	.zero		1


	//   ....[134]....
        /*09e0*/ 	.word	0x0000ea40
        /*09e4*/ 	.word	0x00000000
        /*09e8*/ 	.word	0x000000e0
        /*09ec*/ 	.short	0x010a
        /*09ee*/ 	.byte	0xff
	.zero		1


	//   ....[135]....
        /*09f0*/ 	.word	0x0000eaa0
        /*09f4*/ 	.word	0x00000000
        /*09f8*/ 	.word	0x000000b0
        /*09fc*/ 	.short	0x010a
        /*09fe*/ 	.byte	0xff
	.zero		1


	//   ....[136]....
        /*0a00*/ 	.word	0x0000eaf0
        /*0a04*/ 	.word	0x00000000
        /*0a08*/ 	.word	0x000000a0
        /*0a0c*/ 	.short	0x010a
        /*0a0e*/ 	.byte	0xff
	.zero		1


	//   ....[137]....
        /*0a10*/ 	.word	0x0000eb50
        /*0a14*/ 	.word	0x00000000
        /*0a18*/ 	.word	0x000000b0
        /*0a1c*/ 	.short	0x010a
        /*0a1e*/ 	.byte	0xff
	.zero		1


	//   ....[138]....
        /*0a20*/ 	.word	0x0000eba0
        /*0a24*/ 	.word	0x00000000
        /*0a28*/ 	.word	0x000000a0
        /*0a2c*/ 	.short	0x010a
        /*0a2e*/ 	.byte	0xff
	.zero		1


	//   ....[139]....
        /*0a30*/ 	.word	0x0000ec00
        /*0a34*/ 	.word	0x00000002
        /*0a38*/ 	.word	0x000000d0
        /*0a3c*/ 	.short	0x010a
        /*0a3e*/ 	.byte	0xff
	.zero		1


	//   ....[140]....
        /*0a40*/ 	.word	0x0000ec60
        /*0a44*/ 	.word	0x00000000
        /*0a48*/ 	.word	0x00000000
        /*0a4c*/ 	.short	0x010a
        /*0a4e*/ 	.byte	0xff
	.zero		1


	//   ....[141]....
        /*0a50*/ 	.word	0x0000ecc0
        /*0a54*/ 	.word	0x00000000
        /*0a58*/ 	.word	0x00000000
        /*0a5c*/ 	.short	0x010a
        /*0a5e*/ 	.byte	0xff
	.zero		1


	//   ....[142]....
        /*0a60*/ 	.word	0x0000ed20
        /*0a64*/ 	.word	0x00000000
        /*0a68*/ 	.word	0x00000000
        /*0a6c*/ 	.short	0x010a
        /*0a6e*/ 	.byte	0xff
	.zero		1


	//   ....[143]....
        /*0a70*/ 	.word	0x0000ed70
        /*0a74*/ 	.word	0x00000000
        /*0a78*/ 	.word	0x000000a0
        /*0a7c*/ 	.short	0x010a
        /*0a7e*/ 	.byte	0xff
	.zero		1


	//   ....[144]....
        /*0a80*/ 	.word	0x0000edd0
        /*0a84*/ 	.word	0x00000000
        /*0a88*/ 	.word	0x00000098
        /*0a8c*/ 	.short	0x010a
        /*0a8e*/ 	.byte	0xff
	.zero		1


	//   ....[145]....
        /*0a90*/ 	.word	0x0000ee30
        /*0a94*/ 	.word	0x00000000
        /*0a98*/ 	.word	0x00000070
        /*0a9c*/ 	.short	0x010a
        /*0a9e*/ 	.byte	0xff
	.zero		1


	//   ....[146]....
        /*0aa0*/ 	.word	0x0000ee90
        /*0aa4*/ 	.word	0x00000000
        /*0aa8*/ 	.word	0x00000078
        /*0aac*/ 	.short	0x010a
        /*0aae*/ 	.byte	0xff
	.zero		1


	//   ....[147]....
        /*0ab0*/ 	.word	0x0000eef0
        /*0ab4*/ 	.word	0x00000000
        /*0ab8*/ 	.word	0x00000080
        /*0abc*/ 	.short	0x010a
        /*0abe*/ 	.byte	0xff
	.zero		1


	//   ....[148]....
        /*0ac0*/ 	.word	0x0000ef50
        /*0ac4*/ 	.word	0x00000000
        /*0ac8*/ 	.word	0x00000088
        /*0acc*/ 	.short	0x010a
        /*0ace*/ 	.byte	0xff
	.zero		1


	//   ....[149]....
        /*0ad0*/ 	.word	0x0000efb0
        /*0ad4*/ 	.word	0x00000000
        /*0ad8*/ 	.word	0x00000070
        /*0adc*/ 	.short	0x010a
        /*0ade*/ 	.byte	0xff
	.zero		1


	//   ....[150]....
        /*0ae0*/ 	.word	0x0000f010
        /*0ae4*/ 	.word	0x00000000
        /*0ae8*/ 	.word	0x00000078
        /*0aec*/ 	.short	0x010a
        /*0aee*/ 	.byte	0xff
	.zero		1


	//   ....[151]....
        /*0af0*/ 	.word	0x0000f070
        /*0af4*/ 	.word	0x00000000
        /*0af8*/ 	.word	0x00000080
        /*0afc*/ 	.short	0x010a
        /*0afe*/ 	.byte	0xff
	.zero		1


	//   ....[152]....
        /*0b00*/ 	.word	0x0000f0d0
        /*0b04*/ 	.word	0x00000000
        /*0b08*/ 	.word	0x00000088
        /*0b0c*/ 	.short	0x010a
        /*0b0e*/ 	.byte	0xff
	.zero		1


	//   ....[153]....
        /*0b10*/ 	.word	0x0000f130
        /*0b14*/ 	.word	0x00000000
        /*0b18*/ 	.word	0x00000070
        /*0b1c*/ 	.short	0x010a
        /*0b1e*/ 	.byte	0xff
	.zero		1


	//   ....[154]....
        /*0b20*/ 	.word	0x0000f190
        /*0b24*/ 	.word	0x00000000
        /*0b28*/ 	.word	0x00000078
        /*0b2c*/ 	.short	0x010a
        /*0b2e*/ 	.byte	0xff
	.zero		1


	//   ....[155]....
        /*0b30*/ 	.word	0x0000f1f0
        /*0b34*/ 	.word	0x00000002
        /*0b38*/ 	.word	0x00000080
        /*0b3c*/ 	.short	0x010a
        /*0b3e*/ 	.byte	0xff
	.zero		1


	//   ....[156]....
        /*0b40*/ 	.word	0x0000f240
        /*0b44*/ 	.word	0x00000000
        /*0b48*/ 	.word	0x000000a0
        /*0b4c*/ 	.short	0x010a
        /*0b4e*/ 	.byte	0xff
	.zero		1


	//   ....[157]....
        /*0b50*/ 	.word	0x0000f2a0
        /*0b54*/ 	.word	0x00000004
        /*0b58*/ 	.word	0x00000050
        /*0b5c*/ 	.short	0x010a
        /*0b5e*/ 	.byte	0xff
	.zero		1


	//   ....[158]....
        /*0b60*/ 	.word	0x0000f2f0
        /*0b64*/ 	.word	0x0000003a
        /*0b68*/ 	.word	0x000000c0
        /*0b6c*/ 	.short	0x010a
        /*0b6e*/ 	.byte	0xff
	.zero		1


	//   ....[159]....
        /*0b70*/ 	.word	0x0000f340
        /*0b74*/ 	.word	0x00000002
        /*0b78*/ 	.word	0x00000050
        /*0b7c*/ 	.short	0x010a
        /*0b7e*/ 	.byte	0xff
	.zero		1


	//   ....[160]....
        /*0b80*/ 	.word	0x0000f390
        /*0b84*/ 	.word	0x00000000
        /*0b88*/ 	.word	0x00000050
        /*0b8c*/ 	.short	0x010a
        /*0b8e*/ 	.byte	0xff
	.zero		1


	//   ....[161]....
        /*0b90*/ 	.word	0x0000f3e0
        /*0b94*/ 	.word	0x00000000
        /*0b98*/ 	.word	0x00000050
        /*0b9c*/ 	.short	0x010a
        /*0b9e*/ 	.byte	0xff
	.zero		1


	//   ....[162]....
        /*0ba0*/ 	.word	0x0000f430
        /*0ba4*/ 	.word	0x00000000
        /*0ba8*/ 	.word	0x00000050
        /*0bac*/ 	.short	0x010a
        /*0bae*/ 	.byte	0xff
	.zero		1


	//   ....[163]....
        /*0bb0*/ 	.word	0x0000f480
        /*0bb4*/ 	.word	0x00000000
        /*0bb8*/ 	.word	0x00000050
        /*0bbc*/ 	.short	0x010a
        /*0bbe*/ 	.byte	0xff
	.zero		1


	//   ....[164]....
        /*0bc0*/ 	.word	0x0000f4d0
        /*0bc4*/ 	.word	0x00000000
        /*0bc8*/ 	.word	0x00000050
        /*0bcc*/ 	.short	0x010a
        /*0bce*/ 	.byte	0xff
	.zero		1


	//   ....[165]....
        /*0bd0*/ 	.word	0x0000f520
        /*0bd4*/ 	.word	0x00000000
        /*0bd8*/ 	.word	0x00000050
        /*0bdc*/ 	.short	0x010a
        /*0bde*/ 	.byte	0xff
	.zero		1


	//----- nvinfo : EIATTR_NUM_MBARRIERS
	.align		4
.L_47:
        /*0be0*/ 	.byte	0x03, 0x38
        /*0be2*/ 	.short	0x0020


	//----- nvinfo : EIATTR_EXIT_INSTR_OFFSETS
	.align		4
        /*0be4*/ 	.byte	0x04, 0x1c
        /*0be6*/ 	.short	(.L_49 - .L_48)


	//   ....[0]....
.L_48:
        /*0be8*/ 	.word	0x00002f70


	//   ....[1]....
        /*0bec*/ 	.word	0x00003460


	//   ....[2]....
        /*0bf0*/ 	.word	0x000034c0


	//   ....[3]....
        /*0bf4*/ 	.word	0x000046c0


	//   ....[4]....
        /*0bf8*/ 	.word	0x00005fa0


	//   ....[5]....
        /*0bfc*/ 	.word	0x00005fe0


	//   ....[6]....
        /*0c00*/ 	.word	0x0000e640


	//   ....[7]....
        /*0c04*/ 	.word	0x0000e6b0


	//   ....[8]....
        /*0c08*/ 	.word	0x0000e6e0


	//   ....[9]....
        /*0c0c*/ 	.word	0x0000e750


	//----- nvinfo : EIATTR_MAX_THREADS
	.align		4
.L_49:
        /*0c10*/ 	.byte	0x04, 0x05
        /*0c12*/ 	.short	(.L_51 - .L_50)
.L_50:
        /*0c14*/ 	.word	0x00000100
        /*0c18*/ 	.word	0x00000001
        /*0c1c*/ 	.word	0x00000001


	//----- nvinfo : EIATTR_CRS_STACK_SIZE
	.align		4
.L_51:
        /*0c20*/ 	.byte	0x04, 0x1e
        /*0c22*/ 	.short	(.L_53 - .L_52)
.L_52:
        /*0c24*/ 	.word	0x00000000


	//----- nvinfo : EIATTR_CBANK_PARAM_SIZE
	.align		4
.L_53:
        /*0c28*/ 	.byte	0x03, 0x19
        /*0c2a*/ 	.short	0x0c00


	//----- nvinfo : EIATTR_PARAM_CBANK
	.align		4
        /*0c2c*/ 	.byte	0x04, 0x0a
        /*0c2e*/ 	.short	(.L_55 - .L_54)
	.align		4
.L_54:
        /*0c30*/ 	.word	index@(.nv.constant0._ZN7cutlass13device_kernelINS_4gemm6kernel13GemmUniversalIN4cute5tupleIJiiiiEEENS1_10collective13CollectiveMmaINS1_46MainloopSm100TmaUmmaWarpSpecializedBlockScaledILi5ELi2ELi2ENS5_IJNS4_1CILi4EEESB_NSA_ILi1EEEEEEEENS5_IJNSA_ILi128EEESF_NSA_ILi256EEEEEENS5_IJNS_12float_e2m1_tENS_13float_ue4m3_tEEEENS5_IJNS5_IJlSC_lEEENS4_6LayoutINS5_IJNS5_IJNS5_IJNSA_ILi32EEESB_EEEiEEENS5_IJNS5_IJNSA_ILi16EEESB_EEEiEEENS5_IJSC_iEEEEEENS5_IJSS_NS5_IJNS5_IJNSA_ILi0EEESC_EEENSA_ILi512EEEEEENS5_IJSV_iEEEEEEEEEEESK_S12_NS4_8TiledMMAINS4_8MMA_AtomIJNS4_17SM100_MMA_MXF4_SSISI_SI_fSJ_Li128ELi128ELi16ELNS4_4UMMA5MajorE0ELS17_0ELNS16_7ScaleInE0ELS18_0EEEEEENSM_INS5_IJSC_SC_SC_EEENS5_IJSV_SV_SV_EEEEENS5_IJNS4_10UnderscoreES1E_S1E_EEEEENS5_IJNS4_23SM90_TMA_LOAD_MULTICASTES1H_EEENS5_IJNS4_14ComposedLayoutINS4_7SwizzleILi3ELi4ELi3EEENS4_18smem_ptr_flag_bitsILi4EEENSM_INS5_IJNSA_ILi8EEESG_EEENS5_IJSG_SC_EEEEEEENSM_INS5_IJNS5_IJNS5_IJSO_SC_EEESR_EEESC_NS5_IJSC_SB_EEEEEENS5_IJNS5_IJNS5_IJSR_SX_EEESW_EEESV_NS5_IJSB_SX_EEEEEEEEEEEvNS4_8identityES1I_S22_vS23_EENS_8epilogue10collective18CollectiveEpilogueINS25_23Sm100TmaWarpSpecializedILi4ELi2ELi16ELb1ELb0EEEJNS5_IJNSA_ILi64EEESF_SG_EEENS5_IJNSM_IS2A_SC_EENSM_INS5_IJSQ_NSA_ILi2EEEEEENS5_IJSC_S2A_EEEEEEEENS_10bfloat16_tESL_S2I_SL_NS25_6fusion15FusionCallbacksIS29_NS2J_17LinearCombinationIS2I_fS2I_fLNS_15FloatRoundStyleE2EEES2B_S2H_JEEENS4_5SM1004TMEM4LOAD26SM100_TMEM_LOAD_32dp32b16xENS4_13SM90_TMA_LOADENS1J_INS1K_ILi1ELi4ELi3EEENS1M_ILi16EEENSM_INS5_IJS1O_SQ_EEENS5_IJSQ_SC_EEEEEEENS4_39AutoVectorizingCopyWithAssumedAlignmentILi128EEENS4_14SM90_TMA_STOREES2Z_S31_S31_EEEvvEEEEvNT_6ParamsE)
        /*0c34*/ 	.short	0x0380
        /*0c36*/ 	.short	0x0c00


	//----- nvinfo : EIATTR_SW_WAR
	.align		4
.L_55:
        /*0c38*/ 	.byte	0x04, 0x36
        /*0c3a*/ 	.short	(.L_57 - .L_56)
.L_56:
        /*0c3c*/ 	.word	0x00000008
.L_57:


//--------------------- .nv.callgraph             --------------------------
	.section	.nv.callgraph,"",@"SHT_CUDA_CALLGRAPH"
	.align	4
	.sectionentsize	8
	.align		4
        /*0000*/ 	.word	0x00000000
	.align		4
        /*0004*/ 	.word	0xffffffff
	.align		4
        /*0008*/ 	.word	index@(_ZN7cutlass13device_kernelINS_4gemm6kernel13GemmUniversalIN4cute5tupleIJiiiiEEENS1_10collective13CollectiveMmaINS1_46MainloopSm100TmaUmmaWarpSpecializedBlockScaledILi5ELi2ELi2ENS5_IJNS4_1CILi4EEESB_NSA_ILi1EEEEEEEENS5_IJNSA_ILi128EEESF_NSA_ILi256EEEEEENS5_IJNS_12float_e2m1_tENS_13float_ue4m3_tEEEENS5_IJNS5_IJlSC_lEEENS4_6LayoutINS5_IJNS5_IJNS5_IJNSA_ILi32EEESB_EEEiEEENS5_IJNS5_IJNSA_ILi16EEESB_EEEiEEENS5_IJSC_iEEEEEENS5_IJSS_NS5_IJNS5_IJNSA_ILi0EEESC_EEENSA_ILi512EEEEEENS5_IJSV_iEEEEEEEEEEESK_S12_NS4_8TiledMMAINS4_8MMA_AtomIJNS4_17SM100_MMA_MXF4_SSISI_SI_fSJ_Li128ELi128ELi16ELNS4_4UMMA5MajorE0ELS17_0ELNS16_7ScaleInE0ELS18_0EEEEEENSM_INS5_IJSC_SC_SC_EEENS5_IJSV_SV_SV_EEEEENS5_IJNS4_10UnderscoreES1E_S1E_EEEEENS5_IJNS4_23SM90_TMA_LOAD_MULTICASTES1H_EEENS5_IJNS4_14ComposedLayoutINS4_7SwizzleILi3ELi4ELi3EEENS4_18smem_ptr_flag_bitsILi4EEENSM_INS5_IJNSA_ILi8EEESG_EEENS5_IJSG_SC_EEEEEEENSM_INS5_IJNS5_IJNS5_IJSO_SC_EEESR_EEESC_NS5_IJSC_SB_EEEEEENS5_IJNS5_IJNS5_IJSR_SX_EEESW_EEESV_NS5_IJSB_SX_EEEEEEEEEEEvNS4_8identityES1I_S22_vS23_EENS_8epilogue10collective18CollectiveEpilogueINS25_23Sm100TmaWarpSpecializedILi4ELi2ELi16ELb1ELb0EEEJNS5_IJNSA_ILi64EEESF_SG_EEENS5_IJNSM_IS2A_SC_EENSM_INS5_IJSQ_NSA_ILi2EEEEEENS5_IJSC_S2A_EEEEEEEENS_10bfloat16_tESL_S2I_SL_NS25_6fusion15FusionCallbacksIS29_NS2J_17LinearCombinationIS2I_fS2I_fLNS_15FloatRoundStyleE2EEES2B_S2H_JEEENS4_5SM1004TMEM4LOAD26SM100_TMEM_LOAD_32dp32b16xENS4_13SM90_TMA_LOADENS1J_INS1K_ILi1ELi4ELi3EEENS1M_ILi16EEENSM_INS5_IJS1O_SQ_EEENS5_IJSQ_SC_EEEEEEENS4_39AutoVectorizingCopyWithAssumedAlignmentILi128EEENS4_14SM90_TMA_STOREES2Z_S31_S31_EEEvvEEEEvNT_6ParamsE)
	.align		4
        /*000c*/ 	.word	index@(__assertfail)
	.align		4
        /*0010*/ 	.word	0x00000000
	.align		4
        /*0014*/ 	.word	0xfffffffe
	.align		4
        /*0018*/ 	.word	0x00000000
	.align		4
        /*001c*/ 	.word	0xfffffffd
	.align		4
        /*0020*/ 	.word	0x00000000
	.align		4
        /*0024*/ 	.word	0xfffffffc


//--------------------- .nv.constant4             --------------------------
	.section	.nv.constant4,"a",@progbits
	.align	8
	.align		8
.nv.constant4:
        /*0000*/ 	.dword	__assertfail
	.align		8
        /*0008*/ 	.dword	__unnamed_1
	.align		8
        /*0010*/ 	.dword	__unnamed_2
	.align		8
        /*0018*/ 	.dword	_ZN40_INTERNAL_3a2a5ec3_4_k_cu_8efa5325_197224cuda3std3__45__cpo5beginE
	.align		8
        /*0020*/ 	.dword	_ZN40_INTERNAL_3a2a5ec3_4_k_cu_8efa5325_197224cuda3std3__45__cpo3endE
	.align		8
        /*0028*/ 	.dword	_ZN40_INTERNAL_3a2a5ec3_4_k_cu_8efa5325_197224cuda3std3__45__cpo6cbeginE
	.align		8
        /*0030*/ 	.dword	_ZN40_INTERNAL_3a2a5ec3_4_k_cu_8efa5325_197224cuda3std3__45__cpo4cendE
	.align		8
        /*0038*/ 	.dword	_ZN40_INTERNAL_3a2a5ec3_4_k_cu_8efa5325_197224cuda3std3__442_GLOBAL__N__3a2a5ec3_4_k_cu_8efa5325_197226ignoreE
	.align		8
        /*0040*/ 	.dword	_ZN40_INTERNAL_3a2a5ec3_4_k_cu_8efa5325_197224cuda3std3__419piecewise_constructE
	.align		8
        /*0048*/ 	.dword	_ZN40_INTERNAL_3a2a5ec3_4_k_cu_8efa5325_197224cuda3std3__48in_placeE
	.align		8
        /*0050*/ 	.dword	_ZN40_INTERNAL_3a2a5ec3_4_k_cu_8efa5325_197224cuda3std6ranges3__45__cpo4swapE
	.align		8
        /*0058*/ 	.dword	_ZN40_INTERNAL_3a2a5ec3_4_k_cu_8efa5325_197224cuda3std6ranges3__45__cpo9iter_moveE
	.align		8
        /*0060*/ 	.dword	_ZN40_INTERNAL_3a2a5ec3_4_k_cu_8efa5325_197224cute7productE
	.align		8
        /*0068*/ 	.dword	_ZN40_INTERNAL_3a2a5ec3_4_k_cu_8efa5325_197224cute1_E
	.align		8
        /*0070*/ 	.dword	$str$25
	.align		8
        /*0078*/ 	.dword	$str$26
	.align		8
        /*0080*/ 	.dword	$str$29
	.align		8
        /*0088*/ 	.dword	$str$30


//--------------------- .text._ZN7cutlass13device_kernelINS_4gemm6kernel13GemmUniversalIN4cute5tupleIJiiiiEEENS1_10collective13CollectiveMmaINS1_46MainloopSm100TmaUmmaWarpSpecializedBlockScaledILi5ELi2ELi2ENS5_IJNS4_1CILi4EEESB_NSA_ILi1EEEEEEEENS5_IJNSA_ILi128EEESF_NSA_ILi256EEEEEENS5_IJNS_12float_e2m1_tENS_13float_ue4m3_tEEEENS5_IJNS5_IJlSC_lEEENS4_6LayoutINS5_IJNS5_IJNS5_IJNSA_ILi32EEESB_EEEiEEENS5_IJNS5_IJNSA_ILi16EEESB_EEEiEEENS5_IJSC_iEEEEEENS5_IJSS_NS5_IJNS5_IJNSA_ILi0EEESC_EEENSA_ILi512EEEEEENS5_IJSV_iEEEEEEEEEEESK_S12_NS4_8TiledMMAINS4_8MMA_AtomIJNS4_17SM100_MMA_MXF4_SSISI_SI_fSJ_Li128ELi128ELi16ELNS4_4UMMA5MajorE0ELS17_0ELNS16_7ScaleInE0ELS18_0EEEEEENSM_INS5_IJSC_SC_SC_EEENS5_IJSV_SV_SV_EEEEENS5_IJNS4_10UnderscoreES1E_S1E_EEEEENS5_IJNS4_23SM90_TMA_LOAD_MULTICASTES1H_EEENS5_IJNS4_14ComposedLayoutINS4_7SwizzleILi3ELi4ELi3EEENS4_18smem_ptr_flag_bitsILi4EEENSM_INS5_IJNSA_ILi8EEESG_EEENS5_IJSG_SC_EEEEEEENSM_INS5_IJNS5_IJNS5_IJSO_SC_EEESR_EEESC_NS5_IJSC_SB_EEEEEENS5_IJNS5_IJNS5_IJSR_SX_EEESW_EEESV_NS5_IJSB_SX_EEEEEEEEEEEvNS4_8identityES1I_S22_vS23_EENS_8epilogue10collective18CollectiveEpilogueINS25_23Sm100TmaWarpSpecializedILi4ELi2ELi16ELb1ELb0EEEJNS5_IJNSA_ILi64EEESF_SG_EEENS5_IJNSM_IS2A_SC_EENSM_INS5_IJSQ_NSA_ILi2EEEEEENS5_IJSC_S2A_EEEEEEEENS_10bfloat16_tESL_S2I_SL_NS25_6fusion15FusionCallbacksIS29_NS2J_17LinearCombinationIS2I_fS2I_fLNS_15FloatRoundStyleE2EEES2B_S2H_JEEENS4_5SM1004TMEM4LOAD26SM100_TMEM_LOAD_32dp32b16xENS4_13SM90_TMA_LOADENS1J_INS1K_ILi1ELi4ELi3EEENS1M_ILi16EEENSM_INS5_IJS1O_SQ_EEENS5_IJSQ_SC_EEEEEEENS4_39AutoVectorizingCopyWithAssumedAlignmentILi128EEENS4_14SM90_TMA_STOREES2Z_S31_S31_EEEvvEEEEvNT_6ParamsE --------------------------
	.section	.text._ZN7cutlass13device_kernelINS_4gemm6kernel13GemmUniversalIN4cute5tupleIJiiiiEEENS1_10collective13CollectiveMmaINS1_46MainloopSm100TmaUmmaWarpSpecializedBlockScaledILi5ELi2ELi2ENS5_IJNS4_1CILi4EEESB_NSA_ILi1EEEEEEEENS5_IJNSA_ILi128EEESF_NSA_ILi256EEEEEENS5_IJNS_12float_e2m1_tENS_13float_ue4m3_tEEEENS5_IJNS5_IJlSC_lEEENS4_6LayoutINS5_IJNS5_IJNS5_IJNSA_ILi32EEESB_EEEiEEENS5_IJNS5_IJNSA_ILi16EEESB_EEEiEEENS5_IJSC_iEEEEEENS5_IJSS_NS5_IJNS5_IJNSA_ILi0EEESC_EEENSA_ILi512EEEEEENS5_IJSV_iEEEEEEEEEEESK_S12_NS4_8TiledMMAINS4_8MMA_AtomIJNS4_17SM100_MMA_MXF4_SSISI_SI_fSJ_Li128ELi128ELi16ELNS4_4UMMA5MajorE0ELS17_0ELNS16_7ScaleInE0ELS18_0EEEEEENSM_INS5_IJSC_SC_SC_EEENS5_IJSV_SV_SV_EEEEENS5_IJNS4_10UnderscoreES1E_S1E_EEEEENS5_IJNS4_23SM90_TMA_LOAD_MULTICASTES1H_EEENS5_IJNS4_14ComposedLayoutINS4_7SwizzleILi3ELi4ELi3EEENS4_18smem_ptr_flag_bitsILi4EEENSM_INS5_IJNSA_ILi8EEESG_EEENS5_IJSG_SC_EEEEEEENSM_INS5_IJNS5_IJNS5_IJSO_SC_EEESR_EEESC_NS5_IJSC_SB_EEEEEENS5_IJNS5_IJNS5_IJSR_SX_EEESW_EEESV_NS5_IJSB_SX_EEEEEEEEEEEvNS4_8identityES1I_S22_vS23_EENS_8epilogue10collective18CollectiveEpilogueINS25_23Sm100TmaWarpSpecializedILi4ELi2ELi16ELb1ELb0EEEJNS5_IJNSA_ILi64EEESF_SG_EEENS5_IJNSM_IS2A_SC_EENSM_INS5_IJSQ_NSA_ILi2EEEEEENS5_IJSC_S2A_EEEEEEEENS_10bfloat16_tESL_S2I_SL_NS25_6fusion15FusionCallbacksIS29_NS2J_17LinearCombinationIS2I_fS2I_fLNS_15FloatRoundStyleE2EEES2B_S2H_JEEENS4_5SM1004TMEM4LOAD26SM100_TMEM_LOAD_32dp32b16xENS4_13SM90_TMA_LOADENS1J_INS1K_ILi1ELi4ELi3EEENS1M_ILi16EEENSM_INS5_IJS1O_SQ_EEENS5_IJSQ_SC_EEEEEEENS4_39AutoVectorizingCopyWithAssumedAlignmentILi128EEENS4_14SM90_TMA_STOREES2Z_S31_S31_EEEvvEEEEvNT_6ParamsE,"ax",@progbits
	.align	128
.text._ZN7cutlass13device_kernelINS_4gemm6kernel13GemmUniversalIN4cute5tupleIJiiiiEEENS1_10collective13CollectiveMmaINS1_46MainloopSm100TmaUmmaWarpSpecializedBlockScaledILi5ELi2ELi2ENS5_IJNS4_1CILi4EEESB_NSA_ILi1EEEEEEEENS5_IJNSA_ILi128EEESF_NSA_ILi256EEEEEENS5_IJNS_12float_e2m1_tENS_13float_ue4m3_tEEEENS5_IJNS5_IJlSC_lEEENS4_6LayoutINS5_IJNS5_IJNS5_IJNSA_ILi32EEESB_EEEiEEENS5_IJNS5_IJNSA_ILi16EEESB_EEEiEEENS5_IJSC_iEEEEEENS5_IJSS_NS5_IJNS5_IJNSA_ILi0EEESC_EEENSA_ILi512EEEEEENS5_IJSV_iEEEEEEEEEEESK_S12_NS4_8TiledMMAINS4_8MMA_AtomIJNS4_17SM100_MMA_MXF4_SSISI_SI_fSJ_Li128ELi128ELi16ELNS4_4UMMA5MajorE0ELS17_0ELNS16_7ScaleInE0ELS18_0EEEEEENSM_INS5_IJSC_SC_SC_EEENS5_IJSV_SV_SV_EEEEENS5_IJNS4_10UnderscoreES1E_S1E_EEEEENS5_IJNS4_23SM90_TMA_LOAD_MULTICASTES1H_EEENS5_IJNS4_14ComposedLayoutINS4_7SwizzleILi3ELi4ELi3EEENS4_18smem_ptr_flag_bitsILi4EEENSM_INS5_IJNSA_ILi8EEESG_EEENS5_IJSG_SC_EEEEEEENSM_INS5_IJNS5_IJNS5_IJSO_SC_EEESR_EEESC_NS5_IJSC_SB_EEEEEENS5_IJNS5_IJNS5_IJSR_SX_EEESW_EEESV_NS5_IJSB_SX_EEEEEEEEEEEvNS4_8identityES1I_S22_vS23_EENS_8epilogue10collective18CollectiveEpilogueINS25_23Sm100TmaWarpSpecializedILi4ELi2ELi16ELb1ELb0EEEJNS5_IJNSA_ILi64EEESF_SG_EEENS5_IJNSM_IS2A_SC_EENSM_INS5_IJSQ_NSA_ILi2EEEEEENS5_IJSC_S2A_EEEEEEEENS_10bfloat16_tESL_S2I_SL_NS25_6fusion15FusionCallbacksIS29_NS2J_17LinearCombinationIS2I_fS2I_fLNS_15FloatRoundStyleE2EEES2B_S2H_JEEENS4_5SM1004TMEM4LOAD26SM100_TMEM_LOAD_32dp32b16xENS4_13SM90_TMA_LOADENS1J_INS1K_ILi1ELi4ELi3EEENS1M_ILi16EEENSM_INS5_IJS1O_SQ_EEENS5_IJSQ_SC_EEEEEEENS4_39AutoVectorizingCopyWithAssumedAlignmentILi128EEENS4_14SM90_TMA_STOREES2Z_S31_S31_EEEvvEEEEvNT_6ParamsE:
        .type           _ZN7cutlass13device_kernelINS_4gemm6kernel13GemmUniversalIN4cute5tupleIJiiiiEEENS1_10collective13CollectiveMmaINS1_46MainloopSm100TmaUmmaWarpSpecializedBlockScaledILi5ELi2ELi2ENS5_IJNS4_1CILi4EEESB_NSA_ILi1EEEEEEEENS5_IJNSA_ILi128EEESF_NSA_ILi256EEEEEENS5_IJNS_12float_e2m1_tENS_13float_ue4m3_tEEEENS5_IJNS5_IJlSC_lEEENS4_6LayoutINS5_IJNS5_IJNS5_IJNSA_ILi32EEESB_EEEiEEENS5_IJNS5_IJNSA_ILi16EEESB_EEEiEEENS5_IJSC_iEEEEEENS5_IJSS_NS5_IJNS5_IJNSA_ILi0EEESC_EEENSA_ILi512EEEEEENS5_IJSV_iEEEEEEEEEEESK_S12_NS4_8TiledMMAINS4_8MMA_AtomIJNS4_17SM100_MMA_MXF4_SSISI_SI_fSJ_Li128ELi128ELi16ELNS4_4UMMA5MajorE0ELS17_0ELNS16_7ScaleInE0ELS18_0EEEEEENSM_INS5_IJSC_SC_SC_EEENS5_IJSV_SV_SV_EEEEENS5_IJNS4_10UnderscoreES1E_S1E_EEEEENS5_IJNS4_23SM90_TMA_LOAD_MULTICASTES1H_EEENS5_IJNS4_14ComposedLayoutINS4_7SwizzleILi3ELi4ELi3EEENS4_18smem_ptr_flag_bitsILi4EEENSM_INS5_IJNSA_ILi8EEESG_EEENS5_IJSG_SC_EEEEEEENSM_INS5_IJNS5_IJNS5_IJSO_SC_EEESR_EEESC_NS5_IJSC_SB_EEEEEENS5_IJNS5_IJNS5_IJSR_SX_EEESW_EEESV_NS5_IJSB_SX_EEEEEEEEEEEvNS4_8identityES1I_S22_vS23_EENS_8epilogue10collective18CollectiveEpilogueINS25_23Sm100TmaWarpSpecializedILi4ELi2ELi16ELb1ELb0EEEJNS5_IJNSA_ILi64EEESF_SG_EEENS5_IJNSM_IS2A_SC_EENSM_INS5_IJSQ_NSA_ILi2EEEEEENS5_IJSC_S2A_EEEEEEEENS_10bfloat16_tESL_S2I_SL_NS25_6fusion15FusionCallbacksIS29_NS2J_17LinearCombinationIS2I_fS2I_fLNS_15FloatRoundStyleE2EEES2B_S2H_JEEENS4_5SM1004TMEM4LOAD26SM100_TMEM_LOAD_32dp32b16xENS4_13SM90_TMA_LOADENS1J_INS1K_ILi1ELi4ELi3EEENS1M_ILi16EEENSM_INS5_IJS1O_SQ_EEENS5_IJSQ_SC_EEEEEEENS4_39AutoVectorizingCopyWithAssumedAlignmentILi128EEENS4_14SM90_TMA_STOREES2Z_S31_S31_EEEvvEEEEvNT_6ParamsE,@function
        .size           _ZN7cutlass13device_kernelINS_4gemm6kernel13GemmUniversalIN4cute5tupleIJiiiiEEENS1_10collective13CollectiveMmaINS1_46MainloopSm100TmaUmmaWarpSpecializedBlockScaledILi5ELi2ELi2ENS5_IJNS4_1CILi4EEESB_NSA_ILi1EEEEEEEENS5_IJNSA_ILi128EEESF_NSA_ILi256EEEEEENS5_IJNS_12float_e2m1_tENS_13float_ue4m3_tEEEENS5_IJNS5_IJlSC_lEEENS4_6LayoutINS5_IJNS5_IJNS5_IJNSA_ILi32EEESB_EEEiEEENS5_IJNS5_IJNSA_ILi16EEESB_EEEiEEENS5_IJSC_iEEEEEENS5_IJSS_NS5_IJNS5_IJNSA_ILi0EEESC_EEENSA_ILi512EEEEEENS5_IJSV_iEEEEEEEEEEESK_S12_NS4_8TiledMMAINS4_8MMA_AtomIJNS4_17SM100_MMA_MXF4_SSISI_SI_fSJ_Li128ELi128ELi16ELNS4_4UMMA5MajorE0ELS17_0ELNS16_7ScaleInE0ELS18_0EEEEEENSM_INS5_IJSC_SC_SC_EEENS5_IJSV_SV_SV_EEEEENS5_IJNS4_10UnderscoreES1E_S1E_EEEEENS5_IJNS4_23SM90_TMA_LOAD_MULTICASTES1H_EEENS5_IJNS4_14ComposedLayoutINS4_7SwizzleILi3ELi4ELi3EEENS4_18smem_ptr_flag_bitsILi4EEENSM_INS5_IJNSA_ILi8EEESG_EEENS5_IJSG_SC_EEEEEEENSM_INS5_IJNS5_IJNS5_IJSO_SC_EEESR_EEESC_NS5_IJSC_SB_EEEEEENS5_IJNS5_IJNS5_IJSR_SX_EEESW_EEESV_NS5_IJSB_SX_EEEEEEEEEEEvNS4_8identityES1I_S22_vS23_EENS_8epilogue10collective18CollectiveEpilogueINS25_23Sm100TmaWarpSpecializedILi4ELi2ELi16ELb1ELb0EEEJNS5_IJNSA_ILi64EEESF_SG_EEENS5_IJNSM_IS2A_SC_EENSM_INS5_IJSQ_NSA_ILi2EEEEEENS5_IJSC_S2A_EEEEEEEENS_10bfloat16_tESL_S2I_SL_NS25_6fusion15FusionCallbacksIS29_NS2J_17LinearCombinationIS2I_fS2I_fLNS_15FloatRoundStyleE2EEES2B_S2H_JEEENS4_5SM1004TMEM4LOAD26SM100_TMEM_LOAD_32dp32b16xENS4_13SM90_TMA_LOADENS1J_INS1K_ILi1ELi4ELi3EEENS1M_ILi16EEENSM_INS5_IJS1O_SQ_EEENS5_IJSQ_SC_EEEEEEENS4_39AutoVectorizingCopyWithAssumedAlignmentILi128EEENS4_14SM90_TMA_STOREES2Z_S31_S31_EEEvvEEEEvNT_6ParamsE,(.L_x_244 - _ZN7cutlass13device_kernelINS_4gemm6kernel13GemmUniversalIN4cute5tupleIJiiiiEEENS1_10collective13CollectiveMmaINS1_46MainloopSm100TmaUmmaWarpSpecializedBlockScaledILi5ELi2ELi2ENS5_IJNS4_1CILi4EEESB_NSA_ILi1EEEEEEEENS5_IJNSA_ILi128EEESF_NSA_ILi256EEEEEENS5_IJNS_12float_e2m1_tENS_13float_ue4m3_tEEEENS5_IJNS5_IJlSC_lEEENS4_6LayoutINS5_IJNS5_IJNS5_IJNSA_ILi32EEESB_EEEiEEENS5_IJNS5_IJNSA_ILi16EEESB_EEEiEEENS5_IJSC_iEEEEEENS5_IJSS_NS5_IJNS5_IJNSA_ILi0EEESC_EEENSA_ILi512EEEEEENS5_IJSV_iEEEEEEEEEEESK_S12_NS4_8TiledMMAINS4_8MMA_AtomIJNS4_17SM100_MMA_MXF4_SSISI_SI_fSJ_Li128ELi128ELi16ELNS4_4UMMA5MajorE0ELS17_0ELNS16_7ScaleInE0ELS18_0EEEEEENSM_INS5_IJSC_SC_SC_EEENS5_IJSV_SV_SV_EEEEENS5_IJNS4_10UnderscoreES1E_S1E_EEEEENS5_IJNS4_23SM90_TMA_LOAD_MULTICASTES1H_EEENS5_IJNS4_14ComposedLayoutINS4_7SwizzleILi3ELi4ELi3EEENS4_18smem_ptr_flag_bitsILi4EEENSM_INS5_IJNSA_ILi8EEESG_EEENS5_IJSG_SC_EEEEEEENSM_INS5_IJNS5_IJNS5_IJSO_SC_EEESR_EEESC_NS5_IJSC_SB_EEEEEENS5_IJNS5_IJNS5_IJSR_SX_EEESW_EEESV_NS5_IJSB_SX_EEEEEEEEEEEvNS4_8identityES1I_S22_vS23_EENS_8epilogue10collective18CollectiveEpilogueINS25_23Sm100TmaWarpSpecializedILi4ELi2ELi16ELb1ELb0EEEJNS5_IJNSA_ILi64EEESF_SG_EEENS5_IJNSM_IS2A_SC_EENSM_INS5_IJSQ_NSA_ILi2EEEEEENS5_IJSC_S2A_EEEEEEEENS_10bfloat16_tESL_S2I_SL_NS25_6fusion15FusionCallbacksIS29_NS2J_17LinearCombinationIS2I_fS2I_fLNS_15FloatRoundStyleE2EEES2B_S2H_JEEENS4_5SM1004TMEM4LOAD26SM100_TMEM_LOAD_32dp32b16xENS4_13SM90_TMA_LOADENS1J_INS1K_ILi1ELi4ELi3EEENS1M_ILi16EEENSM_INS5_IJS1O_SQ_EEENS5_IJSQ_SC_EEEEEEENS4_39AutoVectorizingCopyWithAssumedAlignmentILi128EEENS4_14SM90_TMA_STOREES2Z_S31_S31_EEEvvEEEEvNT_6ParamsE)
        .other          _ZN7cutlass13device_kernelINS_4gemm6kernel13GemmUniversalIN4cute5tupleIJiiiiEEENS1_10collective13CollectiveMmaINS1_46MainloopSm100TmaUmmaWarpSpecializedBlockScaledILi5ELi2ELi2ENS5_IJNS4_1CILi4EEESB_NSA_ILi1EEEEEEEENS5_IJNSA_ILi128EEESF_NSA_ILi256EEEEEENS5_IJNS_12float_e2m1_tENS_13float_ue4m3_tEEEENS5_IJNS5_IJlSC_lEEENS4_6LayoutINS5_IJNS5_IJNS5_IJNSA_ILi32EEESB_EEEiEEENS5_IJNS5_IJNSA_ILi16EEESB_EEEiEEENS5_IJSC_iEEEEEENS5_IJSS_NS5_IJNS5_IJNSA_ILi0EEESC_EEENSA_ILi512EEEEEENS5_IJSV_iEEEEEEEEEEESK_S12_NS4_8TiledMMAINS4_8MMA_AtomIJNS4_17SM100_MMA_MXF4_SSISI_SI_fSJ_Li128ELi128ELi16ELNS4_4UMMA5MajorE0ELS17_0ELNS16_7ScaleInE0ELS18_0EEEEEENSM_INS5_IJSC_SC_SC_EEENS5_IJSV_SV_SV_EEEEENS5_IJNS4_10UnderscoreES1E_S1E_EEEEENS5_IJNS4_23SM90_TMA_LOAD_MULTICASTES1H_EEENS5_IJNS4_14ComposedLayoutINS4_7SwizzleILi3ELi4ELi3EEENS4_18smem_ptr_flag_bitsILi4EEENSM_INS5_IJNSA_ILi8EEESG_EEENS5_IJSG_SC_EEEEEEENSM_INS5_IJNS5_IJNS5_IJSO_SC_EEESR_EEESC_NS5_IJSC_SB_EEEEEENS5_IJNS5_IJNS5_IJSR_SX_EEESW_EEESV_NS5_IJSB_SX_EEEEEEEEEEEvNS4_8identityES1I_S22_vS23_EENS_8epilogue10collective18CollectiveEpilogueINS25_23Sm100TmaWarpSpecializedILi4ELi2ELi16ELb1ELb0EEEJNS5_IJNSA_ILi64EEESF_SG_EEENS5_IJNSM_IS2A_SC_EENSM_INS5_IJSQ_NSA_ILi2EEEEEENS5_IJSC_S2A_EEEEEEEENS_10bfloat16_tESL_S2I_SL_NS25_6fusion15FusionCallbacksIS29_NS2J_17LinearCombinationIS2I_fS2I_fLNS_15FloatRoundStyleE2EEES2B_S2H_JEEENS4_5SM1004TMEM4LOAD26SM100_TMEM_LOAD_32dp32b16xENS4_13SM90_TMA_LOADENS1J_INS1K_ILi1ELi4ELi3EEENS1M_ILi16EEENSM_INS5_IJS1O_SQ_EEENS5_IJSQ_SC_EEEEEEENS4_39AutoVectorizingCopyWithAssumedAlignmentILi128EEENS4_14SM90_TMA_STOREES2Z_S31_S31_EEEvvEEEEvNT_6ParamsE,@"STO_CUDA_ENTRY STV_DEFAULT"
_ZN7cutlass13device_kernelINS_4gemm6kernel13GemmUniversalIN4cute5tupleIJiiiiEEENS1_10collective13CollectiveMmaINS1_46MainloopSm100TmaUmmaWarpSpecializedBlockScaledILi5ELi2ELi2ENS5_IJNS4_1CILi4EEESB_NSA_ILi1EEEEEEEENS5_IJNSA_ILi128EEESF_NSA_ILi256EEEEEENS5_IJNS_12float_e2m1_tENS_13float_ue4m3_tEEEENS5_IJNS5_IJlSC_lEEENS4_6LayoutINS5_IJNS5_IJNS5_IJNSA_ILi32EEESB_EEEiEEENS5_IJNS5_IJNSA_ILi16EEESB_EEEiEEENS5_IJSC_iEEEEEENS5_IJSS_NS5_IJNS5_IJNSA_ILi0EEESC_EEENSA_ILi512EEEEEENS5_IJSV_iEEEEEEEEEEESK_S12_NS4_8TiledMMAINS4_8MMA_AtomIJNS4_17SM100_MMA_MXF4_SSISI_SI_fSJ_Li128ELi128ELi16ELNS4_4UMMA5MajorE0ELS17_0ELNS16_7ScaleInE0ELS18_0EEEEEENSM_INS5_IJSC_SC_SC_EEENS5_IJSV_SV_SV_EEEEENS5_IJNS4_10UnderscoreES1E_S1E_EEEEENS5_IJNS4_23SM90_TMA_LOAD_MULTICASTES1H_EEENS5_IJNS4_14ComposedLayoutINS4_7SwizzleILi3ELi4ELi3EEENS4_18smem_ptr_flag_bitsILi4EEENSM_INS5_IJNSA_ILi8EEESG_EEENS5_IJSG_SC_EEEEEEENSM_INS5_IJNS5_IJNS5_IJSO_SC_EEESR_EEESC_NS5_IJSC_SB_EEEEEENS5_IJNS5_IJNS5_IJSR_SX_EEESW_EEESV_NS5_IJSB_SX_EEEEEEEEEEEvNS4_8identityES1I_S22_vS23_EENS_8epilogue10collective18CollectiveEpilogueINS25_23Sm100TmaWarpSpecializedILi4ELi2ELi16ELb1ELb0EEEJNS5_IJNSA_ILi64EEESF_SG_EEENS5_IJNSM_IS2A_SC_EENSM_INS5_IJSQ_NSA_ILi2EEEEEENS5_IJSC_S2A_EEEEEEEENS_10bfloat16_tESL_S2I_SL_NS25_6fusion15FusionCallbacksIS29_NS2J_17LinearCombinationIS2I_fS2I_fLNS_15FloatRoundStyleE2EEES2B_S2H_JEEENS4_5SM1004TMEM4LOAD26SM100_TMEM_LOAD_32dp32b16xENS4_13SM90_TMA_LOADENS1J_INS1K_ILi1ELi4ELi3EEENS1M_ILi16EEENSM_INS5_IJS1O_SQ_EEENS5_IJSQ_SC_EEEEEEENS4_39AutoVectorizingCopyWithAssumedAlignmentILi128EEENS4_14SM90_TMA_STOREES2Z_S31_S31_EEEvvEEEEvNT_6ParamsE:
[----:B------:R-:W1:Y:S01]  /*0000*/  LDC R1, c[0x0][0x37c] ;  /* 0x0000df00ff017b82 */ /* 0x000e620000000800 */
[----:B------:R-:W2:Y:S01]  /*0010*/  S2R R0, SR_TID.X ;  /* 0x0000000000007919 */ /* 0x000ea20000002100 */
[----:B------:R-:W3:Y:S01]  /*0020*/  LDCU.64 UR6, c[0x0][0xc90] ;  /* 0x00019200ff0677ac */ /* 0x000ee20008000a00 */
[----:B------:R-:W-:Y:S01]  /*0030*/  PRMT R90, RZ, 0x7610, R90 ;  /* 0x00007610ff5a7816 */ /* 0x000fe2000000005a */
[----:B------:R-:W4:Y:S01]  /*0040*/  LDCU.64 UR46, c[0x0][0x358] ;  /* 0x00006b00ff2e77ac */ /* 0x000f220008000a00 */
[----:B------:R-:W-:Y:S02]  /*0050*/  ELECT P5, URZ, PT ;  /* 0x0000000000ff782f */ /* 0x000fe400038a0000 */
[----:B---3--:R-:W-:-:S04]  /*0060*/  ISETP.NE.U32.AND P0, PT, RZ, UR6, PT ;  /* 0x00000006ff007c0c */ /* 0x008fc8000bf05070 */
[----:B------:R-:W-:Y:S02]  /*0070*/  ISETP.NE.AND.EX P1, PT, RZ, UR7, PT, P0 ;  /* 0x00000007ff007c0c */ /* 0x000fe4000bf25300 */
[----:B--2---:R-:W-:-:S05]  /*0080*/  SHF.R.U32.HI R103, RZ, 0x5, R0 ;  /* 0x00000005ff677819 */ /* 0x004fca0000011600 */
[----:B------:R-:W2:Y:S02]  /*0090*/  SHFL.IDX PT, R2, R103, RZ, 0x1f ;  /* 0x00001fff67027589 */ /* 0x000ea400000e0000 */
[----:B--2---:R-:W-:-:S04]  /*00a0*/  R2UR UR13, R2 ;  /* 0x00000000020d72ca */ /* 0x004fc800000e0000 */
[----:B-1--4-:R-:W-:Y:S05]  /*00b0*/  @P1 BRA `(.L_x_0) ;  /* 0x00000000002c1947 */ /* 0x012fea0003800000 */
[----:B------:R-:W1:Y:S02]  /*00c0*/  LDCU.64 UR4, c[0x0][0xc88] ;  /* 0x00019100ff0477ac */ /* 0x000e640008000a00 */
[----:B-1----:R-:W-:-:S04]  /*00d0*/  UISETP.NE.U32.AND UP0, UPT, UR4, URZ, UPT ;  /* 0x000000ff0400728c */ /* 0x002fc8000bf05070 */
[----:B------:R-:W-:-:S09]  /*00e0*/  UISETP.NE.AND.EX UP0, UPT, UR5, URZ, UPT, UP0 ;  /* 0x000000ff0500728c */ /* 0x000fd2000bf05300 */
[----:B------:R-:W-:Y:S05]  /*00f0*/  BRA.U !UP0, `(.L_x_1) ;  /* 0x0000000108107547 */ /* 0x000fea000b800000 */
[----:B------:R-:W1:Y:S02]  /*0100*/  LDC.64 R2, c[0x0][0xc88] ;  /* 0x00032200ff027b82 */ /* 0x000e640000000a00 */
[----:B-1----:R1:W5:Y:S01]  /*0110*/  LDG.E R53, desc[UR46][R2.64] ;  /* 0x0000002e02357981 */ /* 0x002362000c1e1900 */
[----:B------:R-:W-:Y:S01]  /*0120*/  HFMA2 R90, -RZ, RZ, 0, 5.9604644775390625e-08 ;  /* 0x00000001ff5a7431 */ /* 0x000fe200000001ff */
[----:B------:R-:W-:Y:S05]  /*0130*/  BRA `(.L_x_0) ;  /* 0x00000000000c7947 */ /* 0x000fea0003800000 */
.L_x_1:
[----:B------:R-:W1:Y:S01]  /*0140*/  LDCU UR4, c[0x0][0xc80] ;  /* 0x00019000ff0477ac */ /* 0x000e620008000800 */
[----:B------:R-:W-:Y:S01]  /*0150*/  HFMA2 R90, -RZ, RZ, 0, 5.9604644775390625e-08 ;  /* 0x00000001ff5a7431 */ /* 0x000fe200000001ff */
[----:B-1----:R-:W-:-:S07]  /*0160*/  MOV R53, UR4 ;  /* 0x0000000400357c02 */ /* 0x002fce0008000f00 */
.L_x_0:
[----:B------:R-:W2:Y:S02]  /*0170*/  LDCU.64 UR4, c[0x0][0xcb0] ;  /* 0x00019600ff0477ac */ /* 0x000ea40008000a00 */
[----:B--2---:R-:W-:-:S04]  /*0180*/  UISETP.NE.U32.AND UP0, UPT, UR4, URZ, UPT ;  /* 0x000000ff0400728c */ /* 0x004fc8000bf05070 */
[----:B------:R-:W-:-:S09]  /*0190*/  UISETP.NE.AND.EX UP0, UPT, UR5, URZ, UPT, UP0 ;  /* 0x000000ff0500728c */ /* 0x000fd2000bf05300 */
[----:B------:R-:W-:Y:S05]  /*01a0*/  BRA.U UP0, `(.L_x_2) ;  /* 0x0000000100247547 */ /* 0x000fea000b800000 */
[----:B------:R-:W2:Y:S02]  /*01b0*/  LDCU.64 UR4, c[0x0][0xca8] ;  /* 0x00019500ff0477ac */ /* 0x000ea40008000a00 */
[----:B--2---:R-:W-:-:S04]  /*01c0*/  UISETP.NE.U32.AND UP0, UPT, UR4, URZ, UPT ;  /* 0x000000ff0400728c */ /* 0x004fc8000bf05070 */
[----:B------:R-:W-:-:S09]  /*01d0*/  UISETP.NE.AND.EX UP0, UPT, UR5, URZ, UPT, UP0 ;  /* 0x000000ff0500728c */ /* 0x000fd2000bf05300 */
[----:B------:R-:W-:Y:S05]  /*01e0*/  BRA.U !UP0, `(.L_x_3) ;  /* 0x00000001080c7547 */ /* 0x000fea000b800000 */
[----:B-1----:R-:W1:Y:S02]  /*01f0*/  LDC.64 R2, c[0x0][0xca8] ;  /* 0x00032a00ff027b82 */ /* 0x002e640000000a00 */
[----:B-1----:R2:W5:Y:S01]  /*0200*/  LDG.E R52, desc[UR46][R2.64] ;  /* 0x0000002e02347981 */ /* 0x002562000c1e1900 */
[----:B------:R-:W-:Y:S05]  /*0210*/  BRA `(.L_x_2) ;  /* 0x0000000000087947 */ /* 0x000fea0003800000 */
.L_x_3:
[----:B------:R-:W2:Y:S02]  /*0220*/  LDCU UR4, c[0x0][0xca0] ;  /* 0x00019400ff0477ac */ /* 0x000ea40008000800 */
[----:B--2---:R-:W-:Y:S02]  /*0230*/  MOV R52, UR4 ;  /* 0x0000000400347c02 */ /* 0x004fe40008000f00 */
.L_x_2:
[----:B-12---:R-:W-:Y:S01]  /*0240*/  IMAD.U32 R2, RZ, RZ, UR13 ;  /* 0x0000000dff027e24 */ /* 0x006fe2000f8e00ff */
[----:B------:R-:W-:Y:S04]  /*0250*/  BSSY.RECONVERGENT B0, `(.L_x_4) ;  /* 0x0000012000007945 */ /* 0x000fe80003800200 */
[C---:B------:R-:W-:Y:S02]  /*0260*/  ISETP.NE.OR P2, PT, R2.reuse, 0x1, !P5 ;  /* 0x000000010200780c */ /* 0x040fe40006f45670 */
[----:B------:R-:W-:-:S11]  /*0270*/  ISETP.NE.OR P1, PT, R2, 0x3, !P5 ;  /* 0x000000030200780c */ /* 0x000fd60006f25670 */
[----:B------:R-:W-:Y:S05]  /*0280*/  @P2 BRA `(.L_x_5) ;  /* 0x0000000000382947 */ /* 0x000fea0003800000 */
[----:B------:R-:W1:Y:S02]  /*0290*/  LDCU.64 UR4, c[0x0][0x348] ;  /* 0x00006900ff0477ac */ /* 0x000e640008000a00 */
[----:B-1----:R-:W-:Y:S02]  /*02a0*/  UIADD3 UR14, UP3, UPT, UR4, 0x80, URZ ;  /* 0x00000080040e7890 */ /* 0x002fe4000ff7e0ff */
[----:B------:R-:W-:Y:S02]  /*02b0*/  UIADD3 UR10, UP2, UPT, UR4, 0x180, URZ ;  /* 0x00000180040a7890 */ /* 0x000fe4000ff5e0ff */
[----:B------:R-:W-:Y:S02]  /*02c0*/  UIADD3 UR8, UP1, UPT, UR4, 0x280, URZ ;  /* 0x0000028004087890 */ /* 0x000fe4000ff3e0ff */
[----:B------:R-:W-:Y:S02]  /*02d0*/  UIADD3 UR4, UP0, UPT, UR4, 0x380, URZ ;  /* 0x0000038004047890 */ /* 0x000fe4000ff1e0ff */
[----:B------:R-:W-:-:S02]  /*02e0*/  UIADD3.X UR15, UPT, UPT, URZ, UR5, URZ, UP3, !UPT ;  /* 0x00000005ff0f7290 */ /* 0x000fc40009ffe4ff */
[----:B------:R-:W-:Y:S02]  /*02f0*/  UIADD3.X UR11, UPT, UPT, URZ, UR5, URZ, UP2, !UPT ;  /* 0x00000005ff0b7290 */ /* 0x000fe400097fe4ff */
[----:B------:R-:W-:Y:S02]  /*0300*/  UIADD3.X UR9, UPT, UPT, URZ, UR5, URZ, UP1, !UPT ;  /* 0x00000005ff097290 */ /* 0x000fe40008ffe4ff */
[----:B------:R-:W-:-:S03]  /*0310*/  UIADD3.X UR5, UPT, UPT, URZ, UR5, URZ, UP0, !UPT ;  /* 0x00000005ff057290 */ /* 0x000fc600087fe4ff */
[----:B------:R1:W-:Y:S02]  /*0320*/  UTMACCTL.PF [UR14] ;  /* 0x000000000e0079b9 */ /* 0x0003e40008040000 */
[----:B------:R1:W-:Y:S02]  /*0330*/  UTMACCTL.PF [UR10] ;  /* 0x000000000a0079b9 */ /* 0x0003e40008040000 */
[----:B------:R1:W-:Y:S02]  /*0340*/  UTMACCTL.PF [UR8] ;  /* 0x00000000080079b9 */ /* 0x0003e40008040000 */
[----:B------:R1:W-:Y:S02]  /*0350*/  UTMACCTL.PF [UR4] ;  /* 0x00000000040079b9 */ /* 0x0003e40008040000 */
[----:B-1----:R-:W-:Y:S01]  /*0360*/  NOP ;  /* 0x0000000000007918 */ /* 0x002fe20000000000 */
.L_x_5:
[----:B------:R-:W-:Y:S05]  /*0370*/  BSYNC.RECONVERGENT B0 ;  /* 0x0000000000007941 */ /* 0x000fea0003800200 */
.L_x_4:
[----:B------:R-:W-:Y:S04]  /*0380*/  BSSY.RECONVERGENT B0, `(.L_x_6) ;  /* 0x000000a000007945 */ /* 0x000fe80003800200 */
[----:B------:R-:W-:Y:S05]  /*0390*/  @P1 BRA `(.L_x_7) ;  /* 0x0000000000201947 */ /* 0x000fea0003800000 */
[----:B------:R-:W1:Y:S02]  /*03a0*/  LDCU.64 UR4, c[0x0][0x348] ;  /* 0x00006900ff0477ac */ /* 0x000e640008000a00 */
[----:B-1----:R-:W-:Y:S02]  /*03b0*/  UIADD3 UR8, UP1, UPT, UR4, 0x980, URZ ;  /* 0x0000098004087890 */ /* 0x002fe4000ff3e0ff */
[----:B------:R-:W-:Y:S02]  /*03c0*/  UIADD3 UR4, UP0, UPT, UR4, 0xa80, URZ ;  /* 0x00000a8004047890 */ /* 0x000fe4000ff1e0ff */
[----:B------:R-:W-:Y:S02]  /*03d0*/  UIADD3.X UR9, UPT, UPT, URZ, UR5, URZ, UP1, !UPT ;  /* 0x00000005ff097290 */ /* 0x000fe40008ffe4ff */
[----:B------:R-:W-:-:S07]  /*03e0*/  UIADD3.X UR5, UPT, UPT, URZ, UR5, URZ, UP0, !UPT ;  /* 0x00000005ff057290 */ /* 0x000fce00087fe4ff */
[----:B------:R1:W-:Y:S02]  /*03f0*/  UTMACCTL.PF [UR8] ;  /* 0x00000000080079b9 */ /* 0x0003e40008040000 */
[----:B------:R1:W-:Y:S02]  /*0400*/  UTMACCTL.PF [UR4] ;  /* 0x00000000040079b9 */ /* 0x0003e40008040000 */
[----:B-1----:R-:W-:Y:S01]  /*0410*/  NOP ;  /* 0x0000000000007918 */ /* 0x002fe20000000000 */
.L_x_7:
[----:B------:R-:W-:Y:S05]  /*0420*/  BSYNC.RECONVERGENT B0 ;  /* 0x0000000000007941 */ /* 0x000fea0003800200 */
.L_x_6:
[----:B------:R-:W1:Y:S01]  /*0430*/  LDCU.64 UR4, c[0x0][0xc88] ;  /* 0x00019100ff0477ac */ /* 0x000e620008000a00 */
[----:B------:R-:W-:Y:S01]  /*0440*/  ISETP.NE.AND.EX P0, PT, RZ, UR7, PT, P0 ;  /* 0x00000007ff007c0c */ /* 0x000fe2000bf05300 */
[----:B------:R-:W-:Y:S01]  /*0450*/  UPLOP3.LUT UP6, UPT, UPT, UPT, UPT, 0x80, 0x8 ;  /* 0x000000000008789c */ /* 0x000fe20003fcf070 */
[----:B-1----:R-:W-:-:S04]  /*0460*/  ISETP.NE.U32.AND P1, PT, RZ, UR4, PT ;  /* 0x00000004ff007c0c */ /* 0x002fc8000bf25070 */
[----:B------:R-:W-:-:S13]  /*0470*/  ISETP.NE.AND.EX P1, PT, RZ, UR5, PT, P1 ;  /* 0x00000005ff007c0c */ /* 0x000fda000bf25310 */
[----:B------:R-:W-:Y:S05]  /*0480*/  @P1 BRA P0, `(.L_x_8) ;  /* 0x0000000000281947 */ /* 0x000fea0000000000 */
[----:B------:R-:W-:Y:S01]  /*0490*/  UISETP.NE.U32.AND UP1, UPT, UR6, URZ, UPT ;  /* 0x000000ff0600728c */ /* 0x000fe2000bf25070 */
[----:B-----5:R-:W-:Y:S01]  /*04a0*/  FSETP.NEU.AND P0, PT, R53, RZ, PT ;  /* 0x000000ff3500720b */ /* 0x020fe20003f0d000 */
[----:B------:R-:W-:Y:S02]  /*04b0*/  UISETP.NE.U32.AND UP0, UPT, UR4, URZ, UPT ;  /* 0x000000ff0400728c */ /* 0x000fe4000bf05070 */
[----:B------:R-:W-:Y:S02]  /*04c0*/  UISETP.NE.AND.EX UP1, UPT, UR7, URZ, UPT, UP1 ;  /* 0x000000ff0700728c */ /* 0x000fe4000bf25310 */
[----:B------:R-:W-:-:S04]  /*04d0*/  UISETP.NE.AND.EX UP0, UPT, UR5, URZ, UPT, UP0 ;  /* 0x000000ff0500728c */ /* 0x000fc8000bf05300 */
[----:B------:R-:W-:-:S04]  /*04e0*/  USEL UR4, URZ, 0xffffffff, UP0 ;  /* 0xffffffffff047887 */ /* 0x000fc80008000000 */
[----:B------:R-:W-:Y:S01]  /*04f0*/  VOTEU.ANY UP0, P0 ;  /* 0x0000000000ff7886 */ /* 0x000fe20000000100 */
[----:B------:R-:W-:-:S04]  /*0500*/  @!UP1 USEL UR4, URZ, 0xffffffff, UP0 ;  /* 0xffffffffff049887 */ /* 0x000fc80008000000 */
[----:B------:R-:W-:-:S04]  /*0510*/  ULOP3.LUT UR4, UR4, 0x1, URZ, 0xc0, !UPT ;  /* 0x0000000104047892 */ /* 0x000fc8000f8ec0ff */
[----:B------:R-:W-:-:S11]  /*0520*/  UISETP.NE.U32.AND UP6, UPT, UR4, 0x1, UPT ;  /* 0x000000010400788c */ /* 0x000fd6000bfc5070 */
.L_x_8:
[----:B------:R-:W1:Y:S01]  /*0530*/  SHFL.IDX PT, R3, R103, RZ, 0x1f ;  /* 0x00001fff67037589 */ /* 0x000e6200000e0000 */
[----:B------:R-:W-:-:S04]  /*0540*/  UISETP.NE.AND UP0, UPT, UR13, 0x2, UPT ;  /* 0x000000020d00788c */ /* 0x000fc8000bf05270 */
[----:B------:R-:W-:Y:S01]  /*0550*/  USEL UR5, URZ, 0x1, UP0 ;  /* 0x00000001ff057887 */ /* 0x000fe20008000000 */
[----:B-1----:R-:W-:-:S13]  /*0560*/  ISETP.NE.AND P0, PT, R3, RZ, PT ;  /* 0x000000ff0300720c */ /* 0x002fda0003f05270 */
[----:B------:R-:W-:Y:S05]  /*0570*/  @P0 BRA `(.L_x_9) ;  /* 0x0000000000600947 */ /* 0x000fea0003800000 */
[----:B------:R-:W1:Y:S01]  /*0580*/  S2UR UR7, SR_CgaCtaId ;  /* 0x00000000000779c3 */ /* 0x000e620000008800 */
[----:B------:R-:W-:Y:S01]  /*0590*/  UMOV UR8, 0x400 ;  /* 0x0000040000087882 */ /* 0x000fe20000000000 */
[----:B------:R-:W-:Y:S01]  /*05a0*/  UMOV UR6, 0x1 ;  /* 0x0000000100067882 */ /* 0x000fe20000000000 */
[----:B------:R-:W-:Y:S01]  /*05b0*/  UMOV UR4, 0x7 ;  /* 0x0000000700047882 */ /* 0x000fe20000000000 */
[----:B------:R-:W-:Y:S01]  /*05c0*/  ELECT P0, URZ, PT ;  /* 0x0000000000ff782f */ /* 0x000fe20003800000 */
[----:B------:R-:W-:-:S04]  /*05d0*/  UIADD3 UR10, UPT, UPT, -UR4, 0x100000, URZ ;  /* 0x00100000040a7890 */ /* 0x000fc8000fffe1ff */
[----:B------:R-:W-:Y:S02]  /*05e0*/  USHF.L.U32 UR11, UR10, 0xb, URZ ;  /* 0x0000000b0a0b7899 */ /* 0x000fe400080006ff */
[----:B------:R-:W-:Y:S02]  /*05f0*/  USHF.L.U32 UR10, UR10, 0x1, URZ ;  /* 0x000000010a0a7899 */ /* 0x000fe400080006ff */
[----:B-1----:R-:W-:Y:S02]  /*0600*/  ULEA UR7, UR7, UR8, 0x18 ;  /* 0x0000000807077291 */ /* 0x002fe4000f8ec0ff */
[----:B------:R-:W-:-:S04]  /*0610*/  UIADD3 UR8, UPT, UPT, -UR6, 0x100000, URZ ;  /* 0x0010000006087890 */ /* 0x000fc8000fffe1ff */
[----:B------:R-:W-:Y:S02]  /*0620*/  USHF.L.U32 UR9, UR8, 0xb, URZ ;  /* 0x0000000b08097899 */ /* 0x000fe400080006ff */
[----:B------:R-:W-:Y:S01]  /*0630*/  USHF.L.U32 UR8, UR8, 0x1, URZ ;  /* 0x0000000108087899 */ /* 0x000fe200080006ff */
[----:B------:R-:W1:Y:S11]  /*0640*/  FENCE.VIEW.ASYNC.S ;  /* 0x00000000000073c6 */ /* 0x000e760000000000 */
[----:B-1----:R1:W2:Y:S01]  /*0650*/  SYNCS.EXCH.64 URZ, [UR7], UR8 ;  /* 0x0000000807ff75b2 */ /* 0x0022a20008000100 */
[----:B------:R1:W3:Y:S01]  /*0660*/  SYNCS.EXCH.64 URZ, [UR7+0x28], UR10 ;  /* 0x0000280a07ff75b2 */ /* 0x0002e20008000100 */
[----:B------:R1:W4:Y:S01]  /*0670*/  SYNCS.EXCH.64 URZ, [UR7+0x8], UR8 ;  /* 0x0000080807ff75b2 */ /* 0x0003220008000100 */
[----:B------:R1:W1:Y:S01]  /*0680*/  SYNCS.EXCH.64 URZ, [UR7+0x30], UR10 ;  /* 0x0000300a07ff75b2 */ /* 0x0002620008000100 */
[----:B------:R1:W1:Y:S01]  /*0690*/  SYNCS.EXCH.64 URZ, [UR7+0x10], UR8 ;  /* 0x0000100807ff75b2 */ /* 0x0002620008000100 */
[----:B------:R1:W1:Y:S01]  /*06a0*/  SYNCS.EXCH.64 URZ, [UR7+0x38], UR10 ;  /* 0x0000380a07ff75b2 */ /* 0x0002620008000100 */
[----:B------:R1:W1:Y:S01]  /*06b0*/  SYNCS.EXCH.64 URZ, [UR7+0x18], UR8 ;  /* 0x0000180807ff75b2 */ /* 0x0002620008000100 */
[----:B------:R1:W1:Y:S01]  /*06c0*/  SYNCS.EXCH.64 URZ, [UR7+0x40], UR10 ;  /* 0x0000400a07ff75b2 */ /* 0x0002620008000100 */
[----:B------:R1:W1:Y:S01]  /*06d0*/  SYNCS.EXCH.64 URZ, [UR7+0x20], UR8 ;  /* 0x0000200807ff75b2 */ /* 0x0002620008000100 */
[----:B------:R1:W1:Y:S01]  /*06e0*/  SYNCS.EXCH.64 URZ, [UR7+0x48], UR10 ;  /* 0x0000480a07ff75b2 */ /* 0x0002620008000100 */
[----:B------:R-:W-:Y:S01]  /*06f0*/  NOP ;  /* 0x0000000000007918 */ /* 0x000fe20000000000 */
.L_x_9:
[----:B------:R-:W2:Y:S01]  /*0700*/  SHFL.IDX PT, R3, R103, RZ, 0x1f ;  /* 0x00001fff67037589 */ /* 0x000ea200000e0000 */
[----:B------:R-:W-:Y:S01]  /*0710*/  NOP ;  /* 0x0000000000007918 */ /* 0x000fe20000000000 */
[----:B--2---:R-:W-:-:S13]  /*0720*/  ISETP.NE.AND P0, PT, R3, 0x1, PT ;  /* 0x000000010300780c */ /* 0x004fda0003f05270 */
[----:B------:R-:W-:Y:S05]  /*0730*/  @P0 BRA `(.L_x_10) ;  /* 0x0000000000580947 */ /* 0x000fea0003800000 */
[----:B-1----:R-:W1:Y:S01]  /*0740*/  S2UR UR7, SR_CgaCtaId ;  /* 0x00000000000779c3 */ /* 0x002e620000008800 */
        /* <DEDUP_REMOVED lines=12> */
[----:B-1----:R2:W1:Y:S01]  /*0810*/  SYNCS.EXCH.64 URZ, [UR7+0x50], UR8 ;  /* 0x0000500807ff75b2 */ /* 0x0024620008000100 */
[----:B------:R2:W1:Y:S01]  /*0820*/  SYNCS.EXCH.64 URZ, [UR7+0x70], UR10 ;  /* 0x0000700a07ff75b2 */ /* 0x0004620008000100 */
[----:B------:R2:W1:Y:S01]  /*0830*/  SYNCS.EXCH.64 URZ, [UR7+0x58], UR8 ;  /* 0x0000580807ff75b2 */ /* 0x0004620008000100 */
[----:B------:R2:W1:Y:S01]  /*0840*/  SYNCS.EXCH.64 URZ, [UR7+0x78], UR10 ;  /* 0x0000780a07ff75b2 */ /* 0x0004620008000100 */
[----:B------:R2:W1:Y:S01]  /*0850*/  SYNCS.EXCH.64 URZ, [UR7+0x60], UR8 ;  /* 0x0000600807ff75b2 */ /* 0x0004620008000100 */
[----:B------:R2:W1:Y:S01]  /*0860*/  SYNCS.EXCH.64 URZ, [UR7+0x80], UR10 ;  /* 0x0000800a07ff75b2 */ /* 0x0004620008000100 */
[----:B------:R2:W1:Y:S01]  /*0870*/  SYNCS.EXCH.64 URZ, [UR7+0x68], UR8 ;  /* 0x0000680807ff75b2 */ /* 0x0004620008000100 */
[----:B------:R2:W1:Y:S02]  /*0880*/  SYNCS.EXCH.64 URZ, [UR7+0x88], UR10 ;  /* 0x0000880a07ff75b2 */ /* 0x0004640008000100 */
[----:B--2---:R-:W-:Y:S01]  /*0890*/  NOP ;  /* 0x0000000000007918 */ /* 0x004fe20000000000 */
.L_x_10:
[----:B------:R-:W2:Y:S01]  /*08a0*/  SHFL.IDX PT, R3, R103, RZ, 0x1f ;  /* 0x00001fff67037589 */ /* 0x000ea200000e0000 */
[----:B------:R-:W-:Y:S01]  /*08b0*/  NOP ;  /* 0x0000000000007918 */ /* 0x000fe20000000000 */
[----:B--2---:R-:W-:-:S13]  /*08c0*/  ISETP.NE.AND P0, PT, R3, 0x3, PT ;  /* 0x000000030300780c */ /* 0x004fda0003f05270 */
[----:B------:R-:W-:Y:S05]  /*08d0*/  @P0 BRA `(.L_x_11) ;  /* 0x0000000000300947 */ /* 0x000fea0003800000 */
[----:B------:R-:W2:Y:S01]  /*08e0*/  S2UR UR6, SR_CgaCtaId ;  /* 0x00000000000679c3 */ /* 0x000ea20000008800 */
[----:B-1----:R-:W-:Y:S01]  /*08f0*/  UMOV UR7, 0x400 ;  /* 0x0000040000077882 */ /* 0x002fe20000000000 */
[----:B------:R-:W-:Y:S01]  /*0900*/  UMOV UR4, 0x20 ;  /* 0x0000002000047882 */ /* 0x000fe20000000000 */
[----:B------:R-:W-:Y:S01]  /*0910*/  ELECT P0, URZ, PT ;  /* 0x0000000000ff782f */ /* 0x000fe20003800000 */
[----:B------:R-:W-:-:S04]  /*0920*/  UIADD3 UR8, UPT, UPT, -UR4, 0x100000, URZ ;  /* 0x0010000004087890 */ /* 0x000fc8000fffe1ff */
[----:B------:R-:W-:Y:S02]  /*0930*/  USHF.L.U32 UR9, UR8, 0xb, URZ ;  /* 0x0000000b08097899 */ /* 0x000fe400080006ff */
[----:B------:R-:W-:Y:S02]  /*0940*/  USHF.L.U32 UR8, UR8, 0x1, URZ ;  /* 0x0000000108087899 */ /* 0x000fe400080006ff */
[----:B--2---:R-:W-:Y:S01]  /*0950*/  ULEA UR6, UR6, UR7, 0x18 ;  /* 0x0000000706067291 */ /* 0x004fe2000f8ec0ff */
[----:B------:R-:W1:Y:S11]  /*0960*/  FENCE.VIEW.ASYNC.S ;  /* 0x00000000000073c6 */ /* 0x000e760000000000 */
[----:B-1----:R2:W1:Y:S01]  /*0970*/  SYNCS.EXCH.64 URZ, [UR6+0x90], UR8 ;  /* 0x0000900806ff75b2 */ /* 0x0024620008000100 */
[----:B------:R2:W1:Y:S02]  /*0980*/  SYNCS.EXCH.64 URZ, [UR6+0x98], UR8 ;  /* 0x0000980806ff75b2 */ /* 0x0004640008000100 */
[----:B--2---:R-:W-:Y:S01]  /*0990*/  NOP ;  /* 0x0000000000007918 */ /* 0x004fe20000000000 */
.L_x_11:
[----:B------:R-:W2:Y:S01]  /*09a0*/  SHFL.IDX PT, R3, R103, RZ, 0x1f ;  /* 0x00001fff67037589 */ /* 0x000ea200000e0000 */
[----:B------:R-:W-:Y:S01]  /*09b0*/  NOP ;  /* 0x0000000000007918 */ /* 0x000fe20000000000 */
[----:B--2---:R-:W-:-:S13]  /*09c0*/  ISETP.NE.AND P0, PT, R3, 0x4, PT ;  /* 0x000000040300780c */ /* 0x004fda0003f05270 */
[----:B------:R-:W-:Y:S05]  /*09d0*/  @P0 BRA `(.L_x_12) ;  /* 0x00000000004c0947 */ /* 0x000fea0003800000 */
[----:B------:R-:W2:Y:S01]  /*09e0*/  S2UR UR6, SR_CgaCtaId ;  /* 0x00000000000679c3 */ /* 0x000ea20000008800 */
[----:B-1----:R-:W-:Y:S01]  /*09f0*/  UMOV UR8, 0xe20 ;  /* 0x00000e2000087882 */ /* 0x002fe20000000000 */
[----:B------:R-:W-:Y:S01]  /*0a00*/  UMOV UR7, 0x400 ;  /* 0x0000040000077882 */ /* 0x000fe20000000000 */
[----:B------:R-:W-:Y:S01]  /*0a10*/  USEL UR8, UR8, 0xc20, UP6 ;  /* 0x00000c2008087887 */ /* 0x000fe2000b000000 */
[----:B------:R-:W-:Y:S01]  /*0a20*/  UMOV UR4, 0x1 ;  /* 0x0000000100047882 */ /* 0x000fe20000000000 */
[----:B------:R-:W-:Y:S01]  /*0a30*/  ELECT P0, URZ, PT ;  /* 0x0000000000ff782f */ /* 0x000fe20003800000 */
[----:B------:R-:W-:-:S04]  /*0a40*/  UIADD3 UR10, UPT, UPT, -UR4, 0x100000, URZ ;  /* 0x00100000040a7890 */ /* 0x000fc8000fffe1ff */
[----:B------:R-:W-:Y:S02]  /*0a50*/  USHF.L.U32 UR11, UR10, 0xb, URZ ;  /* 0x0000000b0a0b7899 */ /* 0x000fe400080006ff */
[----:B------:R-:W-:Y:S02]  /*0a60*/  USHF.L.U32 UR10, UR10, 0x1, URZ ;  /* 0x000000010a0a7899 */ /* 0x000fe400080006ff */
[----:B------:R-:W-:-:S04]  /*0a70*/  UIADD3 UR8, UPT, UPT, -UR8, 0x100000, URZ ;  /* 0x0010000008087890 */ /* 0x000fc8000fffe1ff */
[----:B------:R-:W-:Y:S02]  /*0a80*/  USHF.L.U32 UR9, UR8, 0xb, URZ ;  /* 0x0000000b08097899 */ /* 0x000fe400080006ff */
[----:B------:R-:W-:Y:S02]  /*0a90*/  USHF.L.U32 UR8, UR8, 0x1, URZ ;  /* 0x0000000108087899 */ /* 0x000fe400080006ff */
[----:B--2---:R-:W-:Y:S01]  /*0aa0*/  ULEA UR6, UR6, UR7, 0x18 ;  /* 0x0000000706067291 */ /* 0x004fe2000f8ec0ff */
[----:B------:R-:W1:Y:S11]  /*0ab0*/  FENCE.VIEW.ASYNC.S ;  /* 0x00000000000073c6 */ /* 0x000e760000000000 */
[----:B-1----:R2:W1:Y:S01]  /*0ac0*/  SYNCS.EXCH.64 URZ, [UR6+0xa0], UR10 ;  /* 0x0000a00a06ff75b2 */ /* 0x0024620008000100 */
[----:B------:R2:W1:Y:S01]  /*0ad0*/  SYNCS.EXCH.64 URZ, [UR6+0xb0], UR8 ;  /* 0x0000b00806ff75b2 */ /* 0x0004620008000100 */
[----:B------:R2:W1:Y:S01]  /*0ae0*/  SYNCS.EXCH.64 URZ, [UR6+0xa8], UR10 ;  /* 0x0000a80a06ff75b2 */ /* 0x0004620008000100 */
[----:B------:R2:W1:Y:S02]  /*0af0*/  SYNCS.EXCH.64 URZ, [UR6+0xb8], UR8 ;  /* 0x0000b80806ff75b2 */ /* 0x0004640008000100 */
[----:B--2---:R-:W-:Y:S01]  /*0b00*/  NOP ;  /* 0x0000000000007918 */ /* 0x004fe20000000000 */
.L_x_12:
        /* <DEDUP_REMOVED lines=20> */
[----:B------:R2:W1:Y:S02]  /*0c50*/  SYNCS.EXCH.64 URZ, [UR7+0xd8], UR10 ;  /* 0x0000d80a07ff75b2 */ /* 0x0004640008000100 */
[----:B--2---:R-:W-:Y:S01]  /*0c60*/  NOP ;  /* 0x0000000000007918 */ /* 0x004fe20000000000 */
.L_x_13:
[----:B------:R-:W2:Y:S01]  /*0c70*/  SHFL.IDX PT, R3, R103, RZ, 0x1f ;  /* 0x00001fff67037589 */ /* 0x000ea200000e0000 */
[----:B------:R-:W1:Y:S01]  /*0c80*/  S2UR UR37, SR_CgaCtaId ;  /* 0x00000000002579c3 */ /* 0x000e620000008800 */
[----:B------:R-:W-:Y:S01]  /*0c90*/  NOP ;  /* 0x0000000000007918 */ /* 0x000fe20000000000 */
[----:B--2---:R-:W-:-:S13]  /*0ca0*/  ISETP.NE.AND P0, PT, R3, 0x3, PT ;  /* 0x000000030300780c */ /* 0x004fda0003f05270 */
[----:B-1----:R-:W-:Y:S05]  /*0cb0*/  @P0 BRA `(.L_x_14) ;  /* 0x0000000000340947 */ /* 0x002fea0003800000 */
[----:B------:R-:W-:Y:S01]  /*0cc0*/  UMOV UR6, 0x400 ;  /* 0x0000040000067882 */ /* 0x000fe20000000000 */
[----:B------:R-:W-:Y:S01]  /*0cd0*/  UMOV UR4, 0x20 ;  /* 0x0000002000047882 */ /* 0x000fe20000000000 */
[----:B------:R-:W-:Y:S02]  /*0ce0*/  ULEA UR6, UR37, UR6, 0x18 ;  /* 0x0000000625067291 */ /* 0x000fe4000f8ec0ff */
[----:B------:R-:W-:-:S04]  /*0cf0*/  UIADD3 UR8, UPT, UPT, -UR4, 0x100000, URZ ;  /* 0x0010000004087890 */ /* 0x000fc8000fffe1ff */
[----:B------:R-:W-:Y:S02]  /*0d00*/  USHF.L.U32 UR9, UR8, 0xb, URZ ;  /* 0x0000000b08097899 */ /* 0x000fe400080006ff */
[----:B------:R-:W-:Y:S01]  /*0d10*/  USHF.L.U32 UR8, UR8, 0x1, URZ ;  /* 0x0000000108087899 */ /* 0x000fe200080006ff */
[----:B------:R-:W-:Y:S01]  /*0d20*/  ELECT P0, URZ, PT ;  /* 0x0000000000ff782f */ /* 0x000fe20003800000 */
[----:B------:R-:W1:Y:S10]  /*0d30*/  FENCE.VIEW.ASYNC.S ;  /* 0x00000000000073c6 */ /* 0x000e740000000000 */
[----:B-1----:R1:W2:Y:S01]  /*0d40*/  SYNCS.EXCH.64 URZ, [UR6+0xe0], UR8 ;  /* 0x0000e00806ff75b2 */ /* 0x0022a20008000100 */
[----:B------:R1:W1:Y:S01]  /*0d50*/  SYNCS.EXCH.64 URZ, [UR6+0xf0], UR8 ;  /* 0x0000f00806ff75b2 */ /* 0x0002620008000100 */
[----:B------:R1:W1:Y:S01]  /*0d60*/  SYNCS.EXCH.64 URZ, [UR6+0xe8], UR8 ;  /* 0x0000e80806ff75b2 */ /* 0x0002620008000100 */
[----:B------:R1:W1:Y:S01]  /*0d70*/  SYNCS.EXCH.64 URZ, [UR6+0xf8], UR8 ;  /* 0x0000f80806ff75b2 */ /* 0x0002620008000100 */
[----:B------:R-:W-:Y:S01]  /*0d80*/  NOP ;  /* 0x0000000000007918 */ /* 0x000fe20000000000 */
.L_x_14:
[----:B------:R-:W3:Y:S01]  /*0d90*/  LDCU UR4, c[0x0][0x36c] ;  /* 0x00006d80ff0477ac */ /* 0x000ee20008000800 */
[----:B------:R-:W-:Y:S01]  /*0da0*/  ISETP.NE.OR P5, PT, R2, 0x2, !P5 ;  /* 0x000000020200780c */ /* 0x000fe20006fa5670 */
[----:B------:R-:W-:Y:S01]  /*0db0*/  NOP ;  /* 0x0000000000007918 */ /* 0x000fe20000000000 */
[----:B------:R-:W-:Y:S01]  /*0dc0*/  LOP3.LUT R2, R0, 0x1f, RZ, 0xc0, !PT ;  /* 0x0000001f00027812 */ /* 0x000fe200078ec0ff */
[----:B------:R-:W-:Y:S02]  /*0dd0*/  UISETP.NE.AND UP5, UPT, UR13, URZ, UPT ;  /* 0x000000ff0d00728c */ /* 0x000fe4000bfa5270 */
[----:B---3--:R-:W-:-:S09]  /*0de0*/  UISETP.EQ.U32.AND UP0, UPT, UR4, 0x1, UPT ;  /* 0x000000010400788c */ /* 0x008fd2000bf02070 */
[----:B------:R-:W-:Y:S05]  /*0df0*/  BRA.U !UP0, `(.L_x_15) ;  /* 0x0000000108087547 */ /* 0x000fea000b800000 */
[----:B-12-4-:R-:W-:Y:S01]  /*0e00*/  UCGABAR_ARV ;  /* 0x00000000000079c7 */ /* 0x016fe20008000000 */
[----:B------:R-:W-:Y:S05]  /*0e10*/  BRA `(.L_x_16) ;  /* 0x0000000000047947 */ /* 0x000fea0003800000 */
.L_x_15:
[----:B-12-4-:R-:W-:Y:S01]  /*0e20*/  NOP ;  /* 0x0000000000007918 */ /* 0x016fe20000000000 */
.L_x_16:
[----:B------:R-:W1:Y:S01]  /*0e30*/  S2UR UR20, SR_CTAID.X ;  /* 0x00000000001479c3 */ /* 0x000e620000002500 */
[----:B------:R-:W-:-:S05]  /*0e40*/  CS2R.32 R43, SR_CgaSize ;  /* 0x00000000002b7805 */ /* 0x000fca0000008a00 */
[----:B------:R-:W-:-:S05]  /*0e50*/  IMAD R43, R43, -0xa0, RZ ;  /* 0xffffff602b2b7824 */ /* 0x000fca00078e02ff */
[----:B------:R-:W-:-:S14]  /*0e60*/  R2UR UR9, R43 ;  /* 0x000000002b0972ca */ /* 0x000fdc00000e0000 */
[----:B------:R-:W2:Y:S01]  /*0e70*/  LDCU UR9, c[0x0][UR9+0x2b0] ;  /* 0x00005600090977ac */ /* 0x000ea20008000800 */
[----:B------:R-:W-:-:S05]  /*0e80*/  CS2R.32 R43, SR_CgaSize ;  /* 0x00000000002b7805 */ /* 0x000fca0000008a00 */
[----:B------:R-:W-:-:S05]  /*0e90*/  IMAD R43, R43, -0xa0, RZ ;  /* 0xffffff602b2b7824 */ /* 0x000fca00078e02ff */
[----:B------:R-:W-:-:S14]  /*0ea0*/  R2UR UR8, R43 ;  /* 0x000000002b0872ca */ /* 0x000fdc00000e0000 */
[----:B------:R-:W3:Y:S01]  /*0eb0*/  LDCU UR8, c[0x0][UR8+0x2b4] ;  /* 0x00005680080877ac */ /* 0x000ee20008000800 */
[----:B------:R-:W4:Y:S01]  /*0ec0*/  S2UR UR12, SR_CTAID.Y ;  /* 0x00000000000c79c3 */ /* 0x000f220000002600 */
[----:B------:R-:W-:-:S05]  /*0ed0*/  CS2R.32 R43, SR_CgaSize ;  /* 0x00000000002b7805 */ /* 0x000fca0000008a00 */
[----:B------:R-:W-:-:S05]  /*0ee0*/  IMAD R43, R43, -0xa0, RZ ;  /* 0xffffff602b2b7824 */ /* 0x000fca00078e02ff */
[----:B------:R-:W-:-:S14]  /*0ef0*/  R2UR UR39, R43 ;  /* 0x000000002b2772ca */ /* 0x000fdc00000e0000 */
[----:B------:R-:W3:Y:S01]  /*0f00*/  LDCU UR39, c[0x0][UR39+0x2a0] ;  /* 0x00005400272777ac */ /* 0x000ee20008000800 */
[----:B------:R-:W-:-:S05]  /*0f10*/  CS2R.32 R43, SR_CgaSize ;  /* 0x00000000002b7805 */ /* 0x000fca0000008a00 */
[----:B------:R-:W-:-:S05]  /*0f20*/  IMAD R43, R43, -0xa0, RZ ;  /* 0xffffff602b2b7824 */ /* 0x000fca00078e02ff */
[----:B------:R-:W-:-:S14]  /*0f30*/  R2UR UR38, R43 ;  /* 0x000000002b2672ca */ /* 0x000fdc00000e0000 */
[----:B------:R-:W3:Y:S01]  /*0f40*/  LDCU UR38, c[0x0][UR38+0x2a4] ;  /* 0x00005480262677ac */ /* 0x000ee20008000800 */
[----:B------:R-:W3:Y:S01]  /*0f50*/  LDC R43, c[0x0][0xf24] ;  /* 0x0003c900ff2b7b82 */ /* 0x000ee20000000800 */
[----:B------:R-:W3:Y:S01]  /*0f60*/  LDCU UR19, c[0x0][0xf24] ;  /* 0x0001e480ff1377ac */ /* 0x000ee20008000800 */
[----:B------:R-:W-:Y:S02]  /*0f70*/  ULOP3.LUT UR29, UR37, 0x3, URZ, 0xc0, !UPT ;  /* 0x00000003251d7892 */ /* 0x000fe4000f8ec0ff */
[----:B------:R-:W-:Y:S01]  /*0f80*/  ULOP3.LUT UR10, UR37, 0xc, URZ, 0xc0, !UPT ;  /* 0x0000000c250a7892 */ /* 0x000fe2000f8ec0ff */
[----:B-1----:R-:W-:-:S03]  /*0f90*/  I2FP.F32.U32 R4, UR20 ;  /* 0x0000001400047c45 */ /* 0x002fc60008201000 */
[----:B------:R-:W1:Y:S01]  /*0fa0*/  S2UR UR36, SR_CTAID.Z ;  /* 0x00000000002479c3 */ /* 0x000e620000002700 */
[----:B------:R-:W-:Y:S02]  /*0fb0*/  UISETP.GT.U32.AND UP3, UPT, UR29, 0xffff, UPT ;  /* 0x0000ffff1d00788c */ /* 0x000fe4000bf64070 */
[----:B------:R-:W-:Y:S01]  /*0fc0*/  UISETP.GT.U32.AND UP2, UPT, UR10, 0xffff, UPT ;  /* 0x0000ffff0a00788c */ /* 0x000fe2000bf44070 */
[----:B--2---:R-:W-:Y:S01]  /*0fd0*/  FMUL R4, R4, UR9 ;  /* 0x0000000904047c20 */ /* 0x004fe20008400000 */
[----:B------:R-:W-:Y:S01]  /*0fe0*/  USEL UR11, UR29, 0xffff, !UP3 ;  /* 0x0000ffff1d0b7887 */ /* 0x000fe2000d800000 */
[----:B----4-:R-:W-:Y:S01]  /*0ff0*/  I2FP.F32.U32 R3, UR12 ;  /* 0x0000000c00037c45 */ /* 0x010fe20008201000 */
[----:B------:R-:W-:-:S03]  /*1000*/  USEL UR10, UR10, 0xffff, !UP2 ;  /* 0x0000ffff0a0a7887 */ /* 0x000fc6000d000000 */
[----:B------:R-:W2:Y:S01]  /*1010*/  F2I.U32.TRUNC.NTZ R4, R4 ;  /* 0x0000000400047305 */ /* 0x000ea2000020f000 */
[----:B------:R-:W-:Y:S01]  /*1020*/  USHF.R.U32.HI UR23, URZ, 0x2, UR37 ;  /* 0x00000002ff177899 */ /* 0x000fe20008011625 */
[----:B---3--:R-:W-:Y:S01]  /*1030*/  FMUL R3, R3, UR8 ;  /* 0x0000000803037c20 */ /* 0x008fe20008400000 */
[----:B------:R-:W-:Y:S02]  /*1040*/  USHF.L.U32 UR22, UR37, 0xa, URZ ;  /* 0x0000000a25167899 */ /* 0x000fe400080006ff */
[----:B------:R-:W-:Y:S02]  /*1050*/  USHF.L.U32 UR15, UR37, 0xc, URZ ;  /* 0x0000000c250f7899 */ /* 0x000fe400080006ff */
[----:B------:R-:W-:Y:S01]  /*1060*/  USHF.L.U32 UR14, UR37, 0x7, URZ ;  /* 0x00000007250e7899 */ /* 0x000fe200080006ff */
[----:B------:R-:W3:Y:S01]  /*1070*/  F2I.U32.TRUNC.NTZ R3, R3 ;  /* 0x0000000300037305 */ /* 0x000ee2000020f000 */
[----:B------:R-:W-:Y:S02]  /*1080*/  USHF.L.U32 UR7, UR37, 0x9, URZ ;  /* 0x0000000925077899 */ /* 0x000fe400080006ff */
[----:B------:R-:W-:-:S02]  /*1090*/  ULOP3.LUT UR11, UR11, 0xffff, URZ, 0xc0, !UPT ;  /* 0x0000ffff0b0b7892 */ /* 0x000fc4000f8ec0ff */
[----:B------:R-:W-:Y:S01]  /*10a0*/  ULOP3.LUT UR10, UR10, 0xffff, URZ, 0xc0, !UPT ;  /* 0x0000ffff0a0a7892 */ /* 0x000fe2000f8ec0ff */
[----:B--2---:R-:W-:Y:S01]  /*10b0*/  R2UR UR8, R4 ;  /* 0x00000000040872ca */ /* 0x004fe200000e0000 */
[----:B------:R-:W-:Y:S01]  /*10c0*/  UMOV UR6, 0x1111 ;  /* 0x0000111100067882 */ /* 0x000fe20000000000 */
[----:B------:R-:W-:Y:S01]  /*10d0*/  UMOV UR4, 0xf ;  /* 0x0000000f00047882 */ /* 0x000fe20000000000 */
[----:B------:R-:W2:Y:S01]  /*10e0*/  LDCU UR18, c[0x0][0xf30] ;  /* 0x0001e600ff1277ac */ /* 0x000ea20008000800 */
[----:B------:R-:W-:Y:S01]  /*10f0*/  UISETP.NE.AND UP1, UPT, UR13, 0x2, UPT ;  /* 0x000000020d00788c */ /* 0x000fe2000bf25270 */
[----:B---3--:R-:W-:Y:S01]  /*1100*/  R2UR UR9, R3 ;  /* 0x00000000030972ca */ /* 0x008fe200000e0000 */
[----:B------:R-:W-:Y:S01]  /*1110*/  ULOP3.LUT UR23, UR23, 0x3, URZ, 0xc0, !UPT ;  /* 0x0000000317177892 */ /* 0x000fe2000f8ec0ff */
[----:B------:R-:W-:Y:S01]  /*1120*/  PRMT R3, RZ, 0x7610, R3 ;  /* 0x00007610ff037816 */ /* 0x000fe20000000003 */
[----:B------:R-:W-:-:S05]  /*1130*/  ULOP3.LUT UR22, UR22, 0x3000, URZ, 0xc0, !UPT ;  /* 0x0000300016167892 */ /* 0x000fca000f8ec0ff */
[----:B------:R-:W-:Y:S02]  /*1140*/  UIADD3 UR8, UPT, UPT, -UR8, URZ, URZ ;  /* 0x000000ff08087290 */ /* 0x000fe4000fffe1ff */
[----:B------:R-:W-:Y:S02]  /*1150*/  ULOP3.LUT UR15, UR15, 0x3000, URZ, 0xc0, !UPT ;  /* 0x000030000f0f7892 */ /* 0x000fe4000f8ec0ff */
[----:B------:R-:W-:Y:S02]  /*1160*/  ULOP3.LUT UR14, UR14, 0x600, URZ, 0xc0, !UPT ;  /* 0x000006000e0e7892 */ /* 0x000fe4000f8ec0ff */
[----:B------:R-:W-:Y:S02]  /*1170*/  ULOP3.LUT UR7, UR7, 0x600, URZ, 0xc0, !UPT ;  /* 0x0000060007077892 */ /* 0x000fe4000f8ec0ff */
[----:B------:R-:W-:Y:S02]  /*1180*/  UIADD3 UR9, UPT, UPT, -UR9, URZ, URZ ;  /* 0x000000ff09097290 */ /* 0x000fe4000fffe1ff */
[----:B------:R-:W-:-:S02]  /*1190*/  UISETP.GE.AND UP2, UPT, UR19, 0x1, UPT ;  /* 0x000000011300788c */ /* 0x000fc4000bf46270 */
[----:B------:R-:W-:Y:S02]  /*11a0*/  USHF.L.U32 UR6, UR6, UR11, URZ ;  /* 0x0000000b06067299 */ /* 0x000fe400080006ff */
[----:B------:R-:W-:Y:S02]  /*11b0*/  USHF.L.U32 UR4, UR4, UR10, URZ ;  /* 0x0000000a04047299 */ /* 0x000fe400080006ff */
[----:B------:R-:W-:Y:S02]  /*11c0*/  UIMAD UR39, UR39, UR8, UR20 ;  /* 0x00000008272772a4 */ /* 0x000fe4000f8e0214 */
[----:B------:R-:W-:Y:S01]  /*11d0*/  UIMAD UR38, UR38, UR9, UR12 ;  /* 0x00000009262672a4 */ /* 0x000fe2000f8e020c */
[----:B-12---:R-:W-:Y:S11]  /*11e0*/  BRA.U UP5, `(.L_x_17) ;  /* 0x0000000105c47547 */ /* 0x006ff6000b800000 */
[----:B------:R-:W-:-:S04]  /*11f0*/  UISETP.NE.AND UP4, UPT, UR38, URZ, UPT ;  /* 0x000000ff2600728c */ /* 0x000fc8000bf85270 */
[----:B------:R-:W-:Y:S02]  /*1200*/  UISETP.NE.AND UP3, UPT, UR39, URZ, UP4 ;  /* 0x000000ff2700728c */ /* 0x000fe4000a765270 */
[----:B------:R-:W-:Y:S02]  /*1210*/  USEL UR28, URZ, 0x2, UP4 ;  /* 0x00000002ff1c7887 */ /* 0x000fe4000a000000 */
[----:B------:R-:W-:Y:S02]  /*1220*/  USEL UR33, URZ, 0x1, UP3 ;  /* 0x00000001ff217887 */ /* 0x000fe40009800000 */
[----:B------:R-:W-:Y:S02]  /*1230*/  UISETP.NE.AND UP3, UPT, UR38, 0x1, UPT ;  /* 0x000000012600788c */ /* 0x000fe4000bf65270 */
[----:B------:R-:W-:Y:S02]  /*1240*/  USEL UR24, URZ, 0x4, UP4 ;  /* 0x00000004ff187887 */ /* 0x000fe4000a000000 */
[----:B------:R-:W-:-:S02]  /*1250*/  USEL UR11, URZ, 0x8, UP4 ;  /* 0x00000008ff0b7887 */ /* 0x000fc4000a000000 */
[----:B------:R-:W-:Y:S02]  /*1260*/  UISETP.NE.AND UP4, UPT, UR38, 0x2, UPT ;  /* 0x000000022600788c */ /* 0x000fe4000bf85270 */
[----:B------:R-:W-:Y:S02]  /*1270*/  USEL UR32, URZ, 0x10, UP3 ;  /* 0x00000010ff207887 */ /* 0x000fe40009800000 */
[----:B------:R-:W-:Y:S02]  /*1280*/  USEL UR27, URZ, 0x20, UP3 ;  /* 0x00000020ff1b7887 */ /* 0x000fe40009800000 */
[----:B------:R-:W-:Y:S02]  /*1290*/  USEL UR21, URZ, 0x40, UP3 ;  /* 0x00000040ff157887 */ /* 0x000fe40009800000 */
[----:B------:R-:W-:Y:S02]  /*12a0*/  USEL UR10, URZ, 0x80, UP3 ;  /* 0x00000080ff0a7887 */ /* 0x000fe40009800000 */
[----:B------:R-:W-:-:S02]  /*12b0*/  UISETP.NE.AND UP3, UPT, UR38, 0x3, UPT ;  /* 0x000000032600788c */ /* 0x000fc4000bf65270 */
[----:B------:R-:W-:Y:S02]  /*12c0*/  USEL UR31, URZ, 0x100, UP4 ;  /* 0x00000100ff1f7887 */ /* 0x000fe4000a000000 */
[----:B------:R-:W-:Y:S02]  /*12d0*/  USEL UR26, URZ, 0x200, UP4 ;  /* 0x00000200ff1a7887 */ /* 0x000fe4000a000000 */
[----:B------:R-:W-:Y:S02]  /*12e0*/  USEL UR17, URZ, 0x400, UP4 ;  /* 0x00000400ff117887 */ /* 0x000fe4000a000000 */
[----:B------:R-:W-:Y:S02]  /*12f0*/  USEL UR9, URZ, 0x800, UP4 ;  /* 0x00000800ff097887 */ /* 0x000fe4000a000000 */
[----:B------:R-:W-:Y:S02]  /*1300*/  UISETP.NE.AND UP4, UPT, UR39, URZ, UPT ;  /* 0x000000ff2700728c */ /* 0x000fe4000bf85270 */
[----:B------:R-:W-:-:S02]  /*1310*/  USEL UR30, URZ, 0x1000, UP3 ;  /* 0x00001000ff1e7887 */ /* 0x000fc40009800000 */
[----:B------:R-:W-:Y:S02]  /*1320*/  USEL UR25, URZ, 0x2000, UP3 ;  /* 0x00002000ff197887 */ /* 0x000fe40009800000 */
[----:B------:R-:W-:Y:S02]  /*1330*/  USEL UR16, URZ, 0x4000, UP3 ;  /* 0x00004000ff107887 */ /* 0x000fe40009800000 */
[----:B------:R-:W-:Y:S02]  /*1340*/  USEL UR8, URZ, 0x8000, UP3 ;  /* 0x00008000ff087887 */ /* 0x000fe40009800000 */
[----:B------:R-:W-:Y:S02]  /*1350*/  UISETP.NE.AND UP3, UPT, UR39, 0x1, UPT ;  /* 0x000000012700788c */ /* 0x000fe4000bf65270 */
[----:B------:R-:W-:Y:S02]  /*1360*/  USEL UR32, UR32, 0x10, UP4 ;  /* 0x0000001020207887 */ /* 0x000fe4000a000000 */
[----:B------:R-:W-:-:S02]  /*1370*/  USEL UR31, UR31, 0x100, UP4 ;  /* 0x000001001f1f7887 */ /* 0x000fc4000a000000 */
[----:B------:R-:W-:Y:S02]  /*1380*/  USEL UR30, UR30, 0x1000, UP4 ;  /* 0x000010001e1e7887 */ /* 0x000fe4000a000000 */
[----:B------:R-:W-:Y:S02]  /*1390*/  USEL UR28, UR28, 0x2, UP3 ;  /* 0x000000021c1c7887 */ /* 0x000fe40009800000 */
[----:B------:R-:W-:Y:S02]  /*13a0*/  UIADD3 UR31, UPT, UPT, UR31, UR32, UR33 ;  /* 0x000000201f1f7290 */ /* 0x000fe4000fffe021 */
[----:B------:R-:W-:Y:S02]  /*13b0*/  UISETP.NE.AND UP4, UPT, UR39, 0x2, UPT ;  /* 0x000000022700788c */ /* 0x000fe4000bf85270 */
[----:B------:R-:W-:Y:S02]  /*13c0*/  USEL UR27, UR27, 0x20, UP3 ;  /* 0x000000201b1b7887 */ /* 0x000fe40009800000 */
[----:B------:R-:W-:-:S02]  /*13d0*/  USEL UR26, UR26, 0x200, UP3 ;  /* 0x000002001a1a7887 */ /* 0x000fc40009800000 */
[----:B------:R-:W-:Y:S02]  /*13e0*/  UIADD3 UR28, UPT, UPT, UR28, UR30, UR31 ;  /* 0x0000001e1c1c7290 */ /* 0x000fe4000fffe01f */
[----:B------:R-:W-:Y:S02]  /*13f0*/  USEL UR25, UR25, 0x2000, UP3 ;  /* 0x0000200019197887 */ /* 0x000fe40009800000 */
[----:B------:R-:W-:Y:S02]  /*1400*/  USEL UR24, UR24, 0x4, UP4 ;  /* 0x0000000418187887 */ /* 0x000fe4000a000000 */
[----:B------:R-:W-:Y:S02]  /*1410*/  UIADD3 UR26, UPT, UPT, UR26, UR27, UR28 ;  /* 0x0000001b1a1a7290 */ /* 0x000fe4000fffe01c */
[----:B------:R-:W-:Y:S02]  /*1420*/  UISETP.NE.AND UP3, UPT, UR39, 0x3, UPT ;  /* 0x000000032700788c */ /* 0x000fe4000bf65270 */
[----:B------:R-:W-:-:S02]  /*1430*/  USEL UR21, UR21, 0x40, UP4 ;  /* 0x0000004015157887 */ /* 0x000fc4000a000000 */
[----:B------:R-:W-:Y:S02]  /*1440*/  USEL UR17, UR17, 0x400, UP4 ;  /* 0x0000040011117887 */ /* 0x000fe4000a000000 */
[----:B------:R-:W-:Y:S02]  /*1450*/  UIADD3 UR24, UPT, UPT, UR24, UR25, UR26 ;  /* 0x0000001918187290 */ /* 0x000fe4000fffe01a */
[----:B------:R-:W-:Y:S02]  /*1460*/  USEL UR16, UR16, 0x4000, UP4 ;  /* 0x0000400010107887 */ /* 0x000fe4000a000000 */
[----:B------:R-:W-:Y:S02]  /*1470*/  USEL UR11, UR11, 0x8, UP3 ;  /* 0x000000080b0b7887 */ /* 0x000fe40009800000 */
[----:B------:R-:W-:Y:S02]  /*1480*/  UIADD3 UR17, UPT, UPT, UR17, UR21, UR24 ;  /* 0x0000001511117290 */ /* 0x000fe4000fffe018 */
[----:B------:R-:W-:-:S02]  /*1490*/  USEL UR10, UR10, 0x80, UP3 ;  /* 0x000000800a0a7887 */ /* 0x000fc40009800000 */
[----:B------:R-:W-:Y:S02]  /*14a0*/  USEL UR9, UR9, 0x800, UP3 ;  /* 0x0000080009097887 */ /* 0x000fe40009800000 */
[----:B------:R-:W-:Y:S02]  /*14b0*/  UIADD3 UR11, UPT, UPT, UR11, UR16, UR17 ;  /* 0x000000100b0b7290 */ /* 0x000fe4000fffe011 */
[----:B------:R-:W-:Y:S02]  /*14c0*/  USEL UR8, UR8, 0x8000, UP3 ;  /* 0x0000800008087887 */ /* 0x000fe40009800000 */
[----:B------:R-:W-:-:S04]  /*14d0*/  UIADD3 UR9, UPT, UPT, UR9, UR10, UR11 ;  /* 0x0000000a09097290 */ /* 0x000fc8000fffe00b */
[----:B------:R-:W-:-:S06]  /*14e0*/  UIADD3 UR8, UPT, UPT, UR9, UR8, URZ ;  /* 0x0000000809087290 */ /* 0x000fcc000fffe0ff */
[----:B------:R-:W-:Y:S02]  /*14f0*/  MOV R3, UR8 ;  /* 0x0000000800037c02 */ /* 0x000fe40008000f00 */
.L_x_17:
[----:B------:R-:W-:Y:S05]  /*1500*/  BRA.U !UP2, `(.L_x_18) ;  /* 0x000000010ab87547 */ /* 0x000fea000b800000 */
[----:B------:R-:W1:Y:S01]  /*1510*/  LDCU.128 UR8, c[0x0][0xf10] ;  /* 0x0001e200ff0877ac */ /* 0x000e620008000c00 */
[----:B------:R-:W2:Y:S01]  /*1520*/  LDCU UR26, c[0x0][0x370] ;  /* 0x00006e00ff1a77ac */ /* 0x000ea20008000800 */
[----:B------:R-:W3:Y:S01]  /*1530*/  LDCU UR25, c[0x0][0x374] ;  /* 0x00006e80ff1977ac */ /* 0x000ee20008000800 */
[----:B------:R-:W4:Y:S01]  /*1540*/  LDCU UR24, c[0x0][0xf0c] ;  /* 0x0001e180ff1877ac */ /* 0x000f220008000800 */
[----:B------:R-:W2:Y:S01]  /*1550*/  LDCU UR21, c[0x0][0xf20] ;  /* 0x0001e400ff1577ac */ /* 0x000ea20008000800 */
[----:B------:R-:W2:Y:S01]  /*1560*/  LDCU.64 UR16, c[0x0][0xf28] ;  /* 0x0001e500ff1077ac */ /* 0x000ea20008000a00 */
[----:B-1----:R-:W-:Y:S02]  /*1570*/  UISETP.NE.AND UP3, UPT, UR10, 0x1, UPT ;  /* 0x000000010a00788c */ /* 0x002fe4000bf65270 */
[----:B---3--:R-:W-:Y:S02]  /*1580*/  UIMAD.WIDE.U32 UR32, UR25, UR11, URZ ;  /* 0x0000000b192072a5 */ /* 0x008fe4000f8e00ff */
[----:B------:R-:W-:-:S02]  /*1590*/  UISETP.NE.AND UP2, UPT, UR19, 0x1, UPT ;  /* 0x000000011300788c */ /* 0x000fc4000bf45270 */
[----:B----4-:R-:W-:Y:S02]  /*15a0*/  UISETP.NE.AND UP4, UPT, UR24, 0x1, UPT ;  /* 0x000000011800788c */ /* 0x010fe4000bf85270 */
[----:B------:R-:W-:Y:S02]  /*15b0*/  UIMAD.WIDE.U32 UR34, UR12, UR11, URZ ;  /* 0x0000000b0c2272a5 */ /* 0x000fe4000f8e00ff */
[----:B--2---:R-:W-:Y:S01]  /*15c0*/  UIMAD.WIDE.U32 UR30, UR26, UR8, URZ ;  /* 0x000000081a1e72a5 */ /* 0x004fe2000f8e00ff */
[----:B------:R-:W-:Y:S01]  /*15d0*/  UMOV UR11, UR33 ;  /* 0x00000021000b7c82 */ /* 0x000fe20008000000 */
[----:B------:R-:W-:Y:S02]  /*15e0*/  UIMAD.WIDE.U32 UR32, UR20, UR8, URZ ;  /* 0x00000008142072a5 */ /* 0x000fe4000f8e00ff */
[----:B------:R-:W-:-:S03]  /*15f0*/  @UP3 USHF.R.U32.HI UR25, URZ, UR21, UR11 ;  /* 0x00000015ff193299 */ /* 0x000fc6000801160b */
[----:B------:R-:W-:Y:S02]  /*1600*/  @UP4 USHF.R.U32.HI UR26, URZ, UR9, UR31 ;  /* 0x00000009ff1a4299 */ /* 0x000fe4000801161f */
[----:B------:R-:W-:Y:S02]  /*1610*/  UIMAD.WIDE.U32 UR30, UR25, UR16, URZ ;  /* 0x00000010191e72a5 */ /* 0x000fe4000f8e00ff */
[----:B------:R-:W-:Y:S02]  /*1620*/  USHF.R.U32.HI UR35, URZ, UR21, UR35 ;  /* 0x00000015ff237299 */ /* 0x000fe40008011623 */
[----:B------:R-:W-:Y:S02]  /*1630*/  UIMAD.WIDE.U32 UR40, UR26, UR16, URZ ;  /* 0x000000101a2872a5 */ /* 0x000fe4000f8e00ff */
[----:B------:R-:W-:Y:S02]  /*1640*/  @UP2 USHF.R.U32.HI UR25, URZ, UR17, UR31 ;  /* 0x00000011ff192299 */ /* 0x000fe4000801161f */
[----:B------:R-:W-:-:S02]  /*1650*/  USHF.R.U32.HI UR33, URZ, UR9, UR33 ;  /* 0x00000009ff217299 */ /* 0x000fc40008011621 */
[----:B------:R-:W-:Y:S02]  /*1660*/  USEL UR35, UR12, UR35, !UP3 ;  /* 0x000000230c237287 */ /* 0x000fe4000d800000 */
[----:B------:R-:W-:Y:S02]  /*1670*/  @UP2 USHF.R.U32.HI UR26, URZ, UR17, UR41 ;  /* 0x00000011ff1a2299 */ /* 0x000fe40008011629 */
[----:B------:R-:W-:Y:S02]  /*1680*/  UIMAD UR25, UR25, UR19, URZ ;  /* 0x00000013191972a4 */ /* 0x000fe4000f8e02ff */
[----:B------:R-:W-:Y:S02]  /*1690*/  USEL UR33, UR20, UR33, !UP4 ;  /* 0x0000002114217287 */ /* 0x000fe4000e000000 */
[----:B------:R-:W-:Y:S02]  /*16a0*/  UIMAD UR8, UR26, UR19, URZ ;  /* 0x000000131a0872a4 */ /* 0x000fe4000f8e02ff */
[----:B------:R-:W-:-:S02]  /*16b0*/  UISETP.GE.AND UP3, UPT, UR35, UR25, UPT ;  /* 0x000000192300728c */ /* 0x000fc4000bf66270 */
[----:B------:R-:W-:Y:S02]  /*16c0*/  UIMAD.WIDE.U32 UR30, UR35, UR16, URZ ;  /* 0x00000010231e72a5 */ /* 0x000fe4000f8e00ff */
[----:B------:R-:W-:Y:S02]  /*16d0*/  UISETP.GE.OR UP3, UPT, UR33, UR8, UP3 ;  /* 0x000000082100728c */ /* 0x000fe40009f66670 */
[----:B------:R-:W-:Y:S02]  /*16e0*/  USHF.R.U32.HI UR9, URZ, UR17, UR31 ;  /* 0x00000011ff097299 */ /* 0x000fe4000801161f */
[----:B------:R-:W-:Y:S02]  /*16f0*/  UIMAD.WIDE.U32 UR40, UR33, UR16, URZ ;  /* 0x00000010212872a5 */ /* 0x000fe4000f8e00ff */
[----:B------:R-:W-:Y:S02]  /*1700*/  USEL UR9, UR35, UR9, !UP2 ;  /* 0x0000000923097287 */ /* 0x000fe4000d000000 */
[----:B------:R-:W-:-:S02]  /*1710*/  UIADD3 UR8, UPT, UPT, -UR35, URZ, URZ ;  /* 0x000000ff23087290 */ /* 0x000fc4000fffe1ff */
[----:B------:R-:W-:Y:S02]  /*1720*/  UIADD3 UR11, UPT, UPT, -UR9, URZ, URZ ;  /* 0x000000ff090b7290 */ /* 0x000fe4000fffe1ff */
[----:B------:R-:W-:Y:S02]  /*1730*/  @!UP3 USHF.R.U32.HI UR16, URZ, UR17, UR41 ;  /* 0x00000011ff10b299 */ /* 0x000fe40008011629 */
[----:B------:R-:W-:Y:S02]  /*1740*/  UIMAD UR11, UR19, UR11, UR35 ;  /* 0x0000000b130b72a4 */ /* 0x000fe4000f8e0223 */
[----:B------:R-:W-:Y:S02]  /*1750*/  @!UP3 USEL UR16, UR33, UR16, !UP2 ;  /* 0x000000102110b287 */ /* 0x000fe4000d000000 */
[----:B------:R-:W-:Y:S02]  /*1760*/  UIMAD UR8, UR10, UR8, UR12 ;  /* 0x000000080a0872a4 */ /* 0x000fe4000f8e020c */
[----:B------:R-:W-:-:S02]  /*1770*/  @!UP3 UIMAD UR11, UR11, UR26, UR16 ;  /* 0x0000001a0b0bb2a4 */ /* 0x000fc4000f8e0210 */
[----:B------:R-:W-:Y:S02]  /*1780*/  UIADD3 UR12, UPT, UPT, -UR33, URZ, URZ ;  /* 0x000000ff210c7290 */ /* 0x000fe4000fffe1ff */
[----:B------:R-:W-:Y:S02]  /*1790*/  @!UP3 UIADD3 UR9, UPT, UPT, UR9, -UR16, URZ ;  /* 0x800000100909b290 */ /* 0x000fe4000fffe0ff */
[----:B------:R-:W-:Y:S02]  /*17a0*/  UIMAD UR20, UR24, UR12, UR20 ;  /* 0x0000000c181472a4 */ /* 0x000fe4000f8e0214 */
[----:B------:R-:W-:-:S03]  /*17b0*/  @!UP3 UIMAD UR35, UR9, UR19, UR33 ;  /* 0x000000130923b2a4 */ /* 0x000fc6000f8e0221 */
[----:B------:R-:W-:Y:S01]  /*17c0*/  @!UP3 UMOV UR33, UR11 ;  /* 0x0000000b0021bc82 */ /* 0x000fe20008000000 */
[----:B------:R-:W-:Y:S02]  /*17d0*/  UIMAD UR12, UR35, UR10, UR8 ;  /* 0x0000000a230c72a4 */ /* 0x000fe4000f8e0208 */
[----:B------:R-:W-:-:S12]  /*17e0*/  UIMAD UR20, UR33, UR24, UR20 ;  /* 0x00000018211472a4 */ /* 0x000fd8000f8e0214 */
.L_x_18:
[----:B------:R-:W-:-:S09]  /*17f0*/  UISETP.NE.AND UP2, UPT, UR18, 0x1, UPT ;  /* 0x000000011200788c */ /* 0x000fd2000bf45270 */
[----:B------:R-:W-:Y:S05]  /*1800*/  BRA.U UP2, `(.L_x_19) ;  /* 0x0000000102407547 */ /* 0x000fea000b800000 */
[----:B------:R-:W1:Y:S01]  /*1810*/  LDCU.128 UR8, c[0x0][0xf10] ;  /* 0x0001e200ff0877ac */ /* 0x000e620008000c00 */
[----:B------:R-:W2:Y:S01]  /*1820*/  LDCU UR17, c[0x0][0xf0c] ;  /* 0x0001e180ff1177ac */ /* 0x000ea20008000800 */
[----:B------:R-:W3:Y:S01]  /*1830*/  LDCU UR16, c[0x0][0xf20] ;  /* 0x0001e400ff1077ac */ /* 0x000ee20008000800 */
[----:B-1----:R-:W-:Y:S02]  /*1840*/  UIMAD.WIDE.U32 UR24, UR20, UR8, URZ ;  /* 0x00000008141872a5 */ /* 0x002fe4000f8e00ff */
[----:B------:R-:W-:Y:S02]  /*1850*/  UIMAD.WIDE.U32 UR18, UR12, UR11, URZ ;  /* 0x0000000b0c1272a5 */ /* 0x000fe4000f8e00ff */
[----:B--2---:R-:W-:Y:S02]  /*1860*/  UISETP.NE.AND UP3, UPT, UR17, 0x1, UPT ;  /* 0x000000011100788c */ /* 0x004fe4000bf65270 */
[----:B------:R-:W-:Y:S01]  /*1870*/  UISETP.NE.AND UP2, UPT, UR10, 0x1, UPT ;  /* 0x000000010a00788c */ /* 0x000fe2000bf45270 */
[----:B------:R-:W-:Y:S01]  /*1880*/  UMOV UR11, UR25 ;  /* 0x00000019000b7c82 */ /* 0x000fe20008000000 */
[----:B---3--:R-:W-:-:S02]  /*1890*/  USHF.R.U32.HI UR16, URZ, UR16, UR19 ;  /* 0x00000010ff107299 */ /* 0x008fc40008011613 */
[----:B------:R-:W-:Y:S02]  /*18a0*/  USHF.R.U32.HI UR9, URZ, UR9, UR11 ;  /* 0x00000009ff097299 */ /* 0x000fe4000801160b */
[----:B------:R-:W-:Y:S02]  /*18b0*/  USEL UR16, UR12, UR16, !UP2 ;  /* 0x000000100c107287 */ /* 0x000fe4000d000000 */
[----:B------:R-:W-:-:S04]  /*18c0*/  USEL UR9, UR20, UR9, !UP3 ;  /* 0x0000000914097287 */ /* 0x000fc8000d800000 */
[----:B------:R-:W-:Y:S02]  /*18d0*/  UIADD3 UR8, UPT, UPT, UR9, -UR16, URZ ;  /* 0x8000001009087290 */ /* 0x000fe4000fffe0ff */
[----:B------:R-:W-:Y:S02]  /*18e0*/  UIADD3 UR9, UPT, UPT, -UR9, UR16, URZ ;  /* 0x0000001009097290 */ /* 0x000fe4000fffe1ff */
[----:B------:R-:W-:Y:S02]  /*18f0*/  UIMAD UR12, UR8, UR10, UR12 ;  /* 0x0000000a080c72a4 */ /* 0x000fe4000f8e020c */
[----:B------:R-:W-:-:S12]  /*1900*/  UIMAD UR20, UR9, UR17, UR20 ;  /* 0x00000011091472a4 */ /* 0x000fd8000f8e0214 */
.L_x_19:
[----:B------:R-:W-:Y:S05]  /*1910*/  BRA.U !UP0, `(.L_x_20) ;  /* 0x00000001080c7547 */ /* 0x000fea000b800000 */
[----:B------:R-:W-:Y:S01]  /*1920*/  UCGABAR_WAIT ;  /* 0x0000000000007dc7 */ /* 0x000fe20008000000 */
[----:B------:R-:W-:Y:S01]  /*1930*/  CCTL.IVALL ;  /* 0x00000000ff00798f */ /* 0x000fe20002000000 */
[----:B------:R-:W-:Y:S05]  /*1940*/  BRA `(.L_x_21) ;  /* 0x0000000000047947 */ /* 0x000fea0003800000 */
.L_x_20:
[----:B------:R-:W-:Y:S06]  /*1950*/  BAR.SYNC.DEFER_BLOCKING 0x0 ;  /* 0x0000000000007b1d */ /* 0x000fec0000010000 */
.L_x_21:
[----:B------:R-:W-:Y:S05]  /*1960*/  BRA.U UP1, `(.L_x_22) ;  /* 0x0000001501887547 */ /* 0x000fea000b800000 */
[----:B------:R-:W1:Y:S01]  /*1970*/  LDCU UR30, c[0x0][0x38c] ;  /* 0x00007180ff1e77ac */ /* 0x000e620008000800 */
[----:B------:R-:W2:Y:S01]  /*1980*/  LDC R8, c[0x0][0x370] ;  /* 0x0000dc00ff087b82 */ /* 0x000ea20000000800 */
[----:B------:R-:W-:Y:S01]  /*1990*/  PLOP3.LUT P1, PT, PT, PT, UP6, 0x80, 0x8 ;  /* 0x000000000008781c */ /* 0x000fe20003f2f068 */
[----:B------:R-:W-:Y:S01]  /*19a0*/  IMAD.MOV.U32 R15, RZ, RZ, 0x1 ;  /* 0x00000001ff0f7424 */ /* 0x000fe200078e00ff */
[----:B------:R-:W-:Y:S01]  /*19b0*/  ISETP.EQ.OR P4, PT, R2, RZ, P5 ;  /* 0x000000ff0200720c */ /* 0x000fe20002f82670 */
[----:B------:R-:W-:Y:S01]  /*19c0*/  IMAD.MOV.U32 R14, RZ, RZ, RZ ;  /* 0x000000ffff0e7224 */ /* 0x000fe200078e00ff */
[----:B------:R-:W-:Y:S02]  /*19d0*/  PLOP3.LUT P1, PT, P1, PT, PT, 0x8, 0x80 ;  /* 0x000000000080781c */ /* 0x000fe40000f2e170 */
[----:B------:R-:W-:Y:S01]  /*19e0*/  CS2R R12, SRZ ;  /* 0x00000000000c7805 */ /* 0x000fe2000001ff00 */
[----:B------:R-:W-:Y:S01]  /*19f0*/  IMAD.MOV.U32 R11, RZ, RZ, 0x1 ;  /* 0x00000001ff0b7424 */ /* 0x000fe200078e00ff */
[----:B------:R-:W3:Y:S01]  /*1a00*/  LDC R0, c[0x0][0x374] ;  /* 0x0000dd00ff007b82 */ /* 0x000ee20000000800 */
[----:B------:R-:W4:Y:S01]  /*1a10*/  LDCU.64 UR42, c[0x0][0x348] ;  /* 0x00006900ff2a77ac */ /* 0x000f220008000a00 */
[----:B------:R-:W-:Y:S01]  /*1a20*/  UMOV UR45, URZ ;  /* 0x000000ff002d7c82 */ /* 0x000fe20008000000 */
[----:B-1----:R-:W-:-:S04]  /*1a30*/  UIADD3 UR8, UPT, UPT, UR30, 0xff, URZ ;  /* 0x000000ff1e087890 */ /* 0x002fc8000fffe0ff */
[----:B------:R-:W-:-:S04]  /*1a40*/  USHF.R.S32.HI UR40, URZ, 0x1f, UR8 ;  /* 0x0000001fff287899 */ /* 0x000fc80008011408 */
[----:B------:R-:W-:Y:S02]  /*1a50*/  ULEA.HI UR40, UR40, UR8, URZ, 0x8 ;  /* 0x0000000828287291 */ /* 0x000fe4000f8f40ff */
[----:B------:R-:W-:Y:S02]  /*1a60*/  UIADD3 UR8, UPT, UPT, UR30, -0x1, URZ ;  /* 0xffffffff1e087890 */ /* 0x000fe4000fffe0ff */
[----:B------:R-:W-:Y:S02]  /*1a70*/  USHF.R.S32.HI UR40, URZ, 0x8, UR40 ;  /* 0x00000008ff287899 */ /* 0x000fe40008011428 */
[----:B------:R-:W-:Y:S02]  /*1a80*/  UISETP.GE.U32.AND UP1, UPT, UR8, -0x1ff, UPT ;  /* 0xfffffe010800788c */ /* 0x000fe4000bf26070 */
[----:B------:R-:W-:Y:S02]  /*1a90*/  UISETP.LT.U32.AND UP0, UPT, UR40, 0x5, UPT ;  /* 0x000000052800788c */ /* 0x000fe4000bf01070 */
[----:B------:R-:W-:-:S02]  /*1aa0*/  UIADD3 UR30, UPT, UPT, UR30, 0x1fe, URZ ;  /* 0x000001fe1e1e7890 */ /* 0x000fc4000fffe0ff */
[----:B------:R-:W-:Y:S02]  /*1ab0*/  USEL UR31, UR40, 0x5, UP0 ;  /* 0x00000005281f7887 */ /* 0x000fe40008000000 */
[----:B------:R-:W-:Y:S02]  /*1ac0*/  UISETP.NE.AND UP0, UPT, UR13, URZ, UPT ;  /* 0x000000ff0d00728c */ /* 0x000fe4000bf05270 */
[----:B------:R-:W-:Y:S02]  /*1ad0*/  UIADD3 UR41, UPT, UPT, UR31, -0x1, URZ ;  /* 0xffffffff1f297890 */ /* 0x000fe4000fffe0ff */
[----:B------:R-:W-:Y:S02]  /*1ae0*/  @UP1 UIADD3 UR41, UPT, UPT, UR31, URZ, URZ ;  /* 0x000000ff1f291290 */ /* 0x000fe4000fffe0ff */
[----:B------:R-:W-:Y:S02]  /*1af0*/  USEL UR44, UR5, 0x2, UP0 ;  /* 0x00000002052c7887 */ /* 0x000fe40008000000 */
[----:B------:R-:W-:-:S02]  /*1b00*/  UIADD3 UR46, UPT, UPT, UR40, -UR31, URZ ;  /* 0x8000001f282e7290 */ /* 0x000fc4000fffe0ff */
[----:B--2-4-:R-:W-:-:S12]  /*1b10*/  UIADD3 UR41, UPT, UPT, UR41, 0x1, URZ ;  /* 0x0000000129297890 */ /* 0x014fd8000fffe0ff */
.L_x_46:
[----:B------:R-:W-:Y:S01]  /*1b20*/  UISETP.NE.AND UP0, UPT, UR37, URZ, UPT ;  /* 0x000000ff2500728c */ /* 0x000fe2000bf05270 */
[----:B------:R-:W1:Y:S08]  /*1b30*/  S2UR UR37, SR_CgaCtaId ;  /* 0x00000000002579c3 */ /* 0x000e700000008800 */
[----:B------:R-:W-:Y:S05]  /*1b40*/  BRA.U UP0, `(.L_x_23) ;  /* 0x0000000100347547 */ /* 0x000fea000b800000 */
[----:B------:R-:W2:Y:S01]  /*1b50*/  S2R R2, SR_CgaCtaId ;  /* 0x0000000000027919 */ /* 0x000ea20000008800 */
[----:B------:R-:W-:-:S04]  /*1b60*/  MOV R3, 0x400 ;  /* 0x0000040000037802 */ /* 0x000fc80000000f00 */
[----:B--2---:R-:W-:Y:S02]  /*1b70*/  LEA R2, R2, R3, 0x18 ;  /* 0x0000000302027211 */ /* 0x004fe400078ec0ff */
[----:B------:R-:W-:-:S03]  /*1b80*/  SHF.L.U32 R3, R11, 0x1f, RZ ;  /* 0x0000001f0b037819 */ /* 0x000fc600000006ff */
[----:B------:R-:W-:-:S04]  /*1b90*/  IMAD R2, R12, 0x8, R2 ;  /* 0x000000080c027824 */ /* 0x000fc800078e0202 */
[----:B------:R-:W2:Y:S02]  /*1ba0*/  SYNCS.PHASECHK.TRANS64.TRYWAIT P0, [R2+URZ+0xf0], R3 ;  /* 0x0000f003020075a7 */ /* 0x000ea400080011ff */
[----:B--2---:R-:W-:Y:S05]  /*1bb0*/  @!P0 BRA `(.L_x_24) ;  /* 0x000000c800e88947 */ /* 0x004fea0003800000 */
.L_x_193:
[----:B------:R-:W-:Y:S01]  /*1bc0*/  VIADD R12, R12, 0x1 ;  /* 0x000000010c0c7836 */ /* 0x000fe20000000000 */
[----:B------:R2:W-:Y:S04]  /*1bd0*/  SYNCS.ARRIVE.TRANS64.A1T0 RZ, [R2+URZ+0xe0], RZ ;  /* 0x0000e0ff02ff79a7 */ /* 0x0005e800081000ff */
[----:B------:R-:W-:-:S04]  /*1be0*/  ISETP.NE.AND P0, PT, R12, 0x2, PT ;  /* 0x000000020c00780c */ /* 0x000fc80003f05270 */
[----:B------:R-:W-:Y:S02]  /*1bf0*/  SEL R12, R12, RZ, P0 ;  /* 0x000000ff0c0c7207 */ /* 0x000fe40000000000 */
[----:B--2---:R-:W-:-:S04]  /*1c00*/  SEL R2, RZ, 0x1, P0 ;  /* 0x00000001ff027807 */ /* 0x004fc80000000000 */
[----:B------:R-:W-:-:S07]  /*1c10*/  LOP3.LUT R11, R11, R2, RZ, 0x3c, !PT ;  /* 0x000000020b0b7212 */ /* 0x000fce00078e3cff */
.L_x_23:
[----:B------:R-:W-:Y:S01]  /*1c20*/  UMOV UR5, 0x400 ;  /* 0x0000040000057882 */ /* 0x000fe20000000000 */
[----:B------:R-:W-:Y:S01]  /*1c30*/  SHF.L.U32 R2, R15, 0x1f, RZ ;  /* 0x0000001f0f027819 */ /* 0x000fe200000006ff */
[----:B-1----:R-:W-:Y:S02]  /*1c40*/  ULEA UR5, UR37, UR5, 0x18 ;  /* 0x0000000525057291 */ /* 0x002fe4000f8ec0ff */
[----:B------:R-:W-:Y:S02]  /*1c50*/  UISETP.GE.U32.AND UP0, UPT, UR30, 0x1ff, UPT ;  /* 0x000001ff1e00788c */ /* 0x000fe4000bf06070 */
[----:B------:R-:W-:Y:S02]  /*1c60*/  ULEA UR8, UR45, UR5, 0x3 ;  /* 0x000000052d087291 */ /* 0x000fe4000f8e18ff */
[----:B------:R-:W-:Y:S02]  /*1c70*/  ULEA UR35, UR20, UR23, 0x2 ;  /* 0x0000001714237291 */ /* 0x000fe4000f8e10ff */
[----:B------:R-:W-:-:S02]  /*1c80*/  ULEA UR27, UR12, UR29, 0x2 ;  /* 0x0000001d0c1b7291 */ /* 0x000fc4000f8e10ff */
[----:B------:R-:W-:Y:S02]  /*1c90*/  USHF.L.U32 UR35, UR35, 0x5, URZ ;  /* 0x0000000523237899 */ /* 0x000fe400080006ff */
[----:B------:R-:W-:Y:S01]  /*1ca0*/  USHF.L.U32 UR27, UR27, 0x5, URZ ;  /* 0x000000051b1b7899 */ /* 0x000fe200080006ff */
[----:B------:R1:W2:Y:S01]  /*1cb0*/  SYNCS.PHASECHK.TRANS64.TRYWAIT P2, [UR8+0x28], R2 ;  /* 0x00002802ff0075a7 */ /* 0x0002a20008041108 */
[----:B------:R-:W-:Y:S01]  /*1cc0*/  UMOV UR50, URZ ;  /* 0x000000ff00327c82 */ /* 0x000fe20008000000 */
[----:B------:R-:W-:Y:S09]  /*1cd0*/  BRA.U !UP0, `(.L_x_25) ;  /* 0x0000000508287547 */ /* 0x000ff2000b800000 */
[----:B------:R-:W-:Y:S01]  /*1ce0*/  UMOV UR48, URZ ;  /* 0x000000ff00307c82 */ /* 0x000fe20008000000 */
[----:B------:R-:W-:-:S05]  /*1cf0*/  UMOV UR47, UR45 ;  /* 0x0000002d002f7c82 */ /* 0x000fca0008000000 */
.L_x_33:
[----:B------:R-:W-:Y:S01]  /*1d00*/  ULEA UR33, UR47, UR5, 0x3 ;  /* 0x000000052f217291 */ /* 0x000fe2000f8e18ff */
[----:B--2---:R-:W-:Y:S01]  /*1d10*/  @!P5 MOV R3, 0x9000 ;  /* 0x000090000003d802 */ /* 0x004fe20000000f00 */
[----:B--2-4-:R-:W-:Y:S10]  /*1d20*/  @P2 BRA `(.L_x_26) ;  /* 0x00000000000c2947 */ /* 0x014ff40003800000 */
[----:B------:R-:W-:-:S04]  /*1d30*/  SHF.L.U32 R4, R15, 0x1f, RZ ;  /* 0x0000001f0f047819 */ /* 0x000fc800000006ff */
[----:B------:R-:W2:Y:S02]  /*1d40*/  SYNCS.PHASECHK.TRANS64.TRYWAIT P0, [UR33+0x28], R4 ;  /* 0x00002804ff0075a7 */ /* 0x000ea40008001121 */
[----:B--2---:R-:W-:Y:S05]  /*1d50*/  @!P0 BRA `(.L_x_27) ;  /* 0x000000c800948947 */ /* 0x004fea0003800000 */
.L_x_26:
[----:B------:R2:W-:Y:S01]  /*1d60*/  @!P5 SYNCS.ARRIVE.TRANS64 RZ, [UR33], R3 ;  /* 0x00000003ffffd9a7 */ /* 0x0005e20008000021 */
[----:B------:R-:W-:-:S04]  /*1d70*/  ULOP3.LUT UR8, UR44, 0x2, URZ, 0xfc, !UPT ;  /* 0x000000022c087892 */ /* 0x000fc8000f8efcff */
[----:B------:R-:W-:-:S09]  /*1d80*/  UISETP.NE.AND UP0, UPT, UR8, 0x2, UPT ;  /* 0x000000020800788c */ /* 0x000fd2000bf05270 */
[----:B------:R-:W-:Y:S05]  /*1d90*/  BRA.U UP0, `(.L_x_28) ;  /* 0x0000000100047547 */ /* 0x000fea000b800000 */
[----:B------:R-:W-:Y:S05]  /*1da0*/  BPT.TRAP 0x1 ;  /* 0x000000040000795c */ /* 0x000fea0000300000 */
.L_x_28:
[----:B------:R-:W-:Y:S04]  /*1db0*/  BSSY.RECONVERGENT B0, `(.L_x_29) ;  /* 0x0000003000007945 */ /* 0x000fe80003800200 */
[----:B------:R-:W-:Y:S05]  /*1dc0*/  @P4 BRA `(.L_x_30) ;  /* 0x0000000000044947 */ /* 0x000fea0003800000 */
[----:B------:R-:W-:Y:S05]  /*1dd0*/  BPT.TRAP 0x1 ;  /* 0x000000040000795c */ /* 0x000fea0000300000 */
.L_x_30:
[----:B------:R-:W-:Y:S05]  /*1de0*/  BSYNC.RECONVERGENT B0 ;  /* 0x0000000000007941 */ /* 0x000fea0003800200 */
.L_x_29:
[----:B------:R-:W-:Y:S01]  /*1df0*/  UIADD3 UR45, UPT, UPT, UR47, 0x1, URZ ;  /* 0x000000012f2d7890 */ /* 0x000fe2000fffe0ff */
[----:B------:R-:W-:Y:S01]  /*1e00*/  BSSY.RECONVERGENT B0, `(.L_x_31) ;  /* 0x0000032000007945 */ /* 0x000fe20003800200 */
[----:B------:R-:W-:Y:S02]  /*1e10*/  ELECT P0, URZ, PT ;  /* 0x0000000000ff782f */ /* 0x000fe40003800000 */
[----:B------:R-:W-:-:S04]  /*1e20*/  UISETP.NE.AND UP0, UPT, UR45, 0x5, UPT ;  /* 0x000000052d00788c */ /* 0x000fc8000bf05270 */
[----:B------:R-:W-:Y:S02]  /*1e30*/  USEL UR9, URZ, 0x1, UP0 ;  /* 0x00000001ff097887 */ /* 0x000fe40008000000 */
[----:B------:R-:W-:-:S04]  /*1e40*/  USEL UR45, UR45, URZ, UP0 ;  /* 0x000000ff2d2d7287 */ /* 0x000fc80008000000 */
[----:B------:R-:W-:Y:S01]  /*1e50*/  ULEA UR8, UR45, UR5, 0x3 ;  /* 0x000000052d087291 */ /* 0x000fe2000f8e18ff */
[----:B------:R-:W-:-:S04]  /*1e60*/  LOP3.LUT R15, R15, UR9, RZ, 0x3c, !PT ;  /* 0x000000090f0f7c12 */ /* 0x000fc8000f8e3cff */
[----:B-1----:R-:W-:-:S04]  /*1e70*/  SHF.L.U32 R2, R15, 0x1f, RZ ;  /* 0x0000001f0f027819 */ /* 0x002fc800000006ff */
[----:B------:R1:W4:Y:S01]  /*1e80*/  SYNCS.PHASECHK.TRANS64.TRYWAIT P2, [UR8+0x28], R2 ;  /* 0x00002802ff0075a7 */ /* 0x0003220008041108 */
[----:B------:R-:W-:Y:S05]  /*1e90*/  @!P0 BRA `(.L_x_32) ;  /* 0x0000000000a08947 */ /* 0x000fea0003800000 */
[----:B------:R-:W-:Y:S02]  /*1ea0*/  USHF.L.U32 UR24, UR47, 0xe, URZ ;  /* 0x0000000e2f187899 */ /* 0x000fe400080006ff */
[----:B------:R-:W-:Y:S02]  /*1eb0*/  USHF.L.U32 UR8, UR47, 0xb, URZ ;  /* 0x0000000b2f087899 */ /* 0x000fe400080006ff */
[----:B------:R-:W-:Y:S02]  /*1ec0*/  UIADD3 UR60, UP3, UPT, UR42, 0x80, URZ ;  /* 0x000000802a3c7890 */ /* 0x000fe4000ff7e0ff */
[----:B------:R-:W-:Y:S02]  /*1ed0*/  ULOP3.LUT UR32, UR24, UR22, URZ, 0xfc, !UPT ;  /* 0x0000001618207292 */ /* 0x000fe4000f8efcff */
[----:B------:R-:W-:Y:S02]  /*1ee0*/  UIADD3 UR58, UP2, UPT, UR42, 0x180, URZ ;  /* 0x000001802a3a7890 */ /* 0x000fe4000ff5e0ff */
[----:B------:R-:W-:-:S02]  /*1ef0*/  ULOP3.LUT UR24, UR24, UR15, URZ, 0xfc, !UPT ;  /* 0x0000000f18187292 */ /* 0x000fc4000f8efcff */
[----:B------:R-:W-:Y:S02]  /*1f00*/  USHF.L.U32 UR11, UR48, 0x2, URZ ;  /* 0x00000002300b7899 */ /* 0x000fe400080006ff */
[----:B------:R-:W-:Y:S02]  /*1f10*/  UIADD3 UR56, UP1, UPT, UR42, 0x280, URZ ;  /* 0x000002802a387890 */ /* 0x000fe4000ff3e0ff */
[----:B------:R-:W-:Y:S02]  /*1f20*/  ULOP3.LUT UR16, UR14, UR8, URZ, 0xfc, !UPT ;  /* 0x000000080e107292 */ /* 0x000fe4000f8efcff */
[----:B------:R-:W-:Y:S02]  /*1f30*/  UIADD3 UR54, UP0, UPT, UR42, 0x380, URZ ;  /* 0x000003802a367890 */ /* 0x000fe4000ff1e0ff */
[----:B------:R-:W-:Y:S02]  /*1f40*/  ULOP3.LUT UR8, UR8, UR7, URZ, 0xfc, !UPT ;  /* 0x0000000708087292 */ /* 0x000fe4000f8efcff */
[----:B------:R-:W-:-:S02]  /*1f50*/  USHF.L.U32 UR34, UR48, 0x8, URZ ;  /* 0x0000000830227899 */ /* 0x000fc400080006ff */
[----:B------:R-:W-:Y:S02]  /*1f60*/  UIADD3.X UR61, UPT, UPT, URZ, UR43, URZ, UP3, !UPT ;  /* 0x0000002bff3d7290 */ /* 0x000fe40009ffe4ff */
[----:B------:R-:W-:Y:S02]  /*1f70*/  UIADD3 UR32, UPT, UPT, UR5, 0x4300, UR32 ;  /* 0x0000430005207890 */ /* 0x000fe4000fffe020 */
[----:B------:R-:W-:Y:S02]  /*1f80*/  UPRMT UR50, URZ, 0x5410, UR6 ;  /* 0x00005410ff327896 */ /* 0x000fe40008000006 */
[----:B------:R-:W-:Y:S02]  /*1f90*/  UIADD3.X UR59, UPT, UPT, URZ, UR43, URZ, UP2, !UPT ;  /* 0x0000002bff3b7290 */ /* 0x000fe400097fe4ff */
[----:B------:R-:W-:Y:S02]  /*1fa0*/  UIADD3 UR24, UPT, UPT, UR5, 0x18300, UR24 ;  /* 0x0001830005187890 */ /* 0x000fe4000fffe018 */
[----:B------:R-:W-:-:S02]  /*1fb0*/  UPRMT UR49, URZ, 0x5410, UR4 ;  /* 0x00005410ff317896 */ /* 0x000fc40008000004 */
[----:B------:R-:W-:Y:S02]  /*1fc0*/  UIADD3.X UR57, UPT, UPT, URZ, UR43, URZ, UP1, !UPT ;  /* 0x0000002bff397290 */ /* 0x000fe40008ffe4ff */
[----:B------:R-:W-:Y:S02]  /*1fd0*/  ULOP3.LUT UR19, UR11, UR23, URZ, 0xfc, !UPT ;  /* 0x000000170b137292 */ /* 0x000fe4000f8efcff */
[----:B------:R-:W-:Y:S02]  /*1fe0*/  UIADD3 UR16, UPT, UPT, UR5, 0x2c300, UR16 ;  /* 0x0002c30005107890 */ /* 0x000fe4000fffe010 */
[----:B------:R-:W-:Y:S02]  /*1ff0*/  UIADD3.X UR55, UPT, UPT, URZ, UR43, URZ, UP0, !UPT ;  /* 0x0000002bff377290 */ /* 0x000fe400087fe4ff */
[----:B------:R-:W-:Y:S02]  /*2000*/  ULEA.HI UR11, UR7, UR11, URZ, 0x17 ;  /* 0x0000000b070b7291 */ /* 0x000fe4000f8fb8ff */
[----:B------:R-:W-:Y:S01]  /*2010*/  UIADD3 UR8, UPT, UPT, UR5, 0x2eb00, UR8 ;  /* 0x0002eb0005087890 */ /* 0x000fe2000fffe008 */
[----:B------:R-:W-:Y:S01]  /*2020*/  UMOV UR52, 0x0 ;  /* 0x0000000000347882 */ /* 0x000fe20000000000 */
[----:B------:R-:W-:Y:S01]  /*2030*/  UMOV UR53, 0x10000000 ;  /* 0x1000000000357882 */ /* 0x000fe20000000000 */
[----:B------:R-:W-:Y:S01]  /*2040*/  UMOV UR25, UR33 ;  /* 0x0000002100197c82 */ /* 0x000fe20008000000 */
[----:B------:R-:W-:Y:S01]  /*2050*/  UMOV UR28, UR36 ;  /* 0x00000024001c7c82 */ /* 0x000fe20008000000 */
[----:B------:R-:W-:Y:S01]  /*2060*/  UMOV UR18, URZ ;  /* 0x000000ff00127c82 */ /* 0x000fe20008000000 */
[----:B------:R-:W-:Y:S01]  /*2070*/  UMOV UR26, UR34 ;  /* 0x00000022001a7c82 */ /* 0x000fe20008000000 */
[----:B------:R-:W-:Y:S01]  /*2080*/  UMOV UR17, UR33 ;  /* 0x0000002100117c82 */ /* 0x000fe20008000000 */
[----:B------:R-:W-:Y:S01]  /*2090*/  UMOV UR21, UR36 ;  /* 0x0000002400157c82 */ /* 0x000fe20008000000 */
[----:B------:R1:W-:Y:S01]  /*20a0*/  UTMALDG.3D.MULTICAST [UR32], [UR60], UR50, desc[UR52] ;  /* 0x000034203c0073b4 */ /* 0x0003e20008011832 */
[----:B------:R-:W-:Y:S01]  /*20b0*/  UMOV UR9, UR33 ;  /* 0x0000002100097c82 */ /* 0x000fe20008000000 */
[----:B------:R-:W-:Y:S01]  /*20c0*/  UMOV UR13, UR36 ;  /* 0x00000024000d7c82 */ /* 0x000fe20008000000 */
[----:B------:R-:W-:Y:S01]  /*20d0*/  UMOV UR10, UR18 ;  /* 0x00000012000a7c82 */ /* 0x000fe20008000000 */
[----:B------:R1:W-:Y:S01]  /*20e0*/  UTMALDG.3D.MULTICAST [UR24], [UR58], UR49, desc[UR52] ;  /* 0x000034183a0073b4 */ /* 0x0003e20008011831 */
[----:B------:R1:W-:Y:S01]  /*20f0*/  UTMALDG.4D.MULTICAST [UR16], [UR56], UR50, desc[UR52] ;  /* 0x00003410380073b4 */ /* 0x0003e20008019832 */
[----:B------:R1:W-:Y:S02]  /*2100*/  UTMALDG.4D.MULTICAST [UR8], [UR54], UR49, desc[UR52] ;  /* 0x00003408360073b4 */ /* 0x0003e40008019831 */
[----:B-1----:R-:W-:Y:S01]  /*2110*/  NOP ;  /* 0x0000000000007918 */ /* 0x002fe20000000000 */
.L_x_32:
[----:B------:R-:W-:Y:S05]  /*2120*/  BSYNC.RECONVERGENT B0 ;  /* 0x0000000000007941 */ /* 0x000fea0003800200 */
.L_x_31:
[----:B------:R-:W-:Y:S01]  /*2130*/  UIADD3 UR48, UPT, UPT, UR48, 0x1, URZ ;  /* 0x0000000130307890 */ /* 0x000fe2000fffe0ff */
[----:B------:R-:W-:Y:S01]  /*2140*/  UMOV UR47, UR45 ;  /* 0x0000002d002f7c82 */ /* 0x000fe20008000000 */
[----:B------:R-:W-:Y:S02]  /*2150*/  UMOV UR50, UR41 ;  /* 0x0000002900327c82 */ /* 0x000fe40008000000 */
[----:B------:R-:W-:-:S09]  /*2160*/  UISETP.NE.AND UP0, UPT, UR48, UR41, UPT ;  /* 0x000000293000728c */ /* 0x000fd2000bf05270 */
[----:B------:R-:W-:Y:S05]  /*2170*/  BRA.U UP0, `(.L_x_33) ;  /* 0xfffffff900e07547 */ /* 0x000fea000b83ffff */
.L_x_25:
[----:B------:R-:W-:Y:S01]  /*2180*/  ULEA UR8, UR45, UR5, 0x3 ;  /* 0x000000052d087291 */ /* 0x000fe2000f8e18ff */
[----:B-1----:R-:W-:Y:S01]  /*2190*/  SHF.L.U32 R2, R15, 0x1f, RZ ;  /* 0x0000001f0f027819 */ /* 0x002fe200000006ff */
[----:B------:R-:W-:Y:S01]  /*21a0*/  @!P1 SYNCS.ARRIVE.TRANS64.A1T0 RZ, [UR5+0x98], RZ ;  /* 0x000098ffffff99a7 */ /* 0x000fe20008100005 */
[----:B------:R-:W-:-:S06]  /*21b0*/  UISETP.GT.AND UP0, UPT, UR40, UR31, UPT ;  /* 0x0000001f2800728c */ /* 0x000fcc000bf04270 */
[----:B------:R1:W1:Y:S03]  /*21c0*/  SYNCS.PHASECHK.TRANS64.TRYWAIT P1, [UR8+0x28], R2 ;  /* 0x00002802ff0075a7 */ /* 0x0002660008021108 */
[----:B------:R-:W-:Y:S05]  /*21d0*/  BRA.U !UP0, `(.L_x_34) ;  /* 0x0000000508247547 */ /* 0x000fea000b800000 */
[----:B------:R-:W-:Y:S01]  /*21e0*/  UIADD3 UR48, UPT, UPT, UR46, UR50, URZ ;  /* 0x000000322e307290 */ /* 0x000fe2000fffe0ff */
[----:B------:R-:W-:-:S11]  /*21f0*/  UMOV UR49, UR45 ;  /* 0x0000002d00317c82 */ /* 0x000fd60008000000 */
.L_x_42:
[----:B------:R-:W-:Y:S01]  /*2200*/  ULEA UR33, UR49, UR5, 0x3 ;  /* 0x0000000531217291 */ /* 0x000fe2000f8e18ff */
[----:B--2---:R-:W-:Y:S01]  /*2210*/  @!P5 MOV R3, 0x9000 ;  /* 0x000090000003d802 */ /* 0x004fe20000000f00 */
[----:B-1----:R-:W-:Y:S10]  /*2220*/  @P1 BRA `(.L_x_35) ;  /* 0x00000000000c1947 */ /* 0x002ff40003800000 */
[----:B------:R-:W-:-:S04]  /*2230*/  SHF.L.U32 R4, R15, 0x1f, RZ ;  /* 0x0000001f0f047819 */ /* 0x000fc800000006ff */
[----:B------:R-:W1:Y:S02]  /*2240*/  SYNCS.PHASECHK.TRANS64.TRYWAIT P0, [UR33+0x28], R4 ;  /* 0x00002804ff0075a7 */ /* 0x000e640008001121 */
[----:B-1----:R-:W-:Y:S05]  /*2250*/  @!P0 BRA `(.L_x_36) ;  /* 0x000000c4006c8947 */ /* 0x002fea0003800000 */
.L_x_35:
[----:B------:R2:W-:Y:S01]  /*2260*/  @!P5 SYNCS.ARRIVE.TRANS64 RZ, [UR33], R3 ;  /* 0x00000003ffffd9a7 */ /* 0x0005e20008000021 */
[----:B------:R-:W-:-:S04]  /*2270*/  ULOP3.LUT UR8, UR44, 0x2, URZ, 0xfc, !UPT ;  /* 0x000000022c087892 */ /* 0x000fc8000f8efcff */
[----:B------:R-:W-:-:S09]  /*2280*/  UISETP.NE.AND UP0, UPT, UR8, 0x2, UPT ;  /* 0x000000020800788c */ /* 0x000fd2000bf05270 */
[----:B------:R-:W-:Y:S05]  /*2290*/  BRA.U UP0, `(.L_x_37) ;  /* 0x0000000100047547 */ /* 0x000fea000b800000 */
[----:B------:R-:W-:Y:S05]  /*22a0*/  BPT.TRAP 0x1 ;  /* 0x000000040000795c */ /* 0x000fea0000300000 */
.L_x_37:
[----:B------:R-:W-:Y:S04]  /*22b0*/  BSSY.RECONVERGENT B0, `(.L_x_38) ;  /* 0x0000003000007945 */ /* 0x000fe80003800200 */
[----:B------:R-:W-:Y:S05]  /*22c0*/  @P4 BRA `(.L_x_39) ;  /* 0x0000000000044947 */ /* 0x000fea0003800000 */
[----:B------:R-:W-:Y:S05]  /*22d0*/  BPT.TRAP 0x1 ;  /* 0x000000040000795c */ /* 0x000fea0000300000 */
.L_x_39:
[----:B------:R-:W-:Y:S05]  /*22e0*/  BSYNC.RECONVERGENT B0 ;  /* 0x0000000000007941 */ /* 0x000fea0003800200 */
.L_x_38:
        /* <DEDUP_REMOVED lines=9> */
[----:B------:R1:W1:Y:S01]  /*2380*/  SYNCS.PHASECHK.TRANS64.TRYWAIT P1, [UR8+0x28], R2 ;  /* 0x00002802ff0075a7 */ /* 0x0002620008021108 */
        /* <DEDUP_REMOVED lines=22> */
[----:B------:R-:W-:Y:S02]  /*24f0*/  ULEA.HI UR11, UR7, UR11, URZ, 0x17 ;  /* 0x0000000b070b7291 */ /* 0x000fe4000f8fb8ff */
[----:B------:R-:W-:Y:S02]  /*2500*/  UIADD3 UR8, UPT, UPT, UR5, 0x2eb00, UR8 ;  /* 0x0002eb0005087890 */ /* 0x000fe4000fffe008 */
[----:B------:R-:W-:Y:S01]  /*2510*/  UIADD3.X UR55, UPT, UPT, URZ, UR43, URZ, UP0, !UPT ;  /* 0x0000002bff377290 */ /* 0x000fe200087fe4ff */
        /* <DEDUP_REMOVED lines=14> */
[----:B------:R1:W-:Y:S01]  /*2600*/  UTMALDG.4D.MULTICAST [UR8], [UR54], UR47, desc[UR52] ;  /* 0x00003408360073b4 */ /* 0x0003e2000801982f */
[----:B------:R-:W-:Y:S01]  /*2610*/  NOP ;  /* 0x0000000000007918 */ /* 0x000fe20000000000 */
.L_x_41:
[----:B-1----:R-:W-:Y:S05]  /*2620*/  BSYNC.RECONVERGENT B0 ;  /* 0x0000000000007941 */ /* 0x002fea0003800200 */
.L_x_40:
[----:B------:R-:W-:Y:S01]  /*2630*/  UIADD3 UR50, UPT, UPT, UR50, 0x1, URZ ;  /* 0x0000000132327890 */ /* 0x000fe2000fffe0ff */
[----:B------:R-:W-:-:S03]  /*2640*/  UMOV UR49, UR45 ;  /* 0x0000002d00317c82 */ /* 0x000fc60008000000 */
[----:B------:R-:W-:-:S09]  /*2650*/  UISETP.NE.AND UP0, UPT, UR50, UR48, UPT ;  /* 0x000000303200728c */ /* 0x000fd2000bf05270 */
[----:B------:R-:W-:Y:S05]  /*2660*/  BRA.U UP0, `(.L_x_42) ;  /* 0xfffffff900e47547 */ /* 0x000fea000b83ffff */
.L_x_34:
[C---:B-1----:R-:W-:Y:S01]  /*2670*/  LEA R2, R14.reuse, UR5, 0x3 ;  /* 0x000000050e027c11 */ /* 0x042fe2000f8e18ff */
[----:B------:R-:W-:Y:S01]  /*2680*/  NOP ;  /* 0x0000000000007918 */ /* 0x000fe20000000000 */
[----:B--2---:R-:W-:Y:S02]  /*2690*/  SHF.L.U32 R3, R13, 0x1f, RZ ;  /* 0x0000001f0d037819 */ /* 0x004fe400000006ff */
[----:B------:R-:W-:Y:S02]  /*26a0*/  LEA R4, R14, UR5, 0x4 ;  /* 0x000000050e047c11 */ /* 0x000fe4000f8e20ff */
[----:B------:R-:W1:Y:S02]  /*26b0*/  SYNCS.PHASECHK.TRANS64.TRYWAIT P0, [R2+URZ+0xa0], R3 ;  /* 0x0000a003020075a7 */ /* 0x000e6400080011ff */
[----:B-1----:R-:W-:Y:S05]  /*26c0*/  @!P0 BRA `(.L_x_43) ;  /* 0x000000c000688947 */ /* 0x002fea0003800000 */
.L_x_196:
[----:B------:R-:W4:Y:S01]  /*26d0*/  LDS.128 R4, [R4+0x110] ;  /* 0x0001100004047984 */ /* 0x000f220000000c00 */
[----:B------:R-:W-:Y:S01]  /*26e0*/  ISETP.GE.AND P0, PT, R43, 0x1, PT ;  /* 0x000000012b00780c */ /* 0x000fe20003f06270 */
[----:B-1----:R-:W-:Y:S01]  /*26f0*/  VIADD R2, R2, 0xb0 ;  /* 0x000000b002027836 */ /* 0x002fe20000000000 */
[----:B------:R-:W-:Y:S01]  /*2700*/  @!PT LDS RZ, [RZ] ;  /* 0x00000000fffff984 */ /* 0x000fe20000000800 */
[----:B------:R-:W-:Y:S01]  /*2710*/  @!PT LDS RZ, [RZ] ;  /* 0x00000000fffff984 */ /* 0x000fe20000000800 */
[----:B------:R-:W-:Y:S01]  /*2720*/  @!PT LDS RZ, [RZ] ;  /* 0x00000000fffff984 */ /* 0x000fe20000000800 */
[----:B------:R-:W-:Y:S01]  /*2730*/  @!PT LDS RZ, [RZ] ;  /* 0x00000000fffff984 */ /* 0x000fe20000000800 */
[----:B------:R1:W-:Y:S06]  /*2740*/  MEMBAR.ALL.CTA ;  /* 0x0000000000007992 */ /* 0x0003ec0000008000 */
[----:B-1----:R-:W1:Y:S01]  /*2750*/  FENCE.VIEW.ASYNC.S ;  /* 0x00000000000073c6 */ /* 0x002e620000000000 */
[----:B------:R-:W-:-:S04]  /*2760*/  PRMT R2, RZ, 0x654, R2 ;  /* 0x00000654ff027816 */ /* 0x000fc80000000002 */
[----:B-1----:R1:W-:Y:S01]  /*2770*/  SYNCS.ARRIVE.TRANS64.RED.A1T0 RZ, [R2+URZ], RZ ;  /* 0x000000ff02ff79a7 */ /* 0x0023e200081004ff */
[----:B----4-:R-:W-:-:S13]  /*2780*/  LOP3.LUT P2, RZ, R6, 0x1, RZ, 0xc0, !PT ;  /* 0x0000000106ff7812 */ /* 0x010fda000784c0ff */
[----:B------:R-:W-:Y:S01]  /*2790*/  @P2 SHF.R.U32.HI R3, RZ, 0x10, R5 ;  /* 0x00000010ff032819 */ /* 0x000fe20000011605 */
[----:B------:R-:W-:Y:S01]  /*27a0*/  VOTEU.ANY UP0, P2 ;  /* 0x0000000000ff7886 */ /* 0x000fe20001000100 */
[----:B------:R-:W-:Y:S02]  /*27b0*/  @P2 MOV R10, R4 ;  /* 0x00000004000a2202 */ /* 0x000fe40000000f00 */
[----:B------:R-:W-:Y:S02]  /*27c0*/  @P2 R2UR.BROADCAST UR8, R3 ;  /* 0x00000000030822ca */ /* 0x000fe400008e0000 */
[----:B------:R-:W-:-:S11]  /*27d0*/  @P2 LOP3.LUT R9, R5, 0xffff, RZ, 0xc0, !PT ;  /* 0x0000ffff05092812 */ /* 0x000fd600078ec0ff */
[----:B------:R-:W-:Y:S01]  /*27e0*/  @UP0 UMOV UR36, UR8 ;  /* 0x0000000800240c82 */ /* 0x000fe20008000000 */
[----:B-1----:R-:W-:Y:S05]  /*27f0*/  @!P0 BRA `(.L_x_44) ;  /* 0x0000000000b88947 */ /* 0x002fea0003800000 */
[----:B------:R-:W3:Y:S01]  /*2800*/  LDC.64 R4, c[0x0][0xf18] ;  /* 0x0003c600ff047b82 */ /* 0x000ee20000000a00 */
[----:B------:R-:W-:-:S07]  /*2810*/  ISETP.NE.AND P3, PT, R43, 0x1, PT ;  /* 0x000000012b00780c */ /* 0x000fce0003f65270 */
[----:B------:R-:W1:Y:S08]  /*2820*/  LDC.64 R6, c[0x0][0xf10] ;  /* 0x0003c400ff067b82 */ /* 0x000e700000000a00 */
[----:B------:R-:W2:Y:S08]  /*2830*/  LDC R16, c[0x0][0xf20] ;  /* 0x0003c800ff107b82 */ /* 0x000eb00000000800 */
[----:B------:R-:W4:Y:S01]  /*2840*/  LDC R17, c[0x0][0xf0c] ;  /* 0x0003c300ff117b82 */ /* 0x000f220000000800 */
[----:B---3--:R-:W-:Y:S01]  /*2850*/  IMAD.HI.U32 R19, R0, R5, RZ ;  /* 0x0000000500137227 */ /* 0x008fe200078e00ff */
[----:B------:R-:W-:-:S03]  /*2860*/  ISETP.NE.AND P0, PT, R4, 0x1, PT ;  /* 0x000000010400780c */ /* 0x000fc60003f05270 */
[----:B------:R-:W-:-:S03]  /*2870*/  IMAD.HI.U32 R5, R9, R5, RZ ;  /* 0x0000000509057227 */ /* 0x000fc600078e00ff */
[----:B------:R-:W3:Y:S01]  /*2880*/  LDC.64 R2, c[0x0][0xf28] ;  /* 0x0003ca00ff027b82 */ /* 0x000ee20000000a00 */
[----:B-1----:R-:W-:-:S04]  /*2890*/  IMAD.HI.U32 R20, R8, R6, RZ ;  /* 0x0000000608147227 */ /* 0x002fc800078e00ff */
[----:B------:R-:W-:Y:S01]  /*28a0*/  IMAD.HI.U32 R21, R10, R6, RZ ;  /* 0x000000060a157227 */ /* 0x000fe200078e00ff */
[----:B------:R-:W-:Y:S02]  /*28b0*/  SHF.R.U32.HI R20, RZ, R7, R20 ;  /* 0x00000007ff147219 */ /* 0x000fe40000011614 */
[-C--:B--2---:R-:W-:Y:S02]  /*28c0*/  SHF.R.U32.HI R19, RZ, R16.reuse, R19 ;  /* 0x00000010ff137219 */ /* 0x084fe40000011613 */
[----:B------:R-:W-:Y:S02]  /*28d0*/  SHF.R.U32.HI R5, RZ, R16, R5 ;  /* 0x00000010ff057219 */ /* 0x000fe40000011605 */
[----:B------:R-:W-:Y:S02]  /*28e0*/  SEL R19, R0, R19, !P0 ;  /* 0x0000001300137207 */ /* 0x000fe40004000000 */
[----:B------:R-:W-:Y:S02]  /*28f0*/  SHF.R.U32.HI R21, RZ, R7, R21 ;  /* 0x00000007ff157219 */ /* 0x000fe40000011615 */
[----:B----4-:R-:W-:-:S02]  /*2900*/  ISETP.NE.AND P1, PT, R17, 0x1, PT ;  /* 0x000000011100780c */ /* 0x010fc40003f25270 */
[----:B------:R-:W-:Y:S02]  /*2910*/  SEL R5, R9, R5, !P0 ;  /* 0x0000000509057207 */ /* 0x000fe40004000000 */
[----:B------:R-:W-:Y:S02]  /*2920*/  SEL R20, R8, R20, !P1 ;  /* 0x0000001408147207 */ /* 0x000fe40004800000 */
[----:B------:R-:W-:Y:S01]  /*2930*/  SEL R21, R10, R21, !P1 ;  /* 0x000000150a157207 */ /* 0x000fe20004800000 */
[----:B---3--:R-:W-:-:S04]  /*2940*/  IMAD.HI.U32 R18, R19, R2, RZ ;  /* 0x0000000213127227 */ /* 0x008fc800078e00ff */
[----:B------:R-:W-:Y:S01]  /*2950*/  IMAD.HI.U32 R6, R20, R2, RZ ;  /* 0x0000000214067227 */ /* 0x000fe200078e00ff */
[----:B------:R-:W-:-:S04]  /*2960*/  @P3 SHF.R.U32.HI R19, RZ, R3, R18 ;  /* 0x00000003ff133219 */ /* 0x000fc80000011612 */
[----:B------:R-:W-:Y:S01]  /*2970*/  @P3 SHF.R.U32.HI R20, RZ, R3, R6 ;  /* 0x00000003ff143219 */ /* 0x000fe20000011606 */
[----:B------:R-:W-:-:S04]  /*2980*/  IMAD R19, R43, R19, RZ ;  /* 0x000000132b137224 */ /* 0x000fc800078e02ff */
[----:B------:R-:W-:Y:S01]  /*2990*/  IMAD R6, R43, R20, RZ ;  /* 0x000000142b067224 */ /* 0x000fe200078e02ff */
[----:B------:R-:W-:-:S04]  /*29a0*/  ISETP.GE.AND P0, PT, R5, R19, PT ;  /* 0x000000130500720c */ /* 0x000fc80003f06270 */
[----:B------:R-:W-:Y:S01]  /*29b0*/  ISETP.GE.OR P0, PT, R21, R6, P0 ;  /* 0x000000061500720c */ /* 0x000fe20000706670 */
[----:B------:R-:W-:-:S05]  /*29c0*/  IMAD.HI.U32 R6, R5, R2, RZ ;  /* 0x0000000205067227 */ /* 0x000fca00078e00ff */
[----:B------:R-:W-:-:S04]  /*29d0*/  SHF.R.U32.HI R6, RZ, R3, R6 ;  /* 0x00000003ff067219 */ /* 0x000fc80000011606 */
[----:B------:R-:W-:-:S03]  /*29e0*/  SEL R6, R5, R6, !P3 ;  /* 0x0000000605067207 */ /* 0x000fc60005800000 */
[----:B------:R-:W-:-:S04]  /*29f0*/  @!P0 IMAD.HI.U32 R7, R21, R2, RZ ;  /* 0x0000000215078227 */ /* 0x000fc800078e00ff */
[----:B------:R-:W-:Y:S01]  /*2a00*/  IMAD.MOV R2, RZ, RZ, -R6 ;  /* 0x000000ffff027224 */ /* 0x000fe200078e0a06 */
[----:B------:R-:W-:Y:S02]  /*2a10*/  @!P0 SHF.R.U32.HI R3, RZ, R3, R7 ;  /* 0x00000003ff038219 */ /* 0x000fe40000011607 */
[----:B------:R-:W-:Y:S01]  /*2a20*/  IADD3 R7, PT, PT, -R5, RZ, RZ ;  /* 0x000000ff05077210 */ /* 0x000fe20007ffe1ff */
[----:B------:R-:W-:Y:S01]  /*2a30*/  IMAD R2, R43, R2, R5 ;  /* 0x000000022b027224 */ /* 0x000fe200078e0205 */
[----:B------:R-:W-:-:S03]  /*2a40*/  @!P0 SEL R3, R21, R3, !P3 ;  /* 0x0000000315038207 */ /* 0x000fc60005800000 */
[----:B------:R-:W-:Y:S02]  /*2a50*/  IMAD R7, R4, R7, R9 ;  /* 0x0000000704077224 */ /* 0x000fe400078e0209 */
[--C-:B------:R-:W-:Y:S02]  /*2a60*/  @!P0 IMAD.IADD R6, R6, 0x1, -R3.reuse ;  /* 0x0000000106068824 */ /* 0x100fe400078e0a03 */
[----:B------:R-:W-:Y:S01]  /*2a70*/  @!P0 IMAD R3, R2, R20, R3 ;  /* 0x0000001402038224 */ /* 0x000fe200078e0203 */
[----:B------:R-:W-:Y:S01]  /*2a80*/  IADD3 R2, PT, PT, -R21, RZ, RZ ;  /* 0x000000ff15027210 */ /* 0x000fe20007ffe1ff */
[----:B------:R-:W-:Y:S02]  /*2a90*/  @!P0 IMAD R5, R43, R6, R21 ;  /* 0x000000062b058224 */ /* 0x000fe400078e0215 */
[----:B------:R-:W-:Y:S02]  /*2aa0*/  @!P0 IMAD.MOV.U32 R21, RZ, RZ, R3 ;  /* 0x000000ffff158224 */ /* 0x000fe400078e0003 */
[----:B------:R-:W-:-:S02]  /*2ab0*/  IMAD R2, R17, R2, R10 ;  /* 0x0000000211027224 */ /* 0x000fc400078e020a */
[----:B------:R-:W-:Y:S02]  /*2ac0*/  IMAD R9, R5, R4, R7 ;  /* 0x0000000405097224 */ /* 0x000fe400078e0207 */
[----:B------:R-:W-:Y:S02]  /*2ad0*/  IMAD R10, R21, R17, R2 ;  /* 0x00000011150a7224 */ /* 0x000fe400078e0202 */
.L_x_44:
[----:B------:R-:W1:Y:S02]  /*2ae0*/  LDCU UR8, c[0x0][0xf30] ;  /* 0x0001e600ff0877ac */ /* 0x000e640008000800 */
[----:B-1----:R-:W-:-:S09]  /*2af0*/  UISETP.NE.AND UP0, UPT, UR8, 0x1, UPT ;  /* 0x000000010800788c */ /* 0x002fd2000bf05270 */
[----:B------:R-:W-:Y:S05]  /*2b00*/  BRA.U UP0, `(.L_x_45) ;  /* 0x0000000100407547 */ /* 0x000fea000b800000 */
[----:B------:R-:W1:Y:S08]  /*2b10*/  LDC.64 R4, c[0x0][0xf10] ;  /* 0x0003c400ff047b82 */ /* 0x000e700000000a00 */
[----:B------:R-:W2:Y:S08]  /*2b20*/  LDC.64 R2, c[0x0][0xf18] ;  /* 0x0003c600ff027b82 */ /* 0x000eb00000000a00 */
[----:B------:R-:W4:Y:S08]  /*2b30*/  LDC R6, c[0x0][0xf20] ;  /* 0x0003c800ff067b82 */ /* 0x000f300000000800 */
[----:B------:R-:W3:Y:S01]  /*2b40*/  LDC R7, c[0x0][0xf0c] ;  /* 0x0003c300ff077b82 */ /* 0x000ee20000000800 */
[----:B-1----:R-:W-:-:S05]  /*2b50*/  IMAD.HI.U32 R4, R10, R4, RZ ;  /* 0x000000040a047227 */ /* 0x002fca00078e00ff */
[----:B------:R-:W-:Y:S01]  /*2b60*/  SHF.R.U32.HI R4, RZ, R5, R4 ;  /* 0x00000005ff047219 */ /* 0x000fe20000011604 */
[----:B--2---:R-:W-:Y:S01]  /*2b70*/  IMAD.HI.U32 R3, R9, R3, RZ ;  /* 0x0000000309037227 */ /* 0x004fe200078e00ff */
[----:B------:R-:W-:-:S04]  /*2b80*/  ISETP.NE.AND P0, PT, R2, 0x1, PT ;  /* 0x000000010200780c */ /* 0x000fc80003f05270 */
[----:B----4-:R-:W-:-:S04]  /*2b90*/  SHF.R.U32.HI R3, RZ, R6, R3 ;  /* 0x00000006ff037219 */ /* 0x010fc80000011603 */
[----:B------:R-:W-:Y:S02]  /*2ba0*/  SEL R3, R9, R3, !P0 ;  /* 0x0000000309037207 */ /* 0x000fe40004000000 */
[----:B---3--:R-:W-:-:S04]  /*2bb0*/  ISETP.NE.AND P1, PT, R7, 0x1, PT ;  /* 0x000000010700780c */ /* 0x008fc80003f25270 */
[----:B------:R-:W-:-:S05]  /*2bc0*/  SEL R4, R10, R4, !P1 ;  /* 0x000000040a047207 */ /* 0x000fca0004800000 */
[----:B------:R-:W-:Y:S02]  /*2bd0*/  IMAD.IADD R5, R3, 0x1, -R4 ;  /* 0x0000000103057824 */ /* 0x000fe400078e0a04 */
[----:B------:R-:W-:Y:S02]  /*2be0*/  IMAD.IADD R3, R4, 0x1, -R3 ;  /* 0x0000000104037824 */ /* 0x000fe400078e0a03 */
[----:B------:R-:W-:Y:S02]  /*2bf0*/  IMAD R10, R5, R7, R10 ;  /* 0x00000007050a7224 */ /* 0x000fe400078e020a */
[----:B------:R-:W-:-:S07]  /*2c00*/  IMAD R9, R3, R2, R9 ;  /* 0x0000000203097224 */ /* 0x000fce00078e0209 */
.L_x_45:
[----:B------:R-:W-:Y:S01]  /*2c10*/  VIADD R14, R14, 0x1 ;  /* 0x000000010e0e7836 */ /* 0x000fe20000000000 */
[----:B------:R-:W-:Y:S01]  /*2c20*/  PLOP3.LUT P1, PT, PT, PT, PT, 0x80, 0x8 ;  /* 0x000000000008781c */ /* 0x000fe20003f2f070 */
[----:B------:R-:W-:Y:S02]  /*2c30*/  VIADD R2, R10, UR39 ;  /* 0x000000270a027c36 */ /* 0x000fe40008000000 */
[----:B------:R-:W-:Y:S01]  /*2c40*/  VIADD R3, R9, UR38 ;  /* 0x0000002609037c36 */ /* 0x000fe20008000000 */
[----:B------:R-:W-:Y:S02]  /*2c50*/  ISETP.NE.AND P0, PT, R14, 0x2, PT ;  /* 0x000000020e00780c */ /* 0x000fe40003f05270 */
[----:B------:R-:W-:Y:S02]  /*2c60*/  R2UR UR20, R2 ;  /* 0x00000000021472ca */ /* 0x000fe400000e0000 */
[----:B------:R-:W-:Y:S02]  /*2c70*/  SEL R2, RZ, 0x1, P0 ;  /* 0x00000001ff027807 */ /* 0x000fe40000000000 */
[----:B------:R-:W-:-:S02]  /*2c80*/  R2UR UR12, R3 ;  /* 0x00000000030c72ca */ /* 0x000fc400000e0000 */
[----:B------:R-:W-:Y:S02]  /*2c90*/  LOP3.LUT R13, R13, R2, RZ, 0x3c, !PT ;  /* 0x000000020d0d7212 */ /* 0x000fe400078e3cff */
[----:B------:R-:W-:Y:S01]  /*2ca0*/  SEL R14, R14, RZ, P0 ;  /* 0x000000ff0e0e7207 */ /* 0x000fe20000000000 */
[----:B------:R-:W-:Y:S10]  /*2cb0*/  @P2 BRA `(.L_x_46) ;  /* 0xffffffec00982947 */ /* 0x000ff4000383ffff */
[----:B------:R-:W-:Y:S01]  /*2cc0*/  UIADD3 UR5, UPT, UPT, UR5, 0x28, URZ ;  /* 0x0000002805057890 */ /* 0x000fe2000fffe0ff */
[----:B------:R-:W-:-:S03]  /*2cd0*/  SHF.L.U32 R2, R15, 0x1f, RZ ;  /* 0x0000001f0f027819 */ /* 0x000fc600000006ff */
[----:B------:R-:W-:-:S09]  /*2ce0*/  ULEA UR4, UR45, UR5, 0x3 ;  /* 0x000000052d047291 */ /* 0x000fd2000f8e18ff */
[----:B------:R-:W1:Y:S02]  /*2cf0*/  SYNCS.PHASECHK.TRANS64.TRYWAIT P0, [UR4], R2 ;  /* 0x00000002ff0075a7 */ /* 0x000e640008001104 */
[----:B-1----:R-:W-:Y:S05]  /*2d00*/  @!P0 BRA `(.L_x_47) ;  /* 0x000000b800ec8947 */ /* 0x002fea0003800000 */
.L_x_198:
[----:B------:R-:W-:-:S04]  /*2d10*/  UIADD3 UR6, UPT, UPT, UR45, 0x1, URZ ;  /* 0x000000012d067890 */ /* 0x000fc8000fffe0ff */
[----:B------:R-:W-:-:S04]  /*2d20*/  UISETP.NE.AND UP0, UPT, UR6, 0x5, UPT ;  /* 0x000000050600788c */ /* 0x000fc8000bf05270 */
[----:B------:R-:W-:Y:S02]  /*2d30*/  USEL UR7, URZ, 0x1, UP0 ;  /* 0x00000001ff077887 */ /* 0x000fe40008000000 */
[----:B------:R-:W-:-:S04]  /*2d40*/  USEL UR6, UR6, URZ, UP0 ;  /* 0x000000ff06067287 */ /* 0x000fc80008000000 */
[----:B------:R-:W-:Y:S01]  /*2d50*/  ULEA UR4, UR6, UR5, 0x3 ;  /* 0x0000000506047291 */ /* 0x000fe2000f8e18ff */
[----:B-1----:R-:W-:-:S04]  /*2d60*/  LOP3.LUT R2, R15, UR7, RZ, 0x3c, !PT ;  /* 0x000000070f027c12 */ /* 0x002fc8000f8e3cff */
[----:B------:R-:W-:-:S04]  /*2d70*/  SHF.L.U32 R3, R2, 0x1f, RZ ;  /* 0x0000001f02037819 */ /* 0x000fc800000006ff */
[----:B------:R-:W1:Y:S02]  /*2d80*/  SYNCS.PHASECHK.TRANS64.TRYWAIT P0, [UR4], R3 ;  /* 0x00000003ff0075a7 */ /* 0x000e640008001104 */
[----:B-1----:R-:W-:Y:S05]  /*2d90*/  @!P0 BRA `(.L_x_48) ;  /* 0x000000b800e08947 */ /* 0x002fea0003800000 */
.L_x_200:
[----:B------:R-:W-:-:S04]  /*2da0*/  UIADD3 UR6, UPT, UPT, UR6, 0x1, URZ ;  /* 0x0000000106067890 */ /* 0x000fc8000fffe0ff */
[----:B------:R-:W-:-:S04]  /*2db0*/  UISETP.NE.AND UP0, UPT, UR6, 0x5, UPT ;  /* 0x000000050600788c */ /* 0x000fc8000bf05270 */
[----:B------:R-:W-:Y:S02]  /*2dc0*/  USEL UR7, URZ, 0x1, UP0 ;  /* 0x00000001ff077887 */ /* 0x000fe40008000000 */
[----:B------:R-:W-:-:S04]  /*2dd0*/  USEL UR6, UR6, URZ, UP0 ;  /* 0x000000ff06067287 */ /* 0x000fc80008000000 */
[----:B------:R-:W-:Y:S01]  /*2de0*/  ULEA UR4, UR6, UR5, 0x3 ;  /* 0x0000000506047291 */ /* 0x000fe2000f8e18ff */
[----:B------:R-:W-:-:S04]  /*2df0*/  LOP3.LUT R2, R2, UR7, RZ, 0x3c, !PT ;  /* 0x0000000702027c12 */ /* 0x000fc8000f8e3cff */
[----:B-1----:R-:W-:-:S04]  /*2e00*/  SHF.L.U32 R3, R2, 0x1f, RZ ;  /* 0x0000001f02037819 */ /* 0x002fc800000006ff */
[----:B------:R-:W1:Y:S02]  /*2e10*/  SYNCS.PHASECHK.TRANS64.TRYWAIT P0, [UR4], R3 ;  /* 0x00000003ff0075a7 */ /* 0x000e640008001104 */
[----:B-1----:R-:W-:Y:S05]  /*2e20*/  @!P0 BRA `(.L_x_49) ;  /* 0x000000b800d48947 */ /* 0x002fea0003800000 */
.L_x_202:
        /* <DEDUP_REMOVED lines=9> */
.L_x_204:
[----:B------:R-:W-:-:S04]  /*2ec0*/  UIADD3 UR6, UPT, UPT, UR6, 0x1, URZ ;  /* 0x0000000106067890 */ /* 0x000fc8000fffe0ff */
[----:B------:R-:W-:-:S04]  /*2ed0*/  UISETP.NE.AND UP0, UPT, UR6, 0x5, UPT ;  /* 0x000000050600788c */ /* 0x000fc8000bf05270 */
[----:B------:R-:W-:Y:S02]  /*2ee0*/  USEL UR4, URZ, 0x1, UP0 ;  /* 0x00000001ff047887 */ /* 0x000fe40008000000 */
[----:B------:R-:W-:-:S04]  /*2ef0*/  USEL UR6, UR6, URZ, UP0 ;  /* 0x000000ff06067287 */ /* 0x000fc80008000000 */
[----:B------:R-:W-:Y:S01]  /*2f00*/  ULEA UR6, UR6, UR5, 0x3 ;  /* 0x0000000506067291 */ /* 0x000fe2000f8e18ff */
[----:B------:R-:W-:-:S04]  /*2f10*/  LOP3.LUT R2, R2, UR4, RZ, 0x3c, !PT ;  /* 0x0000000402027c12 */ /* 0x000fc8000f8e3cff */
[----:B------:R-:W-:Y:S01]  /*2f20*/  SHF.L.U32 R2, R2, 0x1f, RZ ;  /* 0x0000001f02027819 */ /* 0x000fe200000006ff */
[----:B-1-3--:R-:W-:-:S07]  /*2f30*/  IMAD.U32 R0, RZ, RZ, UR6 ;  /* 0x00000006ff007e24 */ /* 0x00afce000f8e00ff */
.L_x_51:
[----:B-1----:R1:W2:Y:S02]  /*2f40*/  SYNCS.PHASECHK.TRANS64.TRYWAIT P0, [R0+URZ], R2 ;  /* 0x00000002000075a7 */ /* 0x0022a400080011ff */
[----:B--2---:R-:W-:Y:S05]  /*2f50*/  @!P0 NANOSLEEP.SYNCS 0x989680 ;  /* 0x009896800000895d */ /* 0x004fea0003900000 */
[----:B------:R-:W2:Y:S02]  /*2f60*/  @!P0 SYNCS.PHASECHK.TRANS64 P0, [R0+URZ], R2 ;  /* 0x00000002000085a7 */ /* 0x000ea400080010ff */
[----:B--2---:R-:W-:Y:S05]  /*2f70*/  @P0 EXIT ;  /* 0x000000000000094d */ /* 0x004fea0003800000 */
[----:B------:R-:W-:Y:S05]  /*2f80*/  BRA `(.L_x_51) ;  /* 0xfffffffc00ec7947 */ /* 0x000fea000383ffff */
.L_x_22:
[----:B------:R-:W-:-:S04]  /*2f90*/  UISETP.NE.AND UP0, UPT, UR37, URZ, UPT ;  /* 0x000000ff2500728c */ /* 0x000fc8000bf05270 */
[----:B------:R-:W-:-:S09]  /*2fa0*/  UISETP.NE.OR UP0, UPT, UR13, 0x1, UP0 ;  /* 0x000000010d00788c */ /* 0x000fd20008705670 */
[----:B------:R-:W-:Y:S05]  /*2fb0*/  BRA.U UP0, `(.L_x_52) ;  /* 0x0000000500487547 */ /* 0x000fea000b800000 */
[----:B------:R-:W-:Y:S01]  /*2fc0*/  ISETP.GE.U32.AND P2, PT, R2, 0x10, PT ;  /* 0x000000100200780c */ /* 0x000fe20003f46070 */
[----:B------:R-:W-:Y:S01]  /*2fd0*/  IMAD.MOV.U32 R12, RZ, RZ, 0x1 ;  /* 0x00000001ff0c7424 */ /* 0x000fe200078e00ff */
[----:B------:R-:W-:Y:S02]  /*2fe0*/  CS2R R10, SRZ ;  /* 0x00000000000a7805 */ /* 0x000fe4000001ff00 */
[----:B------:R-:W-:Y:S01]  /*2ff0*/  CS2R R8, SRZ ;  /* 0x0000000000087805 */ /* 0x000fe2000001ff00 */
[----:B------:R-:W-:Y:S01]  /*3000*/  UMOV UR4, 0x400 ;  /* 0x0000040000047882 */ /* 0x000fe20000000000 */
[----:B------:R-:W-:Y:S01]  /*3010*/  UMOV UR6, URZ ;  /* 0x000000ff00067c82 */ /* 0x000fe20008000000 */
[----:B------:R-:W-:-:S12]  /*3020*/  ULEA UR37, UR37, UR4, 0x18 ;  /* 0x0000000425257291 */ /* 0x000fd8000f8ec0ff */
.L_x_56:
[----:B------:R-:W-:Y:S02]  /*3030*/  LEA R0, R8, UR37, 0x3 ;  /* 0x0000002508007c11 */ /* 0x000fe4000f8e18ff */
[----:B------:R-:W-:-:S03]  /*3040*/  SHF.L.U32 R4, R9, 0x1f, RZ ;  /* 0x0000001f09047819 */ /* 0x000fc600000006ff */
[----:B------:R-:W-:Y:S01]  /*3050*/  VIADD R5, R0, 0xf0 ;  /* 0x000000f000057836 */ /* 0x000fe20000000000 */
[----:B------:R-:W1:Y:S02]  /*3060*/  SYNCS.PHASECHK.TRANS64.TRYWAIT P0, [R0+URZ+0xe0], R4 ;  /* 0x0000e004000075a7 */ /* 0x000e6400080011ff */
[----:B-1----:R-:W-:Y:S05]  /*3070*/  @!P0 BRA `(.L_x_53) ;  /* 0x000000b800708947 */ /* 0x002fea0003800000 */
.L_x_205:
[----:B------:R-:W-:Y:S01]  /*3080*/  ULEA UR5, UR6, UR37, 0x3 ;  /* 0x0000002506057291 */ /* 0x000fe2000f8e18ff */
[----:B-1----:R-:W-:Y:S01]  /*3090*/  PRMT R0, RZ, 0x654, R5 ;  /* 0x00000654ff007816 */ /* 0x002fe20000000005 */
[----:B------:R-:W-:Y:S01]  /*30a0*/  @!P2 IMAD.MOV.U32 R4, RZ, RZ, 0x10 ;  /* 0x00000010ff04a424 */ /* 0x000fe200078e00ff */
[----:B------:R-:W-:Y:S01]  /*30b0*/  SHF.L.U32 R5, R12, 0x1f, RZ ;  /* 0x0000001f0c057819 */ /* 0x000fe200000006ff */
[----:B------:R-:W-:Y:S01]  /*30c0*/  UIADD3 UR4, UPT, UPT, UR5, 0xa0, URZ ;  /* 0x000000a005047890 */ /* 0x000fe2000fffe0ff */
[----:B------:R1:W-:Y:S05]  /*30d0*/  SYNCS.ARRIVE.TRANS64.RED.A1T0 RZ, [R0+URZ], RZ ;  /* 0x000000ff00ff79a7 */ /* 0x0003ea00081004ff */
[----:B------:R-:W-:Y:S01]  /*30e0*/  IMAD.U32 R6, RZ, RZ, UR4 ;  /* 0x00000004ff067e24 */ /* 0x000fe2000f8e00ff */
[----:B------:R-:W2:Y:S04]  /*30f0*/  SYNCS.PHASECHK.TRANS64.TRYWAIT P0, [UR5+0xb0], R5 ;  /* 0x0000b005ff0075a7 */ /* 0x000ea80008001105 */
[----:B------:R-:W-:Y:S01]  /*3100*/  PRMT R6, R2, 0x654, R6 ;  /* 0x0000065402067816 */ /* 0x000fe20000000006 */
[----:B-12---:R-:W-:Y:S06]  /*3110*/  @!P0 BRA `(.L_x_54) ;  /* 0x000000b8005c8947 */ /* 0x006fec0003800000 */
.L_x_207:
[----:B------:R-:W-:Y:S01]  /*3120*/  ULEA UR4, UR6, UR37, 0x4 ;  /* 0x0000002506047291 */ /* 0x000fe2000f8e20ff */
[----:B------:R-:W-:Y:S01]  /*3130*/  SEL R3, R6, R3, !P2 ;  /* 0x0000000306037207 */ /* 0x000fe20005000000 */
[----:B------:R-:W-:Y:S01]  /*3140*/  UIADD3 UR5, UPT, UPT, UR5, 0xa0, URZ ;  /* 0x000000a005057890 */ /* 0x000fe2000fffe0ff */
[----:B-1----:R-:W-:Y:S01]  /*3150*/  LEA R0, R11, UR37, 0x3 ;  /* 0x000000250b007c11 */ /* 0x002fe2000f8e18ff */
[----:B------:R-:W-:Y:S01]  /*3160*/  UIADD3 UR4, UPT, UPT, UR4, 0x110, URZ ;  /* 0x0000011004047890 */ /* 0x000fe2000fffe0ff */
[----:B------:R1:W-:Y:S01]  /*3170*/  @!P2 SYNCS.ARRIVE.TRANS64.RED RZ, [R3+URZ], R4 ;  /* 0x0000000403ffa9a7 */ /* 0x0003e200080004ff */
[----:B------:R-:W-:Y:S01]  /*3180*/  UIADD3 UR6, UPT, UPT, UR6, 0x1, URZ ;  /* 0x0000000106067890 */ /* 0x000fe2000fffe0ff */
[----:B------:R-:W-:-:S03]  /*3190*/  VIADD R8, R8, 0x1 ;  /* 0x0000000108087836 */ /* 0x000fc60000000000 */
[----:B------:R-:W-:Y:S02]  /*31a0*/  UISETP.NE.AND UP0, UPT, UR6, 0x2, UPT ;  /* 0x000000020600788c */ /* 0x000fe4000bf05270 */
[----:B------:R-:W-:Y:S01]  /*31b0*/  ISETP.NE.AND P0, PT, R8, 0x2, PT ;  /* 0x000000020800780c */ /* 0x000fe20003f05270 */
[----:B------:R-:W-:Y:S06]  /*31c0*/  UGETNEXTWORKID.BROADCAST [UR4], [UR5] ;  /* 0x00000000040073ca */ /* 0x000fec0008000100 */
[----:B------:R-:W-:Y:S02]  /*31d0*/  USEL UR4, URZ, 0x1, UP0 ;  /* 0x00000001ff047887 */ /* 0x000fe40008000000 */
[----:B------:R-:W-:-:S04]  /*31e0*/  USEL UR6, UR6, URZ, UP0 ;  /* 0x000000ff06067287 */ /* 0x000fc80008000000 */
[----:B------:R-:W-:Y:S02]  /*31f0*/  LOP3.LUT R12, R12, UR4, RZ, 0x3c, !PT ;  /* 0x000000040c0c7c12 */ /* 0x000fe4000f8e3cff */
[----:B-1----:R-:W-:-:S04]  /*3200*/  SHF.L.U32 R4, R10, 0x1f, RZ ;  /* 0x0000001f0a047819 */ /* 0x002fc800000006ff */
[----:B------:R-:W1:Y:S02]  /*3210*/  SYNCS.PHASECHK.TRANS64.TRYWAIT P1, [R0+URZ+0xa0], R4 ;  /* 0x0000a004000075a7 */ /* 0x000e6400080211ff */
[----:B-1----:R-:W-:Y:S05]  /*3220*/  @!P1 BRA `(.L_x_55) ;  /* 0x000000b800309947 */ /* 0x002fea0003800000 */
.L_x_208:
[C---:B-1----:R-:W-:Y:S01]  /*3230*/  LEA R4, R11.reuse, UR37, 0x4 ;  /* 0x000000250b047c11 */ /* 0x042fe2000f8e20ff */
[----:B------:R-:W-:Y:S01]  /*3240*/  VIADD R0, R0, 0xb0 ;  /* 0x000000b000007836 */ /* 0x000fe20000000000 */
[----:B------:R-:W-:Y:S01]  /*3250*/  SEL R8, R8, RZ, P0 ;  /* 0x000000ff08087207 */ /* 0x000fe20000000000 */
[----:B------:R-:W-:-:S03]  /*3260*/  VIADD R11, R11, 0x1 ;  /* 0x000000010b0b7836 */ /* 0x000fc60000000000 */
[----:B------:R-:W1:Y:S01]  /*3270*/  LDS.128 R4, [R4+0x110] ;  /* 0x0001100004047984 */ /* 0x000e620000000c00 */
[----:B------:R-:W-:Y:S02]  /*3280*/  PRMT R0, RZ, 0x654, R0 ;  /* 0x00000654ff007816 */ /* 0x000fe40000000000 */
[C---:B------:R-:W-:Y:S01]  /*3290*/  ISETP.NE.AND P1, PT, R11.reuse, 0x2, PT ;  /* 0x000000020b00780c */ /* 0x040fe20003f25270 */
[----:B------:R-:W-:Y:S01]  /*32a0*/  @!PT LDS RZ, [RZ] ;  /* 0x00000000fffff984 */ /* 0x000fe20000000800 */
[----:B------:R-:W-:Y:S01]  /*32b0*/  @!PT LDS RZ, [RZ] ;  /* 0x00000000fffff984 */ /* 0x000fe20000000800 */
[----:B------:R-:W-:Y:S01]  /*32c0*/  @!PT LDS RZ, [RZ] ;  /* 0x00000000fffff984 */ /* 0x000fe20000000800 */
[----:B------:R-:W-:Y:S01]  /*32d0*/  @!PT LDS RZ, [RZ] ;  /* 0x00000000fffff984 */ /* 0x000fe20000000800 */
[----:B------:R2:W-:Y:S06]  /*32e0*/  MEMBAR.ALL.CTA ;  /* 0x0000000000007992 */ /* 0x0005ec0000008000 */
[----:B--2---:R-:W2:Y:S01]  /*32f0*/  FENCE.VIEW.ASYNC.S ;  /* 0x00000000000073c6 */ /* 0x004ea20000000000 */
[----:B------:R-:W-:Y:S01]  /*3300*/  SEL R11, R11, RZ, P1 ;  /* 0x000000ff0b0b7207 */ /* 0x000fe20000800000 */
[----:B--2---:R2:W-:Y:S01]  /*3310*/  SYNCS.ARRIVE.TRANS64.RED.A1T0 RZ, [R0+URZ], RZ ;  /* 0x000000ff00ff79a7 */ /* 0x0045e200081004ff */
[----:B-1----:R-:W-:-:S02]  /*3320*/  LOP3.LUT P3, RZ, R6, 0x1, RZ, 0xc0, !PT ;  /* 0x0000000106ff7812 */ /* 0x002fc4000786c0ff */
[----:B------:R-:W-:-:S04]  /*3330*/  SEL R4, RZ, 0x1, P1 ;  /* 0x00000001ff047807 */ /* 0x000fc80000800000 */
[----:B------:R-:W-:Y:S02]  /*3340*/  LOP3.LUT R10, R10, R4, RZ, 0x3c, !PT ;  /* 0x000000040a0a7212 */ /* 0x000fe400078e3cff */
[----:B--2---:R-:W-:-:S04]  /*3350*/  SEL R0, RZ, 0x1, P0 ;  /* 0x00000001ff007807 */ /* 0x004fc80000000000 */
[----:B------:R-:W-:Y:S01]  /*3360*/  LOP3.LUT R9, R9, R0, RZ, 0x3c, !PT ;  /* 0x0000000009097212 */ /* 0x000fe200078e3cff */
[----:B------:R-:W-:Y:S06]  /*3370*/  @P3 BRA `(.L_x_56) ;  /* 0xfffffffc002c3947 */ /* 0x000fec000383ffff */
[----:B------:R-:W-:Y:S01]  /*3380*/  ULEA UR5, UR6, UR37, 0x3 ;  /* 0x0000002506057291 */ /* 0x000fe2000f8e18ff */
[----:B------:R-:W-:-:S08]  /*3390*/  SHF.L.U32 R2, R12, 0x1f, RZ ;  /* 0x0000001f0c027819 */ /* 0x000fd000000006ff */
[----:B------:R-:W1:Y:S02]  /*33a0*/  SYNCS.PHASECHK.TRANS64 P0, [UR5+0xb0], R2 ;  /* 0x0000b002ff0075a7 */ /* 0x000e640008001005 */
[----:B-1----:R-:W-:Y:S05]  /*33b0*/  @P0 BRA `(.L_x_57) ;  /* 0x0000000000080947 */ /* 0x002fea0003800000 */
[----:B------:R-:W1:Y:S02]  /*33c0*/  SYNCS.PHASECHK.TRANS64.TRYWAIT P0, [UR5+0xb0], R2 ;  /* 0x0000b002ff0075a7 */ /* 0x000e640008001105 */
[----:B-1----:R-:W-:Y:S05]  /*33d0*/  @!P0 BRA `(.L_x_58) ;  /* 0x000000b400d88947 */ /* 0x002fea0003800000 */
.L_x_57:
[----:B------:R-:W-:-:S04]  /*33e0*/  UIADD3 UR4, UPT, UPT, UR6, 0x1, URZ ;  /* 0x0000000106047890 */ /* 0x000fc8000fffe0ff */
[----:B------:R-:W-:-:S04]  /*33f0*/  UISETP.NE.AND UP0, UPT, UR4, 0x2, UPT ;  /* 0x000000020400788c */ /* 0x000fc8000bf05270 */
[----:B------:R-:W-:Y:S02]  /*3400*/  USEL UR7, URZ, 0x1, UP0 ;  /* 0x00000001ff077887 */ /* 0x000fe40008000000 */
[----:B------:R-:W-:-:S04]  /*3410*/  USEL UR4, UR4, URZ, UP0 ;  /* 0x000000ff04047287 */ /* 0x000fc80008000000 */
[----:B------:R-:W-:Y:S01]  /*3420*/  ULEA UR4, UR4, UR37, 0x3 ;  /* 0x0000002504047291 */ /* 0x000fe2000f8e18ff */
[----:B-1----:R-:W-:-:S04]  /*3430*/  LOP3.LUT R2, R12, UR7, RZ, 0x3c, !PT ;  /* 0x000000070c027c12 */ /* 0x002fc8000f8e3cff */
[----:B------:R-:W-:-:S04]  /*3440*/  SHF.L.U32 R0, R2, 0x1f, RZ ;  /* 0x0000001f02007819 */ /* 0x000fc800000006ff */
[----:B------:R-:W1:Y:S02]  /*3450*/  SYNCS.PHASECHK.TRANS64 P0, [UR4+0xb0], R0 ;  /* 0x0000b000ff0075a7 */ /* 0x000e640008001004 */
[----:B-1----:R-:W-:Y:S05]  /*3460*/  @P0 EXIT ;  /* 0x000000000000094d */ /* 0x002fea0003800000 */
[----:B------:R-:W-:Y:S02]  /*3470*/  SHF.L.U32 R2, R2, 0x1f, RZ ;  /* 0x0000001f02027819 */ /* 0x000fe400000006ff */
[----:B------:R-:W-:-:S07]  /*3480*/  MOV R0, UR4 ;  /* 0x0000000400007c02 */ /* 0x000fce0008000f00 */
.L_x_59:
[----:B-1----:R1:W2:Y:S02]  /*3490*/  SYNCS.PHASECHK.TRANS64.TRYWAIT P0, [R0+URZ+0xb0], R2 ;  /* 0x0000b002000075a7 */ /* 0x0022a400080011ff */
[----:B--2---:R-:W-:Y:S05]  /*34a0*/  @!P0 NANOSLEEP.SYNCS 0x989680 ;  /* 0x009896800000895d */ /* 0x004fea0003900000 */
[----:B------:R-:W2:Y:S02]  /*34b0*/  @!P0 SYNCS.PHASECHK.TRANS64 P0, [R0+URZ+0xb0], R2 ;  /* 0x0000b002000085a7 */ /* 0x000ea400080010ff */
[----:B--2---:R-:W-:Y:S05]  /*34c0*/  @P0 EXIT ;  /* 0x000000000000094d */ /* 0x004fea0003800000 */
[----:B------:R-:W-:Y:S05]  /*34d0*/  BRA `(.L_x_59) ;  /* 0xfffffffc00ec7947 */ /* 0x000fea000383ffff */
.L_x_52:
[----:B------:R-:W-:Y:S05]  /*34e0*/  BRA.U UP5, `(.L_x_60) ;  /* 0x0000001105787547 */ /* 0x000fea000b800000 */
[----:B------:R-:W-:Y:S01]  /*34f0*/  UMOV UR4, 0x40 ;  /* 0x0000004000047882 */ /* 0x000fe20000000000 */
[----:B------:R-:W-:Y:S01]  /*3500*/  NOP ;  /* 0x0000000000007918 */ /* 0x000fe20000000000 */
[----:B------:R-:W-:Y:S01]  /*3510*/  ULEA UR4, UR37, UR4, 0x18 ;  /* 0x0000000425047291 */ /* 0x000fe2000f8ec0ff */
[----:B------:R-:W-:Y:S02]  /*3520*/  UMOV UR5, 0x400 ;  /* 0x0000040000057882 */ /* 0x000fe40000000000 */
[----:B------:R-:W-:-:S06]  /*3530*/  ULEA UR37, UR37, UR5, 0x18 ;  /* 0x0000000525257291 */ /* 0x000fcc000f8ec0ff */
[----:B------:R-:W1:Y:S02]  /*3540*/  LDS.U8 R0, [UR4+0x1c] ;  /* 0x00001c04ff007984 */ /* 0x000e640008000000 */
[----:B-1----:R-:W-:-:S13]  /*3550*/  ISETP.NE.AND P0, PT, R0, RZ, PT ;  /* 0x000000ff0000720c */ /* 0x002fda0003f05270 */
[----:B------:R-:W-:Y:S05]  /*3560*/  @P0 BRA `(.L_x_61) ;  /* 0x0000000000580947 */ /* 0x000fea0003800000 */
[----:B------:R-:W-:-:S13]  /*3570*/  ELECT P0, URZ, PT ;  /* 0x0000000000ff782f */ /* 0x000fda0003800000 */
[----:B------:R-:W-:Y:S05]  /*3580*/  @!P0 BRA `(.L_x_62) ;  /* 0x0000000000608947 */ /* 0x000fea0003800000 */
[----:B------:R-:W-:Y:S01]  /*3590*/  UMOV UR5, 0x10 ;  /* 0x0000001000057882 */ /* 0x000fe20000000000 */
[----:B------:R-:W-:Y:S01]  /*35a0*/  HFMA2 R0, -RZ, RZ, 0, 5.9604644775390625e-08 ;  /* 0x00000001ff007431 */ /* 0x000fe200000001ff */
[----:B------:R-:W-:-:S03]  /*35b0*/  MOV R2, 0xffff ;  /* 0x0000ffff00027802 */ /* 0x000fc60000000f00 */
[----:B------:R-:W-:Y:S04]  /*35c0*/  DEPBAR.LE SB1, 0x36 ;  /* 0x00009d800000791a */ /* 0x000fe80000000000 */
[----:B------:R-:W1:Y:S02]  /*35d0*/  UTCATOMSWS.FIND_AND_SET.ALIGN UP0, UR5, UR5 ;  /* 0x00000005000575e3 */ /* 0x000e640008000800 */
[----:B-1----:R-:W-:Y:S01]  /*35e0*/  MOV R4, UR5 ;  /* 0x0000000500047c02 */ /* 0x002fe20008000f00 */
[----:B------:R-:W-:Y:S06]  /*35f0*/  BRA.U UP0, `(.L_x_63) ;  /* 0x0000000100187547 */ /* 0x000fec000b800000 */
.L_x_64:
[----:B------:R-:W-:Y:S05]  /*3600*/  NANOSLEEP 0x64 ;  /* 0x000000640000795d */ /* 0x000fea0003800000 */
[----:B------:R-:W-:-:S05]  /*3610*/  UMOV UR5, 0x10 ;  /* 0x0000001000057882 */ /* 0x000fca0000000000 */
[----:B------:R-:W-:Y:S04]  /*3620*/  DEPBAR.LE SB1, 0x36 ;  /* 0x00009d800000791a */ /* 0x000fe80000000000 */
[----:B------:R-:W1:Y:S02]  /*3630*/  UTCATOMSWS.FIND_AND_SET.ALIGN UP0, UR5, UR5 ;  /* 0x00000005000575e3 */ /* 0x000e640008000800 */
[----:B-1----:R-:W-:Y:S01]  /*3640*/  MOV R4, UR5 ;  /* 0x0000000500047c02 */ /* 0x002fe20008000f00 */
[----:B------:R-:W-:Y:S05]  /*3650*/  BRA.U !UP0, `(.L_x_64) ;  /* 0xfffffffd08e87547 */ /* 0x000fea000b83ffff */
.L_x_63:
[-C--:B------:R-:W-:Y:S02]  /*3660*/  SHF.L.U32 R2, R2, R4.reuse, RZ ;  /* 0x0000000402027219 */ /* 0x080fe400000006ff */
[----:B------:R-:W-:Y:S01]  /*3670*/  SHF.L.U32 R0, R0, R4, RZ ;  /* 0x0000000400007219 */ /* 0x000fe200000006ff */
[----:B------:R-:W-:Y:S02]  /*3680*/  IMAD.SHL.U32 R4, R4, 0x20, RZ ;  /* 0x0000002004047824 */ /* 0x000fe400078e00ff */
[----:B------:R1:W-:Y:S04]  /*3690*/  ATOMS.OR RZ, [UR4+0x14], R2 ;  /* 0x00001402ffff798c */ /* 0x0003e8000b000004 */
[----:B------:R1:W-:Y:S04]  /*36a0*/  ATOMS.OR RZ, [UR4+0x18], R0 ;  /* 0x00001800ffff798c */ /* 0x0003e8000b000004 */
[----:B------:R1:W-:Y:S01]  /*36b0*/  STS [UR37+0x130], R4 ;  /* 0x00013004ff007988 */ /* 0x0003e20008000825 */
[----:B------:R-:W-:Y:S05]  /*36c0*/  BRA `(.L_x_62) ;  /* 0x0000000000107947 */ /* 0x000fea0003800000 */
.L_x_61:
[----:B------:R-:W-:Y:S02]  /*36d0*/  MOV R0, 0xffffffff ;  /* 0xffffffff00007802 */ /* 0x000fe40000000f00 */
[----:B------:R-:W-:-:S03]  /*36e0*/  MOV R4, 0x3710 ;  /* 0x0000371000047802 */ /* 0x000fc60000000f00 */
[----:B------:R1:W-:Y:S04]  /*36f0*/  STS [UR37+0x130], R0 ;  /* 0x00013000ff007988 */ /* 0x0003e80008000825 */
[----:B-1---5:R-:W-:Y:S05]  /*3700*/  CALL.REL.NOINC `($__internal_1_$__cuda_sm10x_tcgen05_guardrail_trap_phase_invalid_during_alloc) ;  /* 0x000000bc00a47944 */ /* 0x022fea0003c00000 */
.L_x_62:
[----:B------:R-:W-:Y:S05]  /*3710*/  WARPSYNC.ALL ;  /* 0x0000000000007948 */ /* 0x000fea0003800000 */
[----:B------:R-:W2:Y:S01]  /*3720*/  S2UR UR13, SR_CgaCtaId ;  /* 0x00000000000d79c3 */ /* 0x000ea20000008800 */
[----:B------:R-:W-:Y:S01]  /*3730*/  UMOV UR4, 0x400 ;  /* 0x0000040000047882 */ /* 0x000fe20000000000 */
[----:B------:R-:W-:-:S06]  /*3740*/  NOP ;  /* 0x0000000000007918 */ /* 0x000fcc0000000000 */
[----:B------:R-:W-:Y:S06]  /*3750*/  BAR.ARV 0x6, 0xa0 ;  /* 0x0182800000007b1d */ /* 0x000fec0000002000 */
[----:B------:R-:W3:Y:S01]  /*3760*/  LDCU UR14, c[0x0][0x38c] ;  /* 0x00007180ff0e77ac */ /* 0x000ee20008000800 */
[----:B------:R-:W-:Y:S01]  /*3770*/  LOP3.LUT R3, R3, 0xffff, RZ, 0xc0, !PT ;  /* 0x0000ffff03037812 */ /* 0x000fe200078ec0ff */
[----:B------:R-:W-:Y:S01]  /*3780*/  IMAD.MOV.U32 R11, RZ, RZ, 0x1 ;  /* 0x00000001ff0b7424 */ /* 0x000fe200078e00ff */
[----:B------:R-:W-:Y:S01]  /*3790*/  CS2R R8, SRZ ;  /* 0x0000000000087805 */ /* 0x000fe2000001ff00 */
[----:B------:R-:W-:Y:S01]  /*37a0*/  IMAD.MOV.U32 R10, RZ, RZ, RZ ;  /* 0x000000ffff0a7224 */ /* 0x000fe200078e00ff */
[----:B------:R-:W-:Y:S01]  /*37b0*/  R2UR UR16, R3 ;  /* 0x00000000031072ca */ /* 0x000fe200000e0000 */
[----:B------:R-:W-:Y:S01]  /*37c0*/  UMOV UR26, URZ ;  /* 0x000000ff001a7c82 */ /* 0x000fe20008000000 */
[----:B------:R-:W-:Y:S01]  /*37d0*/  UMOV UR25, URZ ;  /* 0x000000ff00197c82 */ /* 0x000fe20008000000 */
[----:B--2---:R-:W-:Y:S01]  /*37e0*/  ULEA UR13, UR13, UR4, 0x18 ;  /* 0x000000040d0d7291 */ /* 0x004fe2000f8ec0ff */
[----:B------:R-:W2:Y:S03]  /*37f0*/  LDCU UR4, c[0x0][0x38c] ;  /* 0x00007180ff0477ac */ /* 0x000ea60008000800 */
[----:B------:R-:W-:-:S02]  /*3800*/  UIADD3 UR18, UPT, UPT, UR13, 0x4300, URZ ;  /* 0x000043000d127890 */ /* 0x000fc4000fffe0ff */
[----:B------:R-:W-:-:S03]  /*3810*/  UIADD3 UR19, UPT, UPT, UR13, 0x18300, URZ ;  /* 0x000183000d137890 */ /* 0x000fc6000fffe0ff */
[----:B-1----:R-:W1:Y:S01]  /*3820*/  LDS R0, [UR13+0x130] ;  /* 0x0001300dff007984 */ /* 0x002e620008000800 */
[----:B------:R-:W-:Y:S02]  /*3830*/  UIADD3 UR20, UPT, UPT, UR13, 0x2c300, URZ ;  /* 0x0002c3000d147890 */ /* 0x000fe4000fffe0ff */
[----:B------:R-:W-:Y:S02]  /*3840*/  UIADD3 UR21, UPT, UPT, UR13, 0x2eb00, URZ ;  /* 0x0002eb000d157890 */ /* 0x000fe4000fffe0ff */
[----:B------:R-:W-:Y:S02]  /*3850*/  USHF.R.U32.HI UR18, URZ, 0x4, UR18 ;  /* 0x00000004ff127899 */ /* 0x000fe40008011612 */
[----:B------:R-:W-:Y:S02]  /*3860*/  USHF.R.U32.HI UR19, URZ, 0x4, UR19 ;  /* 0x00000004ff137899 */ /* 0x000fe40008011613 */
[----:B------:R-:W-:Y:S02]  /*3870*/  USHF.R.U32.HI UR20, URZ, 0x4, UR20 ;  /* 0x00000004ff147899 */ /* 0x000fe40008011614 */
[----:B--2---:R-:W-:-:S02]  /*3880*/  UIADD3 UR4, UPT, UPT, UR4, 0xff, URZ ;  /* 0x000000ff04047890 */ /* 0x004fc4000fffe0ff */
[----:B------:R-:W-:Y:S02]  /*3890*/  USHF.R.U32.HI UR21, URZ, 0x4, UR21 ;  /* 0x00000004ff157899 */ /* 0x000fe40008011615 */
[----:B------:R-:W-:Y:S02]  /*38a0*/  USHF.R.S32.HI UR12, URZ, 0x1f, UR4 ;  /* 0x0000001fff0c7899 */ /* 0x000fe40008011404 */
[----:B------:R-:W-:Y:S02]  /*38b0*/  ULOP3.LUT UR18, UR18, 0x3fff, URZ, 0xc0, !UPT ;  /* 0x00003fff12127892 */ /* 0x000fe4000f8ec0ff */
[----:B------:R-:W-:Y:S02]  /*38c0*/  ULEA.HI UR12, UR12, UR4, URZ, 0x8 ;  /* 0x000000040c0c7291 */ /* 0x000fe4000f8f40ff */
[----:B------:R-:W-:Y:S02]  /*38d0*/  ULOP3.LUT UR19, UR19, 0x3fff, URZ, 0xc0, !UPT ;  /* 0x00003fff13137892 */ /* 0x000fe4000f8ec0ff */
[----:B------:R-:W-:-:S02]  /*38e0*/  USHF.R.S32.HI UR12, URZ, 0x8, UR12 ;  /* 0x00000008ff0c7899 */ /* 0x000fc4000801140c */
[----:B------:R-:W-:Y:S02]  /*38f0*/  ULOP3.LUT UR20, UR20, 0x3fff, URZ, 0xc0, !UPT ;  /* 0x00003fff14147892 */ /* 0x000fe4000f8ec0ff */
[----:B------:R-:W-:Y:S02]  /*3900*/  UISETP.LT.AND UP0, UPT, UR12, 0x1, UPT ;  /* 0x000000010c00788c */ /* 0x000fe4000bf01270 */
[----:B------:R-:W-:Y:S02]  /*3910*/  ULOP3.LUT UR21, UR21, 0x3fff, URZ, 0xc0, !UPT ;  /* 0x00003fff15157892 */ /* 0x000fe4000f8ec0ff */
[----:B------:R-:W-:Y:S02]  /*3920*/  USEL UR17, UR12, 0x1, !UP0 ;  /* 0x000000010c117887 */ /* 0x000fe4000c000000 */
[----:B------:R-:W-:Y:S02]  /*3930*/  ULOP3.LUT UR18, UR18, 0x10000, URZ, 0xfc, !UPT ;  /* 0x0001000012127892 */ /* 0x000fe4000f8efcff */
[----:B------:R-:W-:-:S02]  /*3940*/  ULOP3.LUT UR19, UR19, 0x10000, URZ, 0xfc, !UPT ;  /* 0x0001000013137892 */ /* 0x000fc4000f8efcff */
[----:B------:R-:W-:Y:S02]  /*3950*/  ULOP3.LUT UR20, UR20, 0x10000, URZ, 0xfc, !UPT ;  /* 0x0001000014147892 */ /* 0x000fe4000f8efcff */
[----:B------:R-:W-:Y:S01]  /*3960*/  ULOP3.LUT UR21, UR21, 0x10000, URZ, 0xfc, !UPT ;  /* 0x0001000015157892 */ /* 0x000fe2000f8efcff */
[----:B-1----:R-:W-:Y:S01]  /*3970*/  R2UR UR27, R0 ;  /* 0x00000000001b72ca */ /* 0x002fe200000e0000 */
[----:B------:R-:W-:Y:S02]  /*3980*/  UIADD3 UR17, UPT, UPT, -UR17, URZ, URZ ;  /* 0x000000ff11117290 */ /* 0x000fe4000fffe1ff */
[----:B---3--:R-:W-:-:S10]  /*3990*/  UISETP.GE.AND UP3, UPT, UR14, 0x1, UPT ;  /* 0x000000010e00788c */ /* 0x008fd4000bf66270 */
[----:B------:R-:W-:Y:S02]  /*39a0*/  UIADD3 UR11, UPT, UPT, UR27, 0x110, URZ ;  /* 0x000001101b0b7890 */ /* 0x000fe4000fffe0ff */
[----:B------:R-:W-:Y:S02]  /*39b0*/  UIADD3 UR9, UPT, UPT, UR27, 0x114, URZ ;  /* 0x000001141b097890 */ /* 0x000fe4000fffe0ff */
[----:B------:R-:W-:Y:S02]  /*39c0*/  UIADD3 UR7, UPT, UPT, UR27, 0x118, URZ ;  /* 0x000001181b077890 */ /* 0x000fe4000fffe0ff */
[----:B------:R-:W-:Y:S02]  /*39d0*/  UIADD3 UR5, UPT, UPT, UR27, 0x11c, URZ ;  /* 0x0000011c1b057890 */ /* 0x000fe4000fffe0ff */
[----:B------:R-:W-:Y:S02]  /*39e0*/  UIADD3 UR10, UPT, UPT, UR27, 0x100, URZ ;  /* 0x000001001b0a7890 */ /* 0x000fe4000fffe0ff */
[----:B------:R-:W-:-:S02]  /*39f0*/  UIADD3 UR8, UPT, UPT, UR27, 0x104, URZ ;  /* 0x000001041b087890 */ /* 0x000fc4000fffe0ff */
[----:B------:R-:W-:Y:S02]  /*3a00*/  UIADD3 UR6, UPT, UPT, UR27, 0x108, URZ ;  /* 0x000001081b067890 */ /* 0x000fe4000fffe0ff */
[----:B------:R-:W-:Y:S02]  /*3a10*/  UIADD3 UR4, UPT, UPT, UR27, 0x10c, URZ ;  /* 0x0000010c1b047890 */ /* 0x000fe4000fffe0ff */
[----:B------:R-:W-:Y:S02]  /*3a20*/  USHF.R.U32.HI UR46, URZ, 0x1a, UR11 ;  /* 0x0000001aff2e7899 */ /* 0x000fe4000801160b */
[----:B------:R-:W-:Y:S02]  /*3a30*/  USHF.R.U32.HI UR40, URZ, 0x1a, UR9 ;  /* 0x0000001aff287899 */ /* 0x000fe40008011609 */
[----:B------:R-:W-:Y:S02]  /*3a40*/  USHF.R.U32.HI UR34, URZ, 0x1a, UR7 ;  /* 0x0000001aff227899 */ /* 0x000fe40008011607 */
[----:B------:R-:W-:-:S02]  /*3a50*/  USHF.R.U32.HI UR28, URZ, 0x1a, UR5 ;  /* 0x0000001aff1c7899 */ /* 0x000fc40008011605 */
[----:B------:R-:W-:Y:S02]  /*3a60*/  USHF.R.U32.HI UR47, URZ, 0x11, UR10 ;  /* 0x00000011ff2f7899 */ /* 0x000fe4000801160a */
[----:B------:R-:W-:Y:S02]  /*3a70*/  USHF.R.U32.HI UR41, URZ, 0x11, UR8 ;  /* 0x00000011ff297899 */ /* 0x000fe40008011608 */
[----:B------:R-:W-:Y:S02]  /*3a80*/  USHF.R.U32.HI UR35, URZ, 0x11, UR6 ;  /* 0x00000011ff237899 */ /* 0x000fe40008011606 */
[----:B------:R-:W-:Y:S02]  /*3a90*/  USHF.R.U32.HI UR29, URZ, 0x11, UR4 ;  /* 0x00000011ff1d7899 */ /* 0x000fe40008011604 */
[----:B------:R-:W-:Y:S02]  /*3aa0*/  ULOP3.LUT UR46, UR46, 0x30, URZ, 0xc0, !UPT ;  /* 0x000000302e2e7892 */ /* 0x000fe4000f8ec0ff */
[----:B------:R-:W-:-:S02]  /*3ab0*/  ULOP3.LUT UR40, UR40, 0x30, URZ, 0xc0, !UPT ;  /* 0x0000003028287892 */ /* 0x000fc4000f8ec0ff */
[----:B------:R-:W-:Y:S02]  /*3ac0*/  ULOP3.LUT UR34, UR34, 0x30, URZ, 0xc0, !UPT ;  /* 0x0000003022227892 */ /* 0x000fe4000f8ec0ff */
[----:B------:R-:W-:Y:S02]  /*3ad0*/  ULOP3.LUT UR28, UR28, 0x30, URZ, 0xc0, !UPT ;  /* 0x000000301c1c7892 */ /* 0x000fe4000f8ec0ff */
[----:B------:R-:W-:Y:S02]  /*3ae0*/  ULOP3.LUT UR47, UR47, 0x6000, URZ, 0xc0, !UPT ;  /* 0x000060002f2f7892 */ /* 0x000fe4000f8ec0ff */
[----:B------:R-:W-:Y:S02]  /*3af0*/  ULOP3.LUT UR41, UR41, 0x6000, URZ, 0xc0, !UPT ;  /* 0x0000600029297892 */ /* 0x000fe4000f8ec0ff */
        /* <DEDUP_REMOVED lines=10> */
[----:B------:R-:W-:Y:S02]  /*3ba0*/  UPRMT UR47, UR46, 0x5410, UR47 ;  /* 0x000054102e2f7896 */ /* 0x000fe4000800002f */
[----:B------:R-:W-:Y:S02]  /*3bb0*/  UPRMT UR41, UR40, 0x5410, UR41 ;  /* 0x0000541028297896 */ /* 0x000fe40008000029 */
[----:B------:R-:W-:Y:S02]  /*3bc0*/  UPRMT UR35, UR34, 0x5410, UR35 ;  /* 0x0000541022237896 */ /* 0x000fe40008000023 */
[----:B------:R-:W-:Y:S01]  /*3bd0*/  UPRMT UR29, UR28, 0x5410, UR29 ;  /* 0x000054101c1d7896 */ /* 0x000fe2000800001d */
[----:B------:R-:W-:Y:S01]  /*3be0*/  UMOV UR46, URZ ;  /* 0x000000ff002e7c82 */ /* 0x000fe20008000000 */
[----:B------:R-:W-:Y:S01]  /*3bf0*/  UMOV UR40, URZ ;  /* 0x000000ff00287c82 */ /* 0x000fe20008000000 */
[----:B------:R-:W-:Y:S01]  /*3c00*/  UMOV UR34, URZ ;  /* 0x000000ff00227c82 */ /* 0x000fe20008000000 */
[----:B------:R-:W-:-:S08]  /*3c10*/  UMOV UR28, URZ ;  /* 0x000000ff001c7c82 */ /* 0x000fd00008000000 */
.L_x_71:
[----:B------:R-:W-:Y:S02]  /*3c20*/  LEA R0, R10, UR13, 0x3 ;  /* 0x0000000d0a007c11 */ /* 0x000fe4000f8e18ff */
[----:B------:R-:W-:Y:S02]  /*3c30*/  SHF.L.U32 R2, R9, 0x1f, RZ ;  /* 0x0000001f09027819 */ /* 0x000fe400000006ff */
[----:B------:R-:W-:Y:S01]  /*3c40*/  PLOP3.LUT P0, PT, PT, PT, UP3, 0x80, 0x8 ;  /* 0x000000000008781c */ /* 0x000fe20003f0f038 */
[----:B------:R-:W-:Y:S01]  /*3c50*/  VIADD R3, R0, 0xb0 ;  /* 0x000000b000037836 */ /* 0x000fe20000000000 */
[----:B-1----:R-:W1:Y:S02]  /*3c60*/  SYNCS.PHASECHK.TRANS64.TRYWAIT P1, [R0+URZ+0xa0], R2 ;  /* 0x0000a002000075a7 */ /* 0x002e6400080211ff */
[----:B-1-3--:R-:W-:Y:S09]  /*3c70*/  @!P1 BRA `(.L_x_65) ;  /* 0x000000ac00c89947 */ /* 0x00aff20003800000 */
.L_x_210:
[----:B------:R-:W-:Y:S01]  /*3c80*/  LEA R4, R10, UR13, 0x4 ;  /* 0x0000000d0a047c11 */ /* 0x000fe2000f8e20ff */
[----:B------:R-:W-:Y:S01]  /*3c90*/  @UP3 ULEA UR15, UR25, UR13, 0x3 ;  /* 0x0000000d190f3291 */ /* 0x000fe2000f8e18ff */
[----:B------:R-:W-:Y:S01]  /*3ca0*/  PLOP3.LUT P2, PT, PT, PT, PT, 0x80, 0x8 ;  /* 0x000000000008781c */ /* 0x000fe20003f4f070 */
[----:B------:R-:W-:Y:S01]  /*3cb0*/  ULEA UR14, UR26, UR13, 0x3 ;  /* 0x0000000d1a0e7291 */ /* 0x000fe2000f8e18ff */
[----:B------:R-:W-:Y:S02]  /*3cc0*/  PRMT R3, RZ, 0x654, R3 ;  /* 0x00000654ff037816 */ /* 0x000fe40000000003 */
[----:B------:R-:W2:Y:S01]  /*3cd0*/  LDS.128 R4, [R4+0x110] ;  /* 0x0001100004047984 */ /* 0x000ea20000000c00 */
[----:B-1----:R-:W-:Y:S02]  /*3ce0*/  @P0 SHF.L.U32 R2, R8, 0x1f, RZ ;  /* 0x0000001f08020819 */ /* 0x002fe400000006ff */
[----:B------:R-:W-:Y:S01]  /*3cf0*/  SHF.L.U32 R0, R11, 0x1f, RZ ;  /* 0x0000001f0b007819 */ /* 0x000fe200000006ff */
[----:B------:R-:W-:Y:S01]  /*3d00*/  @!PT LDS RZ, [RZ] ;  /* 0x00000000fffff984 */ /* 0x000fe20000000800 */
[----:B------:R-:W-:Y:S01]  /*3d10*/  @!PT LDS RZ, [RZ] ;  /* 0x00000000fffff984 */ /* 0x000fe20000000800 */
[----:B------:R-:W-:Y:S01]  /*3d20*/  @!PT LDS RZ, [RZ] ;  /* 0x00000000fffff984 */ /* 0x000fe20000000800 */
[----:B------:R-:W-:Y:S01]  /*3d30*/  @!PT LDS RZ, [RZ] ;  /* 0x00000000fffff984 */ /* 0x000fe20000000800 */
[----:B------:R1:W-:Y:S06]  /*3d40*/  MEMBAR.ALL.CTA ;  /* 0x0000000000007992 */ /* 0x0003ec0000008000 */
[----:B-1----:R-:W1:Y:S02]  /*3d50*/  FENCE.VIEW.ASYNC.S ;  /* 0x00000000000073c6 */ /* 0x002e640000000000 */
[----:B-1----:R1:W-:Y:S01]  /*3d60*/  SYNCS.ARRIVE.TRANS64.RED.A1T0 RZ, [R3+URZ], RZ ;  /* 0x000000ff03ff79a7 */ /* 0x0023e200081004ff */
[----:B------:R1:W3:Y:S01]  /*3d70*/  @P0 SYNCS.PHASECHK.TRANS64.TRYWAIT P2, [UR15], R2 ;  /* 0x00000002ff0005a7 */ /* 0x0002e2000804110f */
[----:B------:R-:W-:Y:S01]  /*3d80*/  ULEA UR15, UR26, UR27, 0x7 ;  /* 0x0000001b1a0f7291 */ /* 0x000fe2000f8e38ff */
[----:B--2---:R-:W-:Y:S01]  /*3d90*/  LOP3.LUT P1, RZ, R6, 0x1, RZ, 0xc0, !PT ;  /* 0x0000000106ff7812 */ /* 0x004fe2000782c0ff */
[----:B------:R-:W2:Y:S02]  /*3da0*/  SYNCS.PHASECHK.TRANS64.TRYWAIT P0, [UR14+0xd0], R0 ;  /* 0x0000d000ff0075a7 */ /* 0x000ea4000800110e */
[----:B-123--:R-:W-:Y:S10]  /*3db0*/  @!P0 BRA `(.L_x_66) ;  /* 0x000000ac008c8947 */ /* 0x00eff40003800000 */
.L_x_212:
[----:B------:R-:W-:Y:S01]  /*3dc0*/  IADD3 R10, PT, PT, R10, 0x1, RZ ;  /* 0x000000010a0a7810 */ /* 0x000fe20007ffe0ff */
[----:B------:R-:W-:Y:S06]  /*3dd0*/  BRA.U !UP3, `(.L_x_67) ;  /* 0x000000050b247547 */ /* 0x000fec000b800000 */
[----:B------:R-:W-:Y:S01]  /*3de0*/  UMOV UR61, URZ ;  /* 0x000000ff003d7c82 */ /* 0x000fe20008000000 */
[----:B------:R-:W-:Y:S01]  /*3df0*/  UMOV UR24, UR17 ;  /* 0x0000001100187c82 */ /* 0x000fe20008000000 */
[----:B------:R-:W-:Y:S01]  /*3e00*/  UMOV UR23, UR12 ;  /* 0x0000000c00177c82 */ /* 0x000fe20008000000 */
[----:B------:R-:W-:-:S05]  /*3e10*/  UMOV UR53, UR25 ;  /* 0x0000001900357c82 */ /* 0x000fca0008000000 */
.L_x_70:
[----:B------:R-:W-:Y:S02]  /*3e20*/  UIADD3 UR24, UPT, UPT, UR24, 0x1, URZ ;  /* 0x0000000118187890 */ /* 0x000fe4000fffe0ff */
[----:B--2---:R-:W-:Y:S02]  /*3e30*/  ULEA UR22, UR53, UR13, 0x3 ;  /* 0x0000000d35167291 */ /* 0x004fe4000f8e18ff */
[----:B------:R-:W-:Y:S01]  /*3e40*/  UISETP.NE.AND UP0, UPT, UR24, URZ, UPT ;  /* 0x000000ff1800728c */ /* 0x000fe2000bf05270 */
[----:B---3--:R-:W-:Y:S10]  /*3e50*/  @P2 BRA `(.L_x_68) ;  /* 0x00000000000c2947 */ /* 0x008ff40003800000 */
[----:B-1----:R-:W-:Y:S04]  /*3e60*/  SHF.L.U32 R2, R8, 0x1f, RZ ;  /* 0x0000001f08027819 */ /* 0x002fe800000006ff */
[----:B------:R-:W1:Y:S02]  /*3e70*/  SYNCS.PHASECHK.TRANS64.TRYWAIT P0, [UR22], R2 ;  /* 0x00000002ff0075a7 */ /* 0x000e640008001116 */
[----:B-1----:R-:W-:Y:S05]  /*3e80*/  @!P0 BRA `(.L_x_69) ;  /* 0x000000ac00708947 */ /* 0x002fea0003800000 */
.L_x_68:
[----:B------:R-:W-:Y:S01]  /*3e90*/  UISETP.NE.AND UP1, UPT, UR23, 0x1, UPT ;  /* 0x000000011700788c */ /* 0x000fe2000bf25270 */
[----:B------:R-:W-:Y:S01]  /*3ea0*/  PLOP3.LUT P2, PT, PT, PT, PT, 0x80, 0x8 ;  /* 0x000000000008781c */ /* 0x000fe20003f4f070 */
[----:B------:R-:W-:Y:S02]  /*3eb0*/  UIADD3 UR25, UPT, UPT, UR53, 0x1, URZ ;  /* 0x0000000135197890 */ /* 0x000fe4000fffe0ff */
[----:B------:R-:W-:Y:S02]  /*3ec0*/  ULEA UR60, UR53, UR20, 0x7 ;  /* 0x00000014353c7291 */ /* 0x000fe4000f8e38ff */
[----:B------:R-:W-:Y:S01]  /*3ed0*/  UISETP.NE.AND UP2, UPT, UR25, 0x5, UPT ;  /* 0x000000051900788c */ /* 0x000fe2000bf45270 */
[----:B------:R-:W-:Y:S01]  /*3ee0*/  PLOP3.LUT P0, PT, PT, PT, UP1, 0x80, 0x8 ;  /* 0x000000000008781c */ /* 0x000fe20003f0f018 */
[----:B------:R-:W-:Y:S02]  /*3ef0*/  ULEA UR52, UR53, UR21, 0x7 ;  /* 0x0000001535347291 */ /* 0x000fe4000f8e38ff */
[----:B------:R-:W-:Y:S02]  /*3f00*/  USEL UR31, URZ, 0x1, UP2 ;  /* 0x00000001ff1f7887 */ /* 0x000fe40009000000 */
[----:B------:R-:W-:Y:S02]  /*3f10*/  USEL UR25, UR25, URZ, UP2 ;  /* 0x000000ff19197287 */ /* 0x000fe40009000000 */
[----:B------:R-:W-:Y:S02]  /*3f20*/  UIADD3 UR62, UPT, UPT, UR60, 0x20, URZ ;  /* 0x000000203c3e7890 */ /* 0x000fe4000fffe0ff */
[----:B------:R-:W-:Y:S01]  /*3f30*/  @UP1 ULEA UR30, UR25, UR13, 0x3 ;  /* 0x0000000d191e1291 */ /* 0x000fe2000f8e18ff */
[----:B------:R-:W-:Y:S01]  /*3f40*/  LOP3.LUT R8, R8, UR31, RZ, 0x3c, !PT ;  /* 0x0000001f08087c12 */ /* 0x000fe2000f8e3cff */
[----:B------:R-:W-:Y:S02]  /*3f50*/  UIADD3 UR64, UPT, UPT, UR60, 0x40, URZ ;  /* 0x000000403c407890 */ /* 0x000fe4000fffe0ff */
[----:B------:R-:W-:Y:S01]  /*3f60*/  UIADD3 UR66, UPT, UPT, UR60, 0x60, URZ ;  /* 0x000000603c427890 */ /* 0x000fe2000fffe0ff */
[----:B-1----:R-:W-:Y:S01]  /*3f70*/  @P0 SHF.L.U32 R0, R8, 0x1f, RZ ;  /* 0x0000001f08000819 */ /* 0x002fe200000006ff */
[----:B------:R-:W-:Y:S02]  /*3f80*/  UISETP.NE.U32.AND UP1, UPT, UR61, URZ, UPT ;  /* 0x000000ff3d00728c */ /* 0x000fe4000bf25070 */
[----:B------:R-:W-:Y:S01]  /*3f90*/  ULEA UR50, UR53, UR19, 0xa ;  /* 0x0000001335327291 */ /* 0x000fe2000f8e50ff */
[----:B------:R2:W3:Y:S01]  /*3fa0*/  @P0 SYNCS.PHASECHK.TRANS64.TRYWAIT P2, [UR30], R0 ;  /* 0x00000000ff0005a7 */ /* 0x0004e2000804111e */
[----:B------:R-:W-:Y:S02]  /*3fb0*/  ULEA UR48, UR53, UR18, 0xa ;  /* 0x0000001235307291 */ /* 0x000fe4000f8e50ff */
[----:B------:R-:W-:Y:S02]  /*3fc0*/  UIADD3 UR54, UPT, UPT, UR52, 0x20, URZ ;  /* 0x0000002034367890 */ /* 0x000fe4000fffe0ff */
        /* <DEDUP_REMOVED lines=9> */
[----:B------:R-:W-:Y:S01]  /*4060*/  UIADD3 UR23, UPT, UPT, UR23, -0x1, URZ ;  /* 0xffffffff17177890 */ /* 0x000fe2000fffe0ff */
[----:B------:R-:W-:Y:S01]  /*4070*/  UMOV UR61, 0x4008 ;  /* 0x00004008003d7882 */ /* 0x000fe20000000000 */
[----:B------:R-:W-:Y:S01]  /*4080*/  UMOV UR63, 0x4008 ;  /* 0x00004008003f7882 */ /* 0x000fe20000000000 */
[----:B------:R1:W-:Y:S01]  /*4090*/  UTCCP.T.S.4x32dp128bit tmem[UR27+0x100], gdesc[UR60] ;  /* 0x0001003c1b0079e7 */ /* 0x0003e20009100000 */
[----:B------:R-:W-:Y:S01]  /*40a0*/  UTCCP.T.S.4x32dp128bit tmem[UR27+0x104], gdesc[UR62] ;  /* 0x0001043e1b0079e7 */ /* 0x000fe20009100000 */
[----:B------:R-:W-:Y:S01]  /*40b0*/  UMOV UR65, 0x4008 ;  /* 0x0000400800417882 */ /* 0x000fe20000000000 */
[----:B------:R-:W-:Y:S01]  /*40c0*/  UMOV UR67, 0x4008 ;  /* 0x0000400800437882 */ /* 0x000fe20000000000 */
[----:B------:R-:W-:Y:S01]  /*40d0*/  UTCCP.T.S.4x32dp128bit tmem[UR27+0x108], gdesc[UR64] ;  /* 0x000108401b0079e7 */ /* 0x000fe20009100000 */
[----:B------:R-:W-:Y:S01]  /*40e0*/  UTCCP.T.S.4x32dp128bit tmem[UR27+0x10c], gdesc[UR66] ;  /* 0x00010c421b0079e7 */ /* 0x000fe20009100000 */
[----:B------:R-:W-:Y:S01]  /*40f0*/  UMOV UR53, 0x4008 ;  /* 0x0000400800357882 */ /* 0x000fe20000000000 */
[----:B------:R-:W-:Y:S01]  /*4100*/  UMOV UR55, 0x4008 ;  /* 0x0000400800377882 */ /* 0x000fe20000000000 */
[----:B------:R4:W-:Y:S01]  /*4110*/  UTCCP.T.S.4x32dp128bit tmem[UR27+0x110], gdesc[UR52] ;  /* 0x000110341b0079e7 */ /* 0x0009e20009100000 */
[----:B------:R2:W-:Y:S01]  /*4120*/  UTCCP.T.S.4x32dp128bit tmem[UR27+0x114], gdesc[UR54] ;  /* 0x000114361b0079e7 */ /* 0x0005e20009100000 */
[----:B------:R-:W-:Y:S01]  /*4130*/  UMOV UR57, 0x4008 ;  /* 0x0000400800397882 */ /* 0x000fe20000000000 */
[----:B------:R-:W-:Y:S01]  /*4140*/  UMOV UR59, 0x4008 ;  /* 0x00004008003b7882 */ /* 0x000fe20000000000 */
[----:B------:R2:W-:Y:S01]  /*4150*/  UTCCP.T.S.4x32dp128bit tmem[UR27+0x118], gdesc[UR56] ;  /* 0x000118381b0079e7 */ /* 0x0005e20009100000 */
[----:B------:R2:W-:Y:S01]  /*4160*/  UTCCP.T.S.4x32dp128bit tmem[UR27+0x11c], gdesc[UR58] ;  /* 0x00011c3a1b0079e7 */ /* 0x0005e20009100000 */
[----:B------:R-:W-:Y:S01]  /*4170*/  UMOV UR51, 0x40004040 ;  /* 0x4000404000337882 */ /* 0x000fe20000000000 */
[----:B------:R-:W-:Y:S01]  /*4180*/  UMOV UR49, 0x40004040 ;  /* 0x4000404000317882 */ /* 0x000fe20000000000 */
[----:B------:R-:W-:Y:S01]  /*4190*/  UMOV UR45, 0x40004040 ;  /* 0x40004040002d7882 */ /* 0x000fe20000000000 */
[----:B------:R2:W-:Y:S01]  /*41a0*/  UTCOMMA.4X gdesc[UR48], gdesc[UR50], tmem[UR15], tmem[UR46], idesc[UR47], tmem[UR10], UP1 ;  /* 0x800a2e32300075ea */ /* 0x0005e2000880000f */
[----:B------:R-:W-:Y:S01]  /*41b0*/  UMOV UR43, 0x40004040 ;  /* 0x40004040002b7882 */ /* 0x000fe20000000000 */
[----:B------:R-:W-:Y:S01]  /*41c0*/  UMOV UR39, 0x40004040 ;  /* 0x4000404000277882 */ /* 0x000fe20000000000 */
[----:B------:R2:W-:Y:S01]  /*41d0*/  UTCOMMA.4X gdesc[UR42], gdesc[UR44], tmem[UR15], tmem[UR40], idesc[UR41], tmem[UR8], UPT ;  /* 0x8008282c2a0075ea */ /* 0x0005e2000b80000f */
[----:B------:R-:W-:Y:S01]  /*41e0*/  UMOV UR37, 0x40004040 ;  /* 0x4000404000257882 */ /* 0x000fe20000000000 */
[----:B------:R-:W-:Y:S01]  /*41f0*/  UMOV UR33, 0x40004040 ;  /* 0x4000404000217882 */ /* 0x000fe20000000000 */
[----:B------:R2:W-:Y:S01]  /*4200*/  UTCOMMA.4X gdesc[UR36], gdesc[UR38], tmem[UR15], tmem[UR34], idesc[UR35], tmem[UR6], UPT ;  /* 0x80062226240075ea */ /* 0x0005e2000b80000f */
[----:B------:R-:W-:Y:S01]  /*4210*/  UMOV UR31, 0x40004040 ;  /* 0x40004040001f7882 */ /* 0x000fe20000000000 */
[----:B-1----:R-:W-:Y:S01]  /*4220*/  UMOV UR61, 0x1 ;  /* 0x00000001003d7882 */ /* 0x002fe20000000000 */
[----:B------:R2:W-:Y:S01]  /*4230*/  UTCOMMA.4X gdesc[UR30], gdesc[UR32], tmem[UR15], tmem[UR28], idesc[UR29], tmem[UR4], UPT ;  /* 0x80041c201e0075ea */ /* 0x0005e2000b80000f */
[----:B------:R2:W-:Y:S01]  /*4240*/  UTCBAR.MULTICAST [UR22], URZ, UR16 ;  /* 0x000000ff160073e9 */ /* 0x0005e20008000810 */
[----:B----4-:R-:W-:Y:S01]  /*4250*/  UMOV UR53, UR25 ;  /* 0x0000001900357c82 */ /* 0x010fe20008000000 */
[----:B------:R-:W-:Y:S05]  /*4260*/  BRA.U UP0, `(.L_x_70) ;  /* 0xfffffff900ec7547 */ /* 0x000fea000b83ffff */
.L_x_67:
[----:B------:R-:W-:Y:S01]  /*4270*/  UIADD3 UR26, UPT, UPT, UR26, 0x1, URZ ;  /* 0x000000011a1a7890 */ /* 0x000fe2000fffe0ff */
[C---:B------:R-:W-:Y:S01]  /*4280*/  ISETP.NE.AND P0, PT, R10.reuse, 0x2, PT ;  /* 0x000000020a00780c */ /* 0x040fe20003f05270 */
[----:B--2---:R-:W-:Y:S02]  /*4290*/  UIADD3 UR15, UPT, UPT, UR14, 0xc0, URZ ;  /* 0x000000c00e0f7890 */ /* 0x004fe4000fffe0ff */
[----:B------:R-:W-:Y:S01]  /*42a0*/  UISETP.NE.AND UP0, UPT, UR26, 0x2, UPT ;  /* 0x000000021a00788c */ /* 0x000fe2000bf05270 */
[----:B-1----:R-:W-:Y:S02]  /*42b0*/  SEL R0, RZ, 0x1, P0 ;  /* 0x00000001ff007807 */ /* 0x002fe40000000000 */
[----:B------:R-:W-:Y:S01]  /*42c0*/  SEL R10, R10, RZ, P0 ;  /* 0x000000ff0a0a7207 */ /* 0x000fe20000000000 */
[----:B------:R-:W-:Y:S01]  /*42d0*/  USEL UR14, URZ, 0x1, UP0 ;  /* 0x00000001ff0e7887 */ /* 0x000fe20008000000 */
[----:B------:R-:W-:Y:S01]  /*42e0*/  LOP3.LUT R9, R9, R0, RZ, 0x3c, !PT ;  /* 0x0000000009097212 */ /* 0x000fe200078e3cff */
[----:B------:R-:W-:Y:S01]  /*42f0*/  USEL UR26, UR26, URZ, UP0 ;  /* 0x000000ff1a1a7287 */ /* 0x000fe20008000000 */
[----:B------:R1:W-:Y:S03]  /*4300*/  UTCBAR [UR15], URZ ;  /* 0x000000ff0f0073e9 */ /* 0x0003e600080000ff */
[----:B------:R-:W-:Y:S01]  /*4310*/  LOP3.LUT R11, R11, UR14, RZ, 0x3c, !PT ;  /* 0x0000000e0b0b7c12 */ /* 0x000fe2000f8e3cff */
[----:B------:R-:W-:Y:S07]  /*4320*/  @P1 BRA `(.L_x_71) ;  /* 0xfffffff8003c1947 */ /* 0x000fee000383ffff */
[----:B------:R-:W2:Y:S01]  /*4330*/  S2UR UR4, SR_CgaCtaId ;  /* 0x00000000000479c3 */ /* 0x000ea20000008800 */
[----:B------:R-:W-:Y:S01]  /*4340*/  ELECT P0, URZ, PT ;  /* 0x0000000000ff782f */ /* 0x000fe20003800000 */
[----:B------:R-:W-:Y:S01]  /*4350*/  IMAD.MOV.U32 R0, RZ, RZ, 0x1 ;  /* 0x00000001ff007424 */ /* 0x000fe200078e00ff */
[----:B------:R-:W-:Y:S01]  /*4360*/  UIADD3 UR13, UPT, UPT, UR13, 0xd0, URZ ;  /* 0x000000d00d0d7890 */ /* 0x000fe2000fffe0ff */
[----:B------:R-:W-:Y:S01]  /*4370*/  SHF.L.U32 R2, R11, 0x1f, RZ ;  /* 0x0000001f0b027819 */ /* 0x000fe200000006ff */
[----:B------:R-:W-:-:S03]  /*4380*/  UMOV UR5, 0x40 ;  /* 0x0000004000057882 */ /* 0x000fc60000000000 */
[----:B------:R-:W-:Y:S01]  /*4390*/  UVIRTCOUNT.DEALLOC.SMPOOL 0x80 ;  /* 0x000000800000784c */ /* 0x000fe20000000000 */
[----:B--2---:R-:W-:Y:S02]  /*43a0*/  ULEA UR4, UR4, UR5, 0x18 ;  /* 0x0000000504047291 */ /* 0x004fe4000f8ec0ff */
[----:B------:R-:W-:-:S07]  /*43b0*/  ULEA UR5, UR26, UR13, 0x3 ;  /* 0x0000000d1a057291 */ /* 0x000fce000f8e18ff */
[----:B------:R2:W-:Y:S02]  /*43c0*/  @P0 STS.U8 [UR4+0x1c], R0 ;  /* 0x00001c00ff000988 */ /* 0x0005e40008000004 */
[----:B------:R-:W4:Y:S02]  /*43d0*/  SYNCS.PHASECHK.TRANS64.TRYWAIT P0, [UR5], R2 ;  /* 0x00000002ff0075a7 */ /* 0x000f240008001105 */
[----:B--2-4-:R-:W-:Y:S05]  /*43e0*/  @!P0 BRA `(.L_x_72) ;  /* 0x000000a800308947 */ /* 0x014fea0003800000 */
.L_x_215:
[----:B------:R-:W-:-:S04]  /*43f0*/  UIADD3 UR6, UPT, UPT, UR26, 0x1, URZ ;  /* 0x000000011a067890 */ /* 0x000fc8000fffe0ff */
[----:B------:R-:W-:-:S04]  /*4400*/  UISETP.NE.AND UP0, UPT, UR6, 0x2, UPT ;  /* 0x000000020600788c */ /* 0x000fc8000bf05270 */
[----:B------:R-:W-:Y:S02]  /*4410*/  USEL UR5, URZ, 0x1, UP0 ;  /* 0x00000001ff057887 */ /* 0x000fe40008000000 */
[----:B------:R-:W-:-:S04]  /*4420*/  USEL UR6, UR6, URZ, UP0 ;  /* 0x000000ff06067287 */ /* 0x000fc80008000000 */
[----:B------:R-:W-:Y:S01]  /*4430*/  ULEA UR6, UR6, UR13, 0x3 ;  /* 0x0000000d06067291 */ /* 0x000fe2000f8e18ff */
[----:B--2---:R-:W-:-:S04]  /*4440*/  LOP3.LUT R2, R11, UR5, RZ, 0x3c, !PT ;  /* 0x000000050b027c12 */ /* 0x004fc8000f8e3cff */
[----:B------:R-:W-:-:S04]  /*4450*/  SHF.L.U32 R2, R2, 0x1f, RZ ;  /* 0x0000001f02027819 */ /* 0x000fc800000006ff */
[----:B------:R-:W2:Y:S02]  /*4460*/  SYNCS.PHASECHK.TRANS64.TRYWAIT P0, [UR6], R2 ;  /* 0x00000002ff0075a7 */ /* 0x000ea40008001106 */
[----:B--2---:R-:W-:Y:S05]  /*4470*/  @!P0 BRA `(.L_x_73) ;  /* 0x000000a800248947 */ /* 0x004fea0003800000 */
.L_x_217:
[----:B------:R-:W-:Y:S01]  /*4480*/  NOP ;  /* 0x0000000000007918 */ /* 0x000fe20000000000 */
[----:B--2---:R-:W2:Y:S01]  /*4490*/  LDS R0, [UR4+0x14] ;  /* 0x00001404ff007984 */ /* 0x004ea20008000800 */
[----:B------:R-:W-:Y:S01]  /*44a0*/  ULOP3.LUT UR6, UR27, 0xffff, URZ, 0xc0, !UPT ;  /* 0x0000ffff1b067892 */ /* 0x000fe2000f8ec0ff */
[----:B------:R-:W-:Y:S01]  /*44b0*/  UMOV UR8, 0xffff ;  /* 0x0000ffff00087882 */ /* 0x000fe20000000000 */
[----:B------:R-:W-:Y:S02]  /*44c0*/  UMOV UR5, 0x1 ;  /* 0x0000000100057882 */ /* 0x000fe40000000000 */
[----:B------:R-:W-:-:S04]  /*44d0*/  USHF.R.U32.HI UR6, URZ, 0x5, UR6 ;  /* 0x00000005ff067899 */ /* 0x000fc80008011606 */
[----:B------:R-:W-:Y:S02]  /*44e0*/  USHF.L.U32 UR8, UR8, UR6, URZ ;  /* 0x0000000608087299 */ /* 0x000fe400080006ff */
[----:B------:R-:W-:-:S04]  /*44f0*/  USHF.L.U32 UR5, UR5, UR6, URZ ;  /* 0x0000000605057299 */ /* 0x000fc800080006ff */
[----:B--2---:R-:W-:-:S04]  /*4500*/  LOP3.LUT R0, R0, UR8, RZ, 0xc0, !PT ;  /* 0x0000000800007c12 */ /* 0x004fc8000f8ec0ff */
[----:B------:R-:W-:-:S13]  /*4510*/  ISETP.NE.AND P0, PT, R0, UR8, PT ;  /* 0x0000000800007c0c */ /* 0x000fda000bf05270 */
[----:B------:R-:W-:Y:S05]  /*4520*/  @P0 BRA `(.L_x_74) ;  /* 0x0000000000580947 */ /* 0x000fea0003800000 */
[----:B------:R-:W2:Y:S02]  /*4530*/  LDS R0, [UR4+0x18] ;  /* 0x00001804ff007984 */ /* 0x000ea40008000800 */
[----:B--2---:R-:W-:-:S04]  /*4540*/  LOP3.LUT R0, R0, UR5, RZ, 0xc0, !PT ;  /* 0x0000000500007c12 */ /* 0x004fc8000f8ec0ff */
[----:B------:R-:W-:-:S13]  /*4550*/  ISETP.NE.AND P0, PT, R0, UR5, PT ;  /* 0x0000000500007c0c */ /* 0x000fda000bf05270 */
[----:B------:R-:W-:Y:S05]  /*4560*/  @P0 BRA `(.L_x_75) ;  /* 0x00000000003c0947 */ /* 0x000fea0003800000 */
[----:B------:R-:W2:Y:S01]  /*4570*/  S2R R2, SR_LANEID ;  /* 0x0000000000027919 */ /* 0x000ea20000000000 */
[----:B------:R-:W-:Y:S01]  /*4580*/  ULOP3.LUT UR8, URZ, UR8, URZ, 0x33, !UPT ;  /* 0x00000008ff087292 */ /* 0x000fe2000f8e33ff */
[----:B------:R-:W-:Y:S02]  /*4590*/  VOTEU.ANY UR7, UPT, PT ;  /* 0x0000000000077886 */ /* 0x000fe400038e0100 */
[----:B------:R-:W-:-:S03]  /*45a0*/  UFLO.U32 UR7, UR7 ;  /* 0x00000007000772bd */ /* 0x000fc600080e0000 */
[----:B------:R-:W-:-:S04]  /*45b0*/  IMAD.U32 R0, RZ, RZ, UR8 ;  /* 0x00000008ff007e24 */ /* 0x000fc8000f8e00ff */
[----:B------:R4:W1:Y:S02]  /*45c0*/  REDUX UR6, R0 ;  /* 0x00000000000673c4 */ /* 0x0008640000000000 */
[----:B------:R1:W-:Y:S01]  /*45d0*/  UTCATOMSWS.AND URZ, UR8 ;  /* 0x0000000800ff79e3 */ /* 0x0003e20008000000 */
[----:B--2---:R-:W-:Y:S02]  /*45e0*/  ISETP.EQ.U32.AND P0, PT, R2, UR7, PT ;  /* 0x0000000702007c0c */ /* 0x004fe4000bf02070 */
[----:B----4-:R-:W-:Y:S02]  /*45f0*/  LOP3.LUT R0, RZ, UR5, RZ, 0x33, !PT ;  /* 0x00000005ff007c12 */ /* 0x010fe4000f8e33ff */
[----:B-1----:R-:W-:Y:S02]  /*4600*/  MOV R2, UR6 ;  /* 0x0000000600027c02 */ /* 0x002fe40008000f00 */
[----:B------:R-:W1:Y:S07]  /*4610*/  REDUX UR5, R0 ;  /* 0x00000000000573c4 */ /* 0x000e6e0000000000 */
[----:B------:R2:W-:Y:S01]  /*4620*/  @P0 ATOMS.AND RZ, [UR4+0x14], R2 ;  /* 0x00001402ffff098c */ /* 0x0005e2000a800004 */
[----:B-1----:R-:W-:-:S05]  /*4630*/  IMAD.U32 R0, RZ, RZ, UR5 ;  /* 0x00000005ff007e24 */ /* 0x002fca000f8e00ff */
[----:B------:R2:W-:Y:S01]  /*4640*/  @P0 ATOMS.AND RZ, [UR4+0x18], R0 ;  /* 0x00001800ffff098c */ /* 0x0005e2000a800004 */
[----:B------:R-:W-:Y:S05]  /*4650*/  BRA `(.L_x_76) ;  /* 0x0000000000147947 */ /* 0x000fea0003800000 */
.L_x_75:
[----:B------:R-:W-:Y:S02]  /*4660*/  MOV R2, 0x4680 ;  /* 0x0000468000027802 */ /* 0x000fe40000000f00 */
[----:B-1-3-5:R-:W-:Y:S05]  /*4670*/  CALL.REL.NOINC `($__internal_0_$__cuda_sm10x_tcgen05_guardrail_trap_col_being_dealloced_not_returned_by_alloc) ;  /* 0x000000ac00bc7944 */ /* 0x02afea0003c00000 */
[----:B------:R-:W-:Y:S05]  /*4680*/  BRA `(.L_x_76) ;  /* 0x0000000000087947 */ /* 0x000fea0003800000 */
.L_x_74:
[----:B------:R-:W-:Y:S02]  /*4690*/  MOV R2, 0x46b0 ;  /* 0x000046b000027802 */ /* 0x000fe40000000f00 */
[----:B-1-3-5:R-:W-:Y:S05]  /*46a0*/  CALL.REL.NOINC `($__internal_2_$__cuda_sm10x_tcgen05_guardrail_trap_unallocated_columns_being_dealloced) ;  /* 0x000000ac00c87944 */ /* 0x02afea0003c00000 */
.L_x_76:
[----:B------:R-:W-:Y:S01]  /*46b0*/  NOP ;  /* 0x0000000000007918 */ /* 0x000fe20000000000 */
[----:B------:R-:W-:Y:S05]  /*46c0*/  EXIT ;  /* 0x000000000000794d */ /* 0x000fea0003800000 */
.L_x_60:
[----:B------:R-:W-:-:S09]  /*46d0*/  UISETP.NE.OR UP6, UPT, UR13, 0x3, !UP6 ;  /* 0x000000030d00788c */ /* 0x000fd2000f7c5670 */
[----:B------:R-:W-:Y:S05]  /*46e0*/  BRA.U UP6, `(.L_x_77) ;  /* 0x0000001906347547 */ /* 0x000fea000b800000 */
[----:B------:R-:W1:Y:S01]  /*46f0*/  LDC R0, c[0x0][0xf30] ;  /* 0x0003cc00ff007b82 */ /* 0x000e620000000800 */
[----:B------:R-:W-:Y:S01]  /*4700*/  UMOV UR4, 0x400 ;  /* 0x0000040000047882 */ /* 0x000fe20000000000 */
[----:B------:R-:W-:Y:S01]  /*4710*/  CS2R R30, SRZ ;  /* 0x00000000001e7805 */ /* 0x000fe2000001ff00 */
[----:B------:R-:W-:Y:S01]  /*4720*/  ULEA UR4, UR37, UR4, 0x18 ;  /* 0x0000000425047291 */ /* 0x000fe2000f8ec0ff */
[----:B------:R-:W-:Y:S01]  /*4730*/  IMAD.MOV.U32 R27, RZ, RZ, 0x1000 ;  /* 0x00001000ff1b7424 */ /* 0x000fe200078e00ff */
[----:B------:R-:W-:Y:S02]  /*4740*/  UPLOP3.LUT UP0, UPT, UPT, UPT, UPT, 0x40, 0x4 ;  /* 0x000000000004789c */ /* 0x000fe40003f0e870 */
[----:B------:R-:W-:Y:S01]  /*4750*/  UIADD3 UR57, UPT, UPT, UR4, 0x50, URZ ;  /* 0x0000005004397890 */ /* 0x000fe2000fffe0ff */
[----:B------:R-:W2:Y:S01]  /*4760*/  LDC R26, c[0x0][0x370] ;  /* 0x0000dc00ff1a7b82 */ /* 0x000ea20000000800 */
[----:B------:R-:W-:Y:S02]  /*4770*/  UIADD3 UR49, UPT, UPT, UR4, 0x58, URZ ;  /* 0x0000005804317890 */ /* 0x000fe4000fffe0ff */
[----:B------:R-:W-:-:S02]  /*4780*/  UIADD3 UR41, UPT, UPT, UR4, 0x60, URZ ;  /* 0x0000006004297890 */ /* 0x000fc4000fffe0ff */
[----:B------:R-:W-:-:S03]  /*4790*/  UIADD3 UR25, UPT, UPT, UR4, 0x68, URZ ;  /* 0x0000006804197890 */ /* 0x000fc6000fffe0ff */
[----:B------:R-:W3:Y:S08]  /*47a0*/  LDC R3, c[0x0][0xf0c] ;  /* 0x0003c300ff037b82 */ /* 0x000ef00000000800 */
[----:B------:R-:W4:Y:S01]  /*47b0*/  LDC R24, c[0x0][0xf20] ;  /* 0x0003c800ff187b82 */ /* 0x000f220000000800 */
[----:B-1----:R-:W-:-:S07]  /*47c0*/  ISETP.NE.AND P1, PT, R0, 0x1, PT ;  /* 0x000000010000780c */ /* 0x002fce0003f25270 */
[----:B------:R-:W1:Y:S08]  /*47d0*/  LDC.64 R32, c[0x0][0x348] ;  /* 0x0000d200ff207b82 */ /* 0x000e700000000a00 */
[----:B------:R-:W1:Y:S08]  /*47e0*/  LDC.64 R14, c[0x0][0xc88] ;  /* 0x00032200ff0e7b82 */ /* 0x000e700000000a00 */
[----:B------:R-:W1:Y:S08]  /*47f0*/  LDC.64 R18, c[0x0][0xf10] ;  /* 0x0003c400ff127b82 */ /* 0x000e700000000a00 */
[----:B------:R-:W1:Y:S08]  /*4800*/  LDC.64 R6, c[0x0][0xf18] ;  /* 0x0003c600ff067b82 */ /* 0x000e700000000a00 */
[----:B------:R-:W1:Y:S08]  /*4810*/  LDC.64 R4, c[0x0][0xf28] ;  /* 0x0003ca00ff047b82 */ /* 0x000e700000000a00 */
[----:B------:R-:W1:Y:S08]  /*4820*/  LDC.64 R16, c[0x0][0xc90] ;  /* 0x00032400ff107b82 */ /* 0x000e700000000a00 */
[----:B--234-:R-:W1:Y:S02]  /*4830*/  LDC R25, c[0x0][0x374] ;  /* 0x0000dd00ff197b82 */ /* 0x01ce640000000800 */
.L_x_92:
[C---:B------:R-:W-:Y:S02]  /*4840*/  LEA R0, R31.reuse, UR4, 0x3 ;  /* 0x000000041f007c11 */ /* 0x040fe4000f8e18ff */
[----:B------:R-:W-:Y:S02]  /*4850*/  SHF.L.U32 R2, R30, 0x1f, RZ ;  /* 0x0000001f1e027819 */ /* 0x000fe400000006ff */
[----:B------:R-:W-:Y:S02]  /*4860*/  LEA R20, R31, UR4, 0x4 ;  /* 0x000000041f147c11 */ /* 0x000fe4000f8e20ff */
[----:B--2---:R-:W2:Y:S02]  /*4870*/  SYNCS.PHASECHK.TRANS64.TRYWAIT P0, [R0+URZ+0xa0], R2 ;  /* 0x0000a002000075a7 */ /* 0x004ea400080011ff */
[----:B--2---:R-:W-:Y:S05]  /*4880*/  @!P0 BRA `(.L_x_78) ;  /* 0x000000a400388947 */ /* 0x004fea0003800000 */
.L_x_218:
[----:B------:R-:W-:Y:S01]  /*4890*/  ISETP.GE.AND P0, PT, R43, 0x1, PT ;  /* 0x000000012b00780c */ /* 0x000fe20003f06270 */
[----:B------:R-:W3:Y:S01]  /*48a0*/  LDS.128 R20, [R20+0x110] ;  /* 0x0001100014147984 */ /* 0x000ee20000000c00 */
[----:B-1----:R-:W-:Y:S01]  /*48b0*/  ISETP.NE.U32.AND P5, PT, R16, RZ, PT ;  /* 0x000000ff1000720c */ /* 0x002fe20003fa5070 */
[----:B--2---:R-:W-:Y:S01]  /*48c0*/  VIADD R0, R0, 0xb0 ;  /* 0x000000b000007836 */ /* 0x004fe20000000000 */
[----:B------:R-:W-:Y:S01]  /*48d0*/  ISETP.NE.U32.AND P4, PT, R16, RZ, PT ;  /* 0x000000ff1000720c */ /* 0x000fe20003f85070 */
[----:B------:R-:W-:Y:S01]  /*48e0*/  IMAD.MOV.U32 R28, RZ, RZ, 0x1 ;  /* 0x00000001ff1c7424 */ /* 0x000fe200078e00ff */
[C---:B------:R-:W-:Y:S01]  /*48f0*/  ISETP.NE.AND.EX P5, PT, R17.reuse, RZ, PT, P5 ;  /* 0x000000ff1100720c */ /* 0x040fe20003fa5350 */
[----:B------:R-:W-:Y:S01]  /*4900*/  USHF.L.U32 UR58, UR12, 0x7, URZ ;  /* 0x000000070c3a7899 */ /* 0x000fe200080006ff */
[----:B------:R-:W-:Y:S01]  /*4910*/  PRMT R0, RZ, 0x654, R0 ;  /* 0x00000654ff007816 */ /* 0x000fe20000000000 */
[----:B------:R-:W-:Y:S01]  /*4920*/  @!PT LDS RZ, [RZ] ;  /* 0x00000000fffff984 */ /* 0x000fe20000000800 */
[----:B------:R-:W-:Y:S01]  /*4930*/  @!PT LDS RZ, [RZ] ;  /* 0x00000000fffff984 */ /* 0x000fe20000000800 */
[----:B------:R-:W-:Y:S01]  /*4940*/  @!PT LDS RZ, [RZ] ;  /* 0x00000000fffff984 */ /* 0x000fe20000000800 */
[----:B------:R-:W-:Y:S01]  /*4950*/  @!PT LDS RZ, [RZ] ;  /* 0x00000000fffff984 */ /* 0x000fe20000000800 */
[----:B------:R1:W-:Y:S06]  /*4960*/  MEMBAR.ALL.CTA ;  /* 0x0000000000007992 */ /* 0x0003ec0000008000 */
[----:B-1----:R-:W1:Y:S01]  /*4970*/  FENCE.VIEW.ASYNC.S ;  /* 0x00000000000073c6 */ /* 0x002e620000000000 */
[----:B------:R-:W-:Y:S01]  /*4980*/  ISETP.NE.AND.EX P4, PT, R17, RZ, PT, P4 ;  /* 0x000000ff1100720c */ /* 0x000fe20003f85340 */
[----:B------:R-:W-:Y:S01]  /*4990*/  USHF.L.U32 UR59, UR20, 0x7, URZ ;  /* 0x00000007143b7899 */ /* 0x000fe200080006ff */
[----:B------:R-:W-:Y:S01]  /*49a0*/  SHF.L.U32 R28, R28, 0x1f, RZ ;  /* 0x0000001f1c1c7819 */ /* 0x000fe200000006ff */
[----:B-1----:R1:W-:Y:S01]  /*49b0*/  SYNCS.ARRIVE.TRANS64.RED.A1T0 RZ, [R0+URZ], RZ ;  /* 0x000000ff00ff79a7 */ /* 0x0023e200081004ff */
[----:B---3--:R-:W-:Y:S11]  /*49c0*/  LOP3.LUT P3, RZ, R22, 0x1, RZ, 0xc0, !PT ;  /* 0x0000000116ff7812 */ /* 0x008ff6000786c0ff */
[----:B------:R-:W-:Y:S02]  /*49d0*/  @!UPT UIADD3 URZ, UPT, UPT, URZ, URZ, URZ ;  /* 0x000000fffffff290 */ /* 0x000fe4000fffe0ff */
[----:B------:R-:W-:Y:S02]  /*49e0*/  @P3 MOV R11, R20 ;  /* 0x00000014000b3202 */ /* 0x000fe40000000f00 */
[----:B------:R-:W-:Y:S01]  /*49f0*/  @P3 LOP3.LUT R10, R21, 0xffff, RZ, 0xc0, !PT ;  /* 0x0000ffff150a3812 */ /* 0x000fe200078ec0ff */
[----:B-1----:R-:W-:Y:S06]  /*4a00*/  @!P0 BRA `(.L_x_79) ;  /* 0x0000000000a48947 */ /* 0x002fec0003800000 */
[-C--:B------:R-:W-:Y:S01]  /*4a10*/  IMAD.HI.U32 R0, R25, R7.reuse, RZ ;  /* 0x0000000719007227 */ /* 0x080fe200078e00ff */
[----:B------:R-:W-:Y:S02]  /*4a20*/  ISETP.NE.AND P0, PT, R6, 0x1, PT ;  /* 0x000000010600780c */ /* 0x000fe40003f05270 */
[----:B------:R-:W-:Y:S01]  /*4a30*/  ISETP.NE.AND P2, PT, R43, 0x1, PT ;  /* 0x000000012b00780c */ /* 0x000fe20003f45270 */
[----:B------:R-:W-:Y:S01]  /*4a40*/  IMAD.HI.U32 R9, R26, R18, RZ ;  /* 0x000000121a097227 */ /* 0x000fe200078e00ff */
[----:B------:R-:W-:Y:S02]  /*4a50*/  SHF.R.U32.HI R0, RZ, R24, R0 ;  /* 0x00000018ff007219 */ /* 0x000fe40000011600 */
[----:B------:R-:W-:Y:S01]  /*4a60*/  ISETP.NE.AND P6, PT, R3, 0x1, PT ;  /* 0x000000010300780c */ /* 0x000fe20003fc5270 */
[----:B------:R-:W-:Y:S01]  /*4a70*/  IMAD.HI.U32 R13, R10, R7, RZ ;  /* 0x000000070a0d7227 */ /* 0x000fe200078e00ff */
[----:B------:R-:W-:Y:S02]  /*4a80*/  SHF.R.U32.HI R9, RZ, R19, R9 ;  /* 0x00000013ff097219 */ /* 0x000fe40000011609 */
[----:B------:R-:W-:Y:S01]  /*4a90*/  SEL R0, R25, R0, !P0 ;  /* 0x0000000019007207 */ /* 0x000fe20004000000 */
[----:B------:R-:W-:Y:S01]  /*4aa0*/  IMAD.HI.U32 R12, R11, R18, RZ ;  /* 0x000000120b0c7227 */ /* 0x000fe200078e00ff */
[----:B------:R-:W-:Y:S03]  /*4ab0*/  SEL R9, R26, R9, !P6 ;  /* 0x000000091a097207 */ /* 0x000fe60007000000 */
[-C--:B------:R-:W-:Y:S01]  /*4ac0*/  IMAD.HI.U32 R8, R0, R4.reuse, RZ ;  /* 0x0000000400087227 */ /* 0x080fe200078e00ff */
[----:B------:R-:W-:Y:S03]  /*4ad0*/  SHF.R.U32.HI R12, RZ, R19, R12 ;  /* 0x00000013ff0c7219 */ /* 0x000fe6000001160c */
[----:B------:R-:W-:Y:S01]  /*4ae0*/  IMAD.HI.U32 R2, R9, R4, RZ ;  /* 0x0000000409027227 */ /* 0x000fe200078e00ff */
[-C--:B------:R-:W-:Y:S02]  /*4af0*/  @P2 SHF.R.U32.HI R0, RZ, R5.reuse, R8 ;  /* 0x00000005ff002219 */ /* 0x080fe40000011608 */
[----:B------:R-:W-:Y:S02]  /*4b00*/  SHF.R.U32.HI R8, RZ, R24, R13 ;  /* 0x00000018ff087219 */ /* 0x000fe4000001160d */
[----:B------:R-:W-:Y:S01]  /*4b10*/  @P2 SHF.R.U32.HI R9, RZ, R5, R2 ;  /* 0x00000005ff092219 */ /* 0x000fe20000011602 */
[----:B------:R-:W-:Y:S01]  /*4b20*/  IMAD R0, R43, R0, RZ ;  /* 0x000000002b007224 */ /* 0x000fe200078e02ff */
[----:B------:R-:W-:Y:S02]  /*4b30*/  SEL R8, R10, R8, !P0 ;  /* 0x000000080a087207 */ /* 0x000fe40004000000 */
[----:B------:R-:W-:Y:S01]  /*4b40*/  SEL R2, R11, R12, !P6 ;  /* 0x0000000c0b027207 */ /* 0x000fe20007000000 */
[C---:B------:R-:W-:Y:S01]  /*4b50*/  IMAD R12, R43.reuse, R9, RZ ;  /* 0x000000092b0c7224 */ /* 0x040fe200078e02ff */
[C---:B------:R-:W-:Y:S01]  /*4b60*/  ISETP.GE.AND P0, PT, R8.reuse, R0, PT ;  /* 0x000000000800720c */ /* 0x040fe20003f06270 */
[----:B------:R-:W-:Y:S03]  /*4b70*/  IMAD.HI.U32 R0, R8, R4, RZ ;  /* 0x0000000408007227 */ /* 0x000fe600078e00ff */
[----:B------:R-:W-:Y:S02]  /*4b80*/  ISETP.GE.OR P0, PT, R2, R12, P0 ;  /* 0x0000000c0200720c */ /* 0x000fe40000706670 */
[-C--:B------:R-:W-:Y:S04]  /*4b90*/  SHF.R.U32.HI R0, RZ, R5.reuse, R0 ;  /* 0x00000005ff007219 */ /* 0x080fe80000011600 */
[----:B------:R-:W-:Y:S05]  /*4ba0*/  SEL R13, R8, R0, !P2 ;  /* 0x00000000080d7207 */ /* 0x000fea0005000000 */
[----:B------:R-:W-:Y:S02]  /*4bb0*/  IMAD.MOV R12, RZ, RZ, -R13 ;  /* 0x000000ffff0c7224 */ /* 0x000fe400078e0a0d */
[C---:B------:R-:W-:Y:S04]  /*4bc0*/  @!P0 IMAD.HI.U32 R0, R2.reuse, R4, RZ ;  /* 0x0000000402008227 */ /* 0x040fe800078e00ff */
[----:B------:R-:W-:Y:S01]  /*4bd0*/  IMAD R12, R43, R12, R8 ;  /* 0x0000000c2b0c7224 */ /* 0x000fe200078e0208 */
[----:B------:R-:W-:Y:S04]  /*4be0*/  @!P0 SHF.R.U32.HI R0, RZ, R5, R0 ;  /* 0x00000005ff008219 */ /* 0x000fe80000011600 */
[----:B------:R-:W-:Y:S04]  /*4bf0*/  @!P0 SEL R0, R2, R0, !P2 ;  /* 0x0000000002008207 */ /* 0x000fe80005000000 */
[----:B------:R-:W-:Y:S01]  /*4c00*/  @!P0 IADD3 R13, PT, PT, R13, -R0, RZ ;  /* 0x800000000d0d8210 */ /* 0x000fe20007ffe0ff */
[----:B------:R-:W-:Y:S01]  /*4c10*/  @!P0 IMAD R0, R9, R12, R0 ;  /* 0x0000000c09008224 */ /* 0x000fe200078e0200 */
[----:B------:R-:W-:Y:S01]  /*4c20*/  IADD3 R9, PT, PT, -R8, RZ, RZ ;  /* 0x000000ff08097210 */ /* 0x000fe20007ffe1ff */
[--C-:B------:R-:W-:Y:S02]  /*4c30*/  IMAD.MOV R12, RZ, RZ, -R2.reuse ;  /* 0x000000ffff0c7224 */ /* 0x100fe400078e0a02 */
[----:B------:R-:W-:Y:S02]  /*4c40*/  @!P0 IMAD R8, R13, R43, R2 ;  /* 0x0000002b0d088224 */ /* 0x000fe400078e0202 */
[----:B------:R-:W-:Y:S02]  /*4c50*/  @!P0 IMAD.MOV.U32 R2, RZ, RZ, R0 ;  /* 0x000000ffff028224 */ /* 0x000fe400078e0000 */
[----:B------:R-:W-:Y:S02]  /*4c60*/  IMAD R11, R3, R12, R11 ;  /* 0x0000000c030b7224 */ /* 0x000fe400078e020b */
[----:B------:R-:W-:Y:S02]  /*4c70*/  IMAD R10, R6, R9, R10 ;  /* 0x00000009060a7224 */ /* 0x000fe400078e020a */
[----:B------:R-:W-:Y:S02]  /*4c80*/  IMAD R11, R2, R3, R11 ;  /* 0x00000003020b7224 */ /* 0x000fe400078e020b */
[----:B------:R-:W-:Y:S02]  /*4c90*/  IMAD R10, R8, R6, R10 ;  /* 0x00000006080a7224 */ /* 0x000fe400078e020a */
.L_x_79:
[----:B------:R-:W-:Y:S05]  /*4ca0*/  BRA.U UP0, `(.L_x_80) ;  /* 0x0000000100107547 */ /* 0x000fea000b800000 */
[----:B------:R-:W-:Y:S04]  /*4cb0*/  MOV R2, UR5 ;  /* 0x0000000500027c02 */ /* 0x000fe80008000f00 */
[----:B------:R-:W-:Y:S04]  /*4cc0*/  SHF.L.U32 R2, R2, 0x1f, RZ ;  /* 0x0000001f02027819 */ /* 0x000fe800000006ff */
[----:B------:R-:W1:Y:S02]  /*4cd0*/  SYNCS.PHASECHK.TRANS64.TRYWAIT P0, [UR4+0x98], R2 ;  /* 0x00009802ff0075a7 */ /* 0x000e640008001104 */
[----:B-1----:R-:W-:Y:S05]  /*4ce0*/  @!P0 BRA `(.L_x_81) ;  /* 0x000000a000348947 */ /* 0x002fea0003800000 */
.L_x_80:
[----:B------:R-:W-:Y:S05]  /*4cf0*/  @!P5 BRA `(.L_x_82) ;  /* 0x00000000002cd947 */ /* 0x000fea0003800000 */
[----:B------:R-:W-:Y:S01]  /*4d00*/  ISETP.NE.U32.AND P0, PT, R14, RZ, PT ;  /* 0x000000ff0e00720c */ /* 0x000fe20003f05070 */
[----:B------:R-:W-:Y:S03]  /*4d10*/  IMAD.MOV.U32 R90, RZ, RZ, 0x1 ;  /* 0x00000001ff5a7424 */ /* 0x000fe600078e00ff */
[----:B------:R-:W-:Y:S11]  /*4d20*/  ISETP.NE.AND.EX P0, PT, R15, RZ, PT, P0 ;  /* 0x000000ff0f00720c */ /* 0x000ff60003f05300 */
[----:B------:R-:W-:Y:S02]  /*4d30*/  @!UPT UIADD3 URZ, UPT, UPT, URZ, URZ, URZ ;  /* 0x000000fffffff290 */ /* 0x000fe4000fffe0ff */
[----:B------:R-:W2:Y:S01]  /*4d40*/  @P0 LDC.64 R8, c[0x0][0xc88] ;  /* 0x00032200ff080b82 */ /* 0x000ea20000000a00 */
[----:B-1----:R-:W-:Y:S04]  /*4d50*/  @P0 IMAD R0, R16, UR36, RZ ;  /* 0x0000002410000c24 */ /* 0x002fe8000f8e02ff */
[----:B--2---:R-:W-:Y:S04]  /*4d60*/  @P0 IMAD.WIDE R8, R0, 0x4, R8 ;  /* 0x0000000400080825 */ /* 0x004fe800078e0208 */
[----:B------:R-:W-:Y:S01]  /*4d70*/  HFMA2 R0, -RZ, RZ, 0, 5.9604644775390625e-08 ;  /* 0x00000001ff007431 */ /* 0x000fe200000001ff */
[----:B-----5:R2:W5:Y:S04]  /*4d80*/  @P0 LDG.E R53, desc[UR46][R8.64] ;  /* 0x0000002e08350981 */ /* 0x020568000c1e1900 */
[----:B------:R-:W-:Y:S01]  /*4d90*/  @!P0 PRMT R90, R0, 0x7610, R90 ;  /* 0x00007610005a8816 */ /* 0x000fe2000000005a */
[----:B--2---:R-:W3:Y:S06]  /*4da0*/  @!P0 LDC R53, c[0x0][0xc80] ;  /* 0x00032000ff358b82 */ /* 0x004eec0000000800 */
.L_x_82:
[----:B---3-5:R-:W-:Y:S01]  /*4db0*/  @!P4 FSETP.EQ.AND P0, PT, R53, RZ, PT ;  /* 0x000000ff3500c20b */ /* 0x028fe20003f02000 */
[----:B------:R-:W-:Y:S01]  /*4dc0*/  @!UPT UIADD3 URZ, UPT, UPT, URZ, URZ, URZ ;  /* 0x000000fffffff290 */ /* 0x000fe2000fffe0ff */
[----:B------:R-:W-:Y:S11]  /*4dd0*/  @!P4 BRA `(.L_x_83) ;  /* 0x000000000018c947 */ /* 0x000ff60003800000 */
[----:B------:R-:W-:Y:S02]  /*4de0*/  LOP3.LUT P2, RZ, R90, 0xff, RZ, 0xc0, !PT ;  /* 0x000000ff5aff7812 */ /* 0x000fe4000784c0ff */
[----:B------:R-:W-:Y:S04]  /*4df0*/  ISETP.NE.U32.AND P0, PT, R14, RZ, PT ;  /* 0x000000ff0e00720c */ /* 0x000fe80003f05070 */
[----:B------:R-:W-:Y:S04]  /*4e00*/  ISETP.NE.AND.EX P0, PT, R15, RZ, PT, P0 ;  /* 0x000000ff0f00720c */ /* 0x000fe80003f05300 */
[----:B------:R-:W-:Y:S03]  /*4e10*/  PLOP3.LUT P0, PT, P0, PT, PT, 0x8, 0x80 ;  /* 0x000000000080781c */ /* 0x000fe6000070e170 */
[----:B------:R-:W-:Y:S11]  /*4e20*/  @P2 FSETP.EQ.AND P0, PT, R53, RZ, PT ;  /* 0x000000ff3500220b */ /* 0x000ff60003f02000 */
[----:B------:R-:W-:Y:S02]  /*4e30*/  @!UPT UIADD3 URZ, UPT, UPT, URZ, URZ, URZ ;  /* 0x000000fffffff290 */ /* 0x000fe4000fffe0ff */
.L_x_83:
[----:B------:R-:W2:Y:S01]  /*4e40*/  SYNCS.PHASECHK.TRANS64.TRYWAIT P2, [UR4+0x70], R28 ;  /* 0x0000701cff0075a7 */ /* 0x000ea20008041104 */
[----:B------:R-:W-:Y:S04]  /*4e50*/  ELECT P4, URZ, PT ;  /* 0x0000000000ff782f */ /* 0x000fe80003880000 */
[----:B------:R-:W-:Y:S11]  /*4e60*/  PLOP3.LUT P4, PT, P0, P4, PT, 0xf2, 0x2f ;  /* 0x00000000002f781c */ /* 0x000ff60000789e72 */
[----:B------:R-:W-:Y:S02]  /*4e70*/  @!UPT UIADD3 URZ, UPT, UPT, URZ, URZ, URZ ;  /* 0x000000fffffff290 */ /* 0x000fe4000fffe0ff */
[----:B------:R-:W-:Y:S05]  /*4e80*/  @!P4 IADD3 R8, P0, PT, R32, 0x980, RZ ;  /* 0x000009802008c810 */ /* 0x000fea0007f1e0ff */
[----:B-1----:R-:W-:Y:S01]  /*4e90*/  @!P4 IMAD.X R2, RZ, RZ, R33, P0 ;  /* 0x000000ffff02c224 */ /* 0x002fe200000e0621 */
[----:B--2---:R-:W-:Y:S07]  /*4ea0*/  @!P2 BRA `(.L_x_84) ;  /* 0x0000009c00dca947 */ /* 0x004fee0003800000 */
.L_x_221:
[----:B------:R-:W-:Y:S01]  /*4eb0*/  @!P4 R2UR UR7, R8 ;  /* 0x000000000807c2ca */ /* 0x000fe200000e0000 */
[----:B------:R-:W-:Y:S01]  /*4ec0*/  VOTEU.ALL UP0, P4 ;  /* 0x0000000000ff7886 */ /* 0x000fe20002000000 */
[----:B------:R-:W-:Y:S01]  /*4ed0*/  @!P4 R2UR UR6, R2 ;  /* 0x000000000206c2ca */ /* 0x000fe200000e0000 */
[----:B------:R-:W-:Y:S01]  /*4ee0*/  VOTEU.ALL UP1, P4 ;  /* 0x0000000000ff7886 */ /* 0x000fe20002020000 */
[----:B------:R-:W-:Y:S01]  /*4ef0*/  UMOV UR60, UR36 ;  /* 0x00000024003c7c82 */ /* 0x000fe20008000000 */
[----:B-1----:R-:W-:Y:S01]  /*4f00*/  @!P4 IMAD.MOV.U32 R0, RZ, RZ, 0x1000 ;  /* 0x00001000ff00c424 */ /* 0x002fe200078e00ff */
[----:B------:R-:W-:Y:S02]  /*4f10*/  @!UP0 UIADD3 UR56, UPT, UPT, UR4, 0x200, URZ ;  /* 0x0000020004388890 */ /* 0x000fe4000fffe0ff */
[----:B------:R-:W-:Y:S02]  /*4f20*/  @!UP0 UIADD3 UR10, UPT, UPT, UR58, 0x40, URZ ;  /* 0x000000403a0a8890 */ /* 0x000fe4000fffe0ff */
[----:B------:R-:W-:Y:S01]  /*4f30*/  @!UP0 UIADD3 UR8, UPT, UPT, UR4, 0xa00, URZ ;  /* 0x00000a0004088890 */ /* 0x000fe2000fffe0ff */
[----:B------:R-:W-:Y:S02]  /*4f40*/  VOTEU.ALL UP0, P4 ;  /* 0x0000000000ff7886 */ /* 0x000fe40002000000 */
[----:B------:R-:W-:Y:S01]  /*4f50*/  IMAD.U32 R8, RZ, RZ, UR7 ;  /* 0x00000007ff087e24 */ /* 0x000fe2000f8e00ff */
[----:B------:R-:W-:Y:S01]  /*4f60*/  UMOV UR7, 0x10000000 ;  /* 0x1000000000077882 */ /* 0x000fe20000000000 */
[----:B------:R-:W-:Y:S01]  /*4f70*/  IMAD.U32 R9, RZ, RZ, UR6 ;  /* 0x00000006ff097e24 */ /* 0x000fe2000f8e00ff */
[----:B------:R-:W-:Y:S01]  /*4f80*/  UMOV UR6, 0x0 ;  /* 0x0000000000067882 */ /* 0x000fe20000000000 */
[----:B------:R-:W-:Y:S01]  /*4f90*/  UMOV UR9, UR57 ;  /* 0x0000003900097c82 */ /* 0x000fe20008000000 */
[----:B------:R-:W-:Y:S01]  /*4fa0*/  @!P4 R2UR UR16, R8 ;  /* 0x000000000810c2ca */ /* 0x000fe200000e0000 */
[----:B------:R-:W-:Y:S01]  /*4fb0*/  UMOV UR11, UR59 ;  /* 0x0000003b000b7c82 */ /* 0x000fe20008000000 */
[----:B------:R-:W-:Y:S01]  /*4fc0*/  @!P4 R2UR UR17, R9 ;  /* 0x000000000911c2ca */ /* 0x000fe200000e0000 */
[----:B------:R-:W-:Y:S01]  /*4fd0*/  UMOV UR12, UR36 ;  /* 0x00000024000c7c82 */ /* 0x000fe20008000000 */
[----:B------:R-:W-:Y:S01]  /*4fe0*/  UPRMT UR14, UR37, 0x654, UR57 ;  /* 0x00000654250e7896 */ /* 0x000fe20008000039 */
[----:B------:R-:W-:Y:S05]  /*4ff0*/  @!P4 IADD3 R8, P0, PT, R32, 0x980, RZ ;  /* 0x000009802008c810 */ /* 0x000fea0007f1e0ff */
[----:B------:R-:W-:Y:S05]  /*5000*/  @!P4 IMAD.X R2, RZ, RZ, R33, P0 ;  /* 0x000000ffff02c224 */ /* 0x000fea00000e0621 */
[----:B------:R1:W-:Y:S01]  /*5010*/  @!UP1 UTMALDG.3D [UR56], [UR16], desc[UR6] ;  /* 0x00000638100095b4 */ /* 0x0003e20008011000 */
[----:B------:R1:W-:Y:S01]  /*5020*/  @!UP0 UTMALDG.3D [UR8], [UR16], desc[UR6] ;  /* 0x00000608100085b4 */ /* 0x0003e20008011000 */
[----:B------:R1:W-:Y:S01]  /*5030*/  @!P4 SYNCS.ARRIVE.TRANS64.RED.A0TR RZ, [UR4+0x50], R0 ;  /* 0x00005000ffffc9a7 */ /* 0x0003e20008300404 */
[----:B------:R-:W-:Y:S01]  /*5040*/  SYNCS.ARRIVE.TRANS64.RED.A1T0 RZ, [UR14], RZ ;  /* 0x000000ffffff79a7 */ /* 0x000fe2000810040e */
[----:B------:R-:W2:Y:S02]  /*5050*/  SYNCS.PHASECHK.TRANS64.TRYWAIT P2, [UR4+0x78], R28 ;  /* 0x0000781cff0075a7 */ /* 0x000ea40008041104 */
[----:B-12---:R-:W-:Y:S05]  /*5060*/  @!P2 BRA `(.L_x_85) ;  /* 0x0000009c0084a947 */ /* 0x006fea0003800000 */
.L_x_223:
[----:B------:R-:W-:Y:S01]  /*5070*/  @!P4 R2UR UR7, R8 ;  /* 0x000000000807c2ca */ /* 0x000fe200000e0000 */
[----:B------:R-:W-:Y:S01]  /*5080*/  VOTEU.ALL UP0, P4 ;  /* 0x0000000000ff7886 */ /* 0x000fe20002000000 */
[----:B------:R-:W-:Y:S01]  /*5090*/  @!P4 R2UR UR6, R2 ;  /* 0x000000000206c2ca */ /* 0x000fe200000e0000 */
[----:B------:R-:W-:Y:S01]  /*50a0*/  VOTEU.ALL UP1, P4 ;  /* 0x0000000000ff7886 */ /* 0x000fe20002020000 */
[----:B------:R-:W-:Y:S01]  /*50b0*/  UMOV UR50, UR58 ;  /* 0x0000003a00327c82 */ /* 0x000fe20008000000 */
[----:B------:R-:W-:Y:S01]  /*50c0*/  UMOV UR52, UR36 ;  /* 0x0000002400347c82 */ /* 0x000fe20008000000 */
[----:B------:R-:W-:Y:S01]  /*50d0*/  @!UP0 UIADD3 UR51, UPT, UPT, UR59, 0x40, URZ ;  /* 0x000000403b338890 */ /* 0x000fe2000fffe0ff */
[----:B-1----:R-:W-:Y:S01]  /*50e0*/  @!P4 IMAD.MOV.U32 R0, RZ, RZ, 0x1000 ;  /* 0x00001000ff00c424 */ /* 0x002fe200078e00ff */
[----:B------:R-:W-:Y:S02]  /*50f0*/  @!UP0 UIADD3 UR48, UPT, UPT, UR4, 0x1200, URZ ;  /* 0x0000120004308890 */ /* 0x000fe4000fffe0ff */
[----:B------:R-:W-:Y:S02]  /*5100*/  @!UP0 UIADD3 UR10, UPT, UPT, UR58, 0x40, URZ ;  /* 0x000000403a0a8890 */ /* 0x000fe4000fffe0ff */
[----:B------:R-:W-:Y:S01]  /*5110*/  @!UP0 UIADD3 UR8, UPT, UPT, UR4, 0x1a00, URZ ;  /* 0x00001a0004088890 */ /* 0x000fe2000fffe0ff */
[----:B------:R-:W-:Y:S01]  /*5120*/  IMAD.U32 R8, RZ, RZ, UR7 ;  /* 0x00000007ff087e24 */ /* 0x000fe2000f8e00ff */
[----:B------:R-:W-:Y:S01]  /*5130*/  UMOV UR7, 0x10000000 ;  /* 0x1000000000077882 */ /* 0x000fe20000000000 */
[----:B------:R-:W-:Y:S01]  /*5140*/  IMAD.U32 R9, RZ, RZ, UR6 ;  /* 0x00000006ff097e24 */ /* 0x000fe2000f8e00ff */
[----:B------:R-:W-:Y:S01]  /*5150*/  UMOV UR6, 0x0 ;  /* 0x0000000000067882 */ /* 0x000fe20000000000 */
[----:B------:R-:W-:Y:S01]  /*5160*/  VOTEU.ALL UP0, P4 ;  /* 0x0000000000ff7886 */ /* 0x000fe20002000000 */
[----:B------:R-:W-:Y:S01]  /*5170*/  @!P4 R2UR UR16, R8 ;  /* 0x000000000810c2ca */ /* 0x000fe200000e0000 */
[----:B------:R-:W-:Y:S01]  /*5180*/  UMOV UR9, UR49 ;  /* 0x0000003100097c82 */ /* 0x000fe20008000000 */
[----:B------:R-:W-:Y:S01]  /*5190*/  @!P4 R2UR UR17, R9 ;  /* 0x000000000911c2ca */ /* 0x000fe200000e0000 */
[----:B------:R-:W-:Y:S01]  /*51a0*/  UMOV UR12, UR36 ;  /* 0x00000024000c7c82 */ /* 0x000fe20008000000 */
[----:B------:R-:W-:Y:S01]  /*51b0*/  UMOV UR11, UR51 ;  /* 0x00000033000b7c82 */ /* 0x000fe20008000000 */
[----:B------:R-:W-:Y:S01]  /*51c0*/  UPRMT UR13, UR37, 0x654, UR49 ;  /* 0x00000654250d7896 */ /* 0x000fe20008000031 */
[----:B------:R-:W-:Y:S05]  /*51d0*/  @!P4 IADD3 R8, P0, PT, R32, 0x980, RZ ;  /* 0x000009802008c810 */ /* 0x000fea0007f1e0ff */
[----:B------:R-:W-:Y:S04]  /*51e0*/  @!P4 IMAD.X R2, RZ, RZ, R33, P0 ;  /* 0x000000ffff02c224 */ /* 0x000fe800000e0621 */
[----:B------:R1:W-:Y:S01]  /*51f0*/  @!UP1 UTMALDG.3D [UR48], [UR16], desc[UR6] ;  /* 0x00000630100095b4 */ /* 0x0003e20008011000 */
[----:B------:R1:W-:Y:S01]  /*5200*/  @!UP0 UTMALDG.3D [UR8], [UR16], desc[UR6] ;  /* 0x00000608100085b4 */ /* 0x0003e20008011000 */
[----:B------:R1:W-:Y:S01]  /*5210*/  @!P4 SYNCS.ARRIVE.TRANS64.RED.A0TR RZ, [UR4+0x58], R0 ;  /* 0x00005800ffffc9a7 */ /* 0x0003e20008300404 */
[----:B------:R-:W-:Y:S01]  /*5220*/  SYNCS.ARRIVE.TRANS64.RED.A1T0 RZ, [UR13], RZ ;  /* 0x000000ffffff79a7 */ /* 0x000fe2000810040d */
[----:B------:R-:W2:Y:S02]  /*5230*/  SYNCS.PHASECHK.TRANS64.TRYWAIT P2, [UR4+0x80], R28 ;  /* 0x0000801cff0075a7 */ /* 0x000ea40008041104 */
[----:B-12---:R-:W-:Y:S05]  /*5240*/  @!P2 BRA `(.L_x_86) ;  /* 0x0000009c0024a947 */ /* 0x006fea0003800000 */
.L_x_225:
[----:B------:R-:W-:Y:S01]  /*5250*/  @!P4 R2UR UR7, R8 ;  /* 0x000000000807c2ca */ /* 0x000fe200000e0000 */
[----:B------:R-:W-:Y:S01]  /*5260*/  VOTEU.ALL UP0, P4 ;  /* 0x0000000000ff7886 */ /* 0x000fe20002000000 */
[----:B------:R-:W-:Y:S01]  /*5270*/  @!P4 R2UR UR6, R2 ;  /* 0x000000000206c2ca */ /* 0x000fe200000e0000 */
[----:B------:R-:W-:Y:S01]  /*5280*/  UIADD3 UR42, UPT, UPT, UR58, 0x10, URZ ;  /* 0x000000103a2a7890 */ /* 0x000fe2000fffe0ff */
[----:B-1----:R-:W-:Y:S01]  /*5290*/  @!P4 IMAD.MOV.U32 R0, RZ, RZ, 0x1000 ;  /* 0x00001000ff00c424 */ /* 0x002fe200078e00ff */
[----:B------:R-:W-:Y:S01]  /*52a0*/  VOTEU.ALL UP1, P4 ;  /* 0x0000000000ff7886 */ /* 0x000fe20002020000 */
[----:B------:R-:W-:Y:S01]  /*52b0*/  @!UP0 UIADD3 UR40, UPT, UPT, UR4, 0x2200, URZ ;  /* 0x0000220004288890 */ /* 0x000fe2000fffe0ff */
[----:B------:R-:W-:Y:S01]  /*52c0*/  UMOV UR16, 0x0 ;  /* 0x0000000000107882 */ /* 0x000fe20000000000 */
[----:B------:R-:W-:Y:S01]  /*52d0*/  UMOV UR17, 0x10000000 ;  /* 0x1000000000117882 */ /* 0x000fe20000000000 */
[----:B------:R-:W-:Y:S01]  /*52e0*/  UMOV UR43, UR59 ;  /* 0x0000003b002b7c82 */ /* 0x000fe20008000000 */
[----:B------:R-:W-:Y:S01]  /*52f0*/  UMOV UR44, UR36 ;  /* 0x00000024002c7c82 */ /* 0x000fe20008000000 */
[----:B------:R-:W-:Y:S02]  /*5300*/  @!UP0 UIADD3 UR10, UPT, UPT, UR58, 0x50, URZ ;  /* 0x000000503a0a8890 */ /* 0x000fe4000fffe0ff */
[----:B------:R-:W-:Y:S01]  /*5310*/  IMAD.U32 R8, RZ, RZ, UR7 ;  /* 0x00000007ff087e24 */ /* 0x000fe2000f8e00ff */
[----:B------:R-:W-:Y:S01]  /*5320*/  @!UP0 UIADD3 UR8, UPT, UPT, UR4, 0x2a00, URZ ;  /* 0x00002a0004088890 */ /* 0x000fe2000fffe0ff */
[----:B------:R-:W-:Y:S01]  /*5330*/  IMAD.U32 R9, RZ, RZ, UR6 ;  /* 0x00000006ff097e24 */ /* 0x000fe2000f8e00ff */
[----:B------:R-:W-:Y:S01]  /*5340*/  VOTEU.ALL UP0, P4 ;  /* 0x0000000000ff7886 */ /* 0x000fe20002000000 */
        /* <DEDUP_REMOVED lines=14> */
.L_x_227:
[----:B------:R-:W-:Y:S01]  /*5430*/  @!P4 R2UR UR8, R8 ;  /* 0x000000000808c2ca */ /* 0x000fe200000e0000 */
[----:B------:R-:W-:Y:S01]  /*5440*/  VOTEU.ALL UP0, P4 ;  /* 0x0000000000ff7886 */ /* 0x000fe20002000000 */
[----:B------:R-:W-:Y:S01]  /*5450*/  @!P4 R2UR UR6, R2 ;  /* 0x000000000206c2ca */ /* 0x000fe200000e0000 */
[----:B------:R-:W-:Y:S01]  /*5460*/  VOTEU.ALL UP1, P4 ;  /* 0x0000000000ff7886 */ /* 0x000fe20002020000 */
[----:B------:R-:W-:Y:S01]  /*5470*/  UMOV UR16, 0x0 ;  /* 0x0000000000107882 */ /* 0x000fe20000000000 */
[----:B------:R-:W-:Y:S01]  /*5480*/  UMOV UR17, 0x10000000 ;  /* 0x1000000000117882 */ /* 0x000fe20000000000 */
[----:B------:R-:W-:Y:S01]  /*5490*/  @!UP0 UIADD3 UR27, UPT, UPT, UR59, 0x40, URZ ;  /* 0x000000403b1b8890 */ /* 0x000fe2000fffe0ff */
[----:B-1----:R-:W-:Y:S01]  /*54a0*/  @!P4 IMAD.MOV.U32 R0, RZ, RZ, 0x1000 ;  /* 0x00001000ff00c424 */ /* 0x002fe200078e00ff */
[----:B------:R-:W-:Y:S01]  /*54b0*/  @!UP0 UIADD3 UR24, UPT, UPT, UR4, 0x3200, URZ ;  /* 0x0000320004188890 */ /* 0x000fe2000fffe0ff */
[----:B------:R-:W-:Y:S01]  /*54c0*/  SHF.L.U32 R34, RZ, 0x1f, RZ ;  /* 0x0000001fff227819 */ /* 0x000fe200000006ff */
[----:B------:R-:W-:Y:S01]  /*54d0*/  UMOV UR26, UR42 ;  /* 0x0000002a001a7c82 */ /* 0x000fe20008000000 */
[----:B------:R-:W-:Y:S01]  /*54e0*/  UMOV UR28, UR36 ;  /* 0x00000024001c7c82 */ /* 0x000fe20008000000 */
[----:B------:R-:W-:Y:S01]  /*54f0*/  @!UP0 UIADD3 UR10, UPT, UPT, UR58, 0x50, URZ ;  /* 0x000000503a0a8890 */ /* 0x000fe2000fffe0ff */
        /* <DEDUP_REMOVED lines=18> */
.L_x_229:
        /* <DEDUP_REMOVED lines=11> */
[----:B------:R-:W-:Y:S02]  /*56d0*/  UMOV UR20, UR36 ;  /* 0x0000002400147c82 */ /* 0x000fe40008000000 */
[----:B------:R-:W-:Y:S01]  /*56e0*/  IMAD.U32 R8, RZ, RZ, UR9 ;  /* 0x00000009ff087e24 */ /* 0x000fe2000f8e00ff */
[----:B------:R-:W-:Y:S01]  /*56f0*/  @!UP0 UIADD3 UR10, UPT, UPT, UR58, 0x60, URZ ;  /* 0x000000603a0a8890 */ /* 0x000fe2000fffe0ff */
[----:B------:R-:W-:Y:S01]  /*5700*/  IMAD.U32 R9, RZ, RZ, UR8 ;  /* 0x00000008ff097e24 */ /* 0x000fe2000f8e00ff */
[----:B------:R-:W-:Y:S02]  /*5710*/  @!UP0 UIADD3 UR8, UPT, UPT, UR4, 0xa00, URZ ;  /* 0x00000a0004088890 */ /* 0x000fe4000fffe0ff */
[----:B------:R-:W-:Y:S01]  /*5720*/  @!P4 R2UR UR26, R8 ;  /* 0x00000000081ac2ca */ /* 0x000fe200000e0000 */
[----:B------:R-:W-:Y:S01]  /*5730*/  VOTEU.ALL UP0, P4 ;  /* 0x0000000000ff7886 */ /* 0x000fe20002000000 */
[----:B------:R-:W-:Y:S01]  /*5740*/  @!P4 R2UR UR27, R9 ;  /* 0x00000000091bc2ca */ /* 0x000fe200000e0000 */
[----:B------:R-:W-:Y:S01]  /*5750*/  UMOV UR9, UR57 ;  /* 0x0000003900097c82 */ /* 0x000fe20008000000 */
[----:B------:R-:W-:Y:S01]  /*5760*/  UMOV UR11, UR59 ;  /* 0x0000003b000b7c82 */ /* 0x000fe20008000000 */
[----:B------:R-:W-:Y:S01]  /*5770*/  UMOV UR12, UR36 ;  /* 0x00000024000c7c82 */ /* 0x000fe20008000000 */
        /* <DEDUP_REMOVED lines=8> */
.L_x_231:
        /* <DEDUP_REMOVED lines=9> */
[----:B------:R-:W-:Y:S01]  /*5890*/  UMOV UR17, UR49 ;  /* 0x0000003100117c82 */ /* 0x000fe20008000000 */
[----:B------:R-:W-:Y:S01]  /*58a0*/  UMOV UR20, UR36 ;  /* 0x0000002400147c82 */ /* 0x000fe20008000000 */
[----:B------:R-:W-:Y:S02]  /*58b0*/  @!UP0 UIADD3 UR10, UPT, UPT, UR58, 0x60, URZ ;  /* 0x000000603a0a8890 */ /* 0x000fe4000fffe0ff */
[----:B------:R-:W-:Y:S01]  /*58c0*/  IMAD.U32 R8, RZ, RZ, UR9 ;  /* 0x00000009ff087e24 */ /* 0x000fe2000f8e00ff */
[----:B------:R-:W-:Y:S01]  /*58d0*/  UMOV UR9, UR49 ;  /* 0x0000003100097c82 */ /* 0x000fe20008000000 */
[----:B------:R-:W-:Y:S01]  /*58e0*/  IMAD.U32 R9, RZ, RZ, UR8 ;  /* 0x00000008ff097e24 */ /* 0x000fe2000f8e00ff */
[----:B------:R-:W-:Y:S02]  /*58f0*/  @!UP0 UIADD3 UR8, UPT, UPT, UR4, 0x1a00, URZ ;  /* 0x00001a0004088890 */ /* 0x000fe4000fffe0ff */
[----:B------:R-:W-:Y:S01]  /*5900*/  @!P4 R2UR UR22, R8 ;  /* 0x000000000816c2ca */ /* 0x000fe200000e0000 */
[----:B------:R-:W-:Y:S01]  /*5910*/  VOTEU.ALL UP0, P4 ;  /* 0x0000000000ff7886 */ /* 0x000fe20002000000 */
[----:B------:R-:W-:Y:S01]  /*5920*/  @!P4 R2UR UR23, R9 ;  /* 0x000000000917c2ca */ /* 0x000fe200000e0000 */
[----:B------:R-:W-:Y:S01]  /*5930*/  UMOV UR12, UR36 ;  /* 0x00000024000c7c82 */ /* 0x000fe20008000000 */
[----:B------:R-:W-:Y:S01]  /*5940*/  UMOV UR11, UR19 ;  /* 0x00000013000b7c82 */ /* 0x000fe20008000000 */
        /* <DEDUP_REMOVED lines=8> */
.L_x_233:
[----:B------:R-:W2:Y:S01]  /*59d0*/  LDC.64 R12, c[0x0][0xf18] ;  /* 0x0003c600ff0c7b82 */ /* 0x000ea20000000a00 */
[----:B------:R-:W-:Y:S01]  /*59e0*/  @!P4 R2UR UR8, R2 ;  /* 0x000000000208c2ca */ /* 0x000fe200000e0000 */
[----:B------:R-:W-:Y:S01]  /*59f0*/  VOTEU.ALL UP0, P4 ;  /* 0x0000000000ff7886 */ /* 0x000fe20002000000 */
[----:B------:R-:W-:Y:S01]  /*5a00*/  @!P4 R2UR UR9, R8 ;  /* 0x000000000809c2ca */ /* 0x000fe200000e0000 */
[----:B------:R-:W-:Y:S01]  /*5a10*/  UIADD3 UR34, UPT, UPT, UR58, 0x30, URZ ;  /* 0x000000303a227890 */ /* 0x000fe2000fffe0ff */
[----:B-1----:R-:W-:Y:S03]  /*5a20*/  @!P4 IMAD.MOV.U32 R0, RZ, RZ, 0x1000 ;  /* 0x00001000ff00c424 */ /* 0x002fe600078e00ff */
[----:B------:R-:W1:Y:S01]  /*5a30*/  @!P1 LDC R2, c[0x0][0xf0c] ;  /* 0x0003c300ff029b82 */ /* 0x000e620000000800 */
[----:B------:R-:W-:Y:S01]  /*5a40*/  @!UP0 UIADD3 UR32, UPT, UPT, UR4, 0x2200, URZ ;  /* 0x0000220004208890 */ /* 0x000fe2000fffe0ff */
[----:B------:R-:W-:Y:S01]  /*5a50*/  @P3 SHF.R.U32.HI R29, RZ, 0x10, R21 ;  /* 0x00000010ff1d3819 */ /* 0x000fe20000011615 */
[----:B------:R-:W-:Y:S01]  /*5a60*/  VOTEU.ALL UP1, P4 ;  /* 0x0000000000ff7886 */ /* 0x000fe20002020000 */
[----:B------:R-:W-:Y:S01]  /*5a70*/  UMOV UR14, 0x0 ;  /* 0x00000000000e7882 */ /* 0x000fe20000000000 */
[----:B------:R-:W-:Y:S01]  /*5a80*/  UMOV UR15, 0x10000000 ;  /* 0x10000000000f7882 */ /* 0x000fe20000000000 */
[----:B------:R-:W-:Y:S01]  /*5a90*/  UMOV UR33, UR41 ;  /* 0x0000002900217c82 */ /* 0x000fe20008000000 */
[----:B------:R-:W-:Y:S01]  /*5aa0*/  UMOV UR35, UR59 ;  /* 0x0000003b00237c82 */ /* 0x000fe20008000000 */
[----:B------:R-:W-:Y:S01]  /*5ab0*/  IMAD.U32 R9, RZ, RZ, UR8 ;  /* 0x00000008ff097e24 */ /* 0x000fe2000f8e00ff */
[----:B------:R-:W-:Y:S01]  /*5ac0*/  @!UP0 UIADD3 UR10, UPT, UPT, UR58, 0x70, URZ ;  /* 0x000000703a0a8890 */ /* 0x000fe2000fffe0ff */
[----:B------:R-:W-:Y:S01]  /*5ad0*/  IMAD.U32 R8, RZ, RZ, UR9 ;  /* 0x00000009ff087e24 */ /* 0x000fe2000f8e00ff */
[----:B------:R-:W-:Y:S01]  /*5ae0*/  @!UP0 UIADD3 UR8, UPT, UPT, UR4, 0x2a00, URZ ;  /* 0x00002a0004088890 */ /* 0x000fe2000fffe0ff */
[----:B------:R-:W-:Y:S01]  /*5af0*/  VIADD R31, R31, 0x1 ;  /* 0x000000011f1f7836 */ /* 0x000fe20000000000 */
[----:B------:R-:W-:Y:S01]  /*5b00*/  @!P4 R2UR UR17, R9 ;  /* 0x000000000911c2ca */ /* 0x000fe200000e0000 */
[----:B------:R-:W-:Y:S01]  /*5b10*/  VOTEU.ALL UP0, P4 ;  /* 0x0000000000ff7886 */ /* 0x000fe20002000000 */
[----:B------:R-:W-:Y:S01]  /*5b20*/  @!P4 R2UR UR16, R8 ;  /* 0x000000000810c2ca */ /* 0x000fe200000e0000 */
[----:B------:R-:W-:Y:S01]  /*5b30*/  UMOV UR9, UR41 ;  /* 0x0000002900097c82 */ /* 0x000fe20008000000 */
[----:B------:R-:W3:Y:S01]  /*5b40*/  LDC.64 R8, c[0x0][0xf10] ;  /* 0x0003c400ff087b82 */ /* 0x000ee20000000a00 */
[----:B------:R-:W-:Y:S01]  /*5b50*/  UMOV UR11, UR59 ;  /* 0x0000003b000b7c82 */ /* 0x000fe20008000000 */
[----:B------:R-:W-:Y:S09]  /*5b60*/  UMOV UR12, UR36 ;  /* 0x00000024000c7c82 */ /* 0x000ff20008000000 */
[----:B------:R4:W-:Y:S01]  /*5b70*/  @!UP1 UTMALDG.3D [UR32], [UR16], desc[UR14] ;  /* 0x00000e20100095b4 */ /* 0x0009e20008011000 */
[----:B------:R4:W-:Y:S01]  /*5b80*/  @!UP0 UTMALDG.3D [UR8], [UR16], desc[UR14] ;  /* 0x00000e08100085b4 */ /* 0x0009e20008011000 */
[----:B------:R5:W-:Y:S01]  /*5b90*/  @!P4 SYNCS.ARRIVE.TRANS64.RED.A0TR RZ, [UR4+0x60], R0 ;  /* 0x00006000ffffc9a7 */ /* 0x000be20008300404 */
[C---:B---3--:R-:W-:Y:S01]  /*5ba0*/  @!P1 IMAD.HI.U32 R8, R11.reuse, R8, RZ ;  /* 0x000000080b089227 */ /* 0x048fe200078e00ff */
[----:B--2---:R-:W-:Y:S02]  /*5bb0*/  @!P1 ISETP.NE.AND P0, PT, R12, 0x1, PT ;  /* 0x000000010c00980c */ /* 0x004fe40003f05270 */
[----:B-1----:R-:W-:Y:S01]  /*5bc0*/  @!P1 ISETP.NE.AND P2, PT, R2, 0x1, PT ;  /* 0x000000010200980c */ /* 0x002fe20003f45270 */
[C---:B------:R-:W-:Y:S01]  /*5bd0*/  @!P1 IMAD.HI.U32 R13, R10.reuse, R13, RZ ;  /* 0x0000000d0a0d9227 */ /* 0x040fe200078e00ff */
[----:B------:R-:W-:Y:S04]  /*5be0*/  @!P1 SHF.R.U32.HI R8, RZ, R9, R8 ;  /* 0x00000009ff089219 */ /* 0x000fe80000011608 */
[----:B------:R-:W-:Y:S01]  /*5bf0*/  @!P1 SEL R8, R11, R8, !P2 ;  /* 0x000000080b089207 */ /* 0x000fe20005000000 */
[----:B------:R-:W-:Y:S01]  /*5c00*/  SYNCS.ARRIVE.TRANS64.RED.A1T0 RZ, [UR7], RZ ;  /* 0x000000ffffff79a7 */ /* 0x000fe20008100407 */
[----:B------:R-:W1:Y:S01]  /*5c10*/  SYNCS.PHASECHK.TRANS64.TRYWAIT P5, [UR4+0x88], R34 ;  /* 0x00008822ff0075a7 */ /* 0x000e6200080a1104 */
[----:B-----5:R-:W2:Y:S02]  /*5c20*/  @!P1 LDC R0, c[0x0][0xf20] ;  /* 0x0003c800ff009b82 */ /* 0x020ea40000000800 */
[----:B--2---:R-:W-:Y:S04]  /*5c30*/  @!P1 SHF.R.U32.HI R0, RZ, R0, R13 ;  /* 0x00000000ff009219 */ /* 0x004fe8000001160d */
[----:B------:R-:W-:Y:S05]  /*5c40*/  @!P1 SEL R9, R10, R0, !P0 ;  /* 0x000000000a099207 */ /* 0x000fea0004000000 */
[----:B------:R-:W-:Y:S02]  /*5c50*/  @!P1 IMAD.IADD R0, R9, 0x1, -R8 ;  /* 0x0000000109009824 */ /* 0x000fe400078e0a08 */
[----:B------:R-:W-:Y:S02]  /*5c60*/  @!P1 IMAD.IADD R8, R8, 0x1, -R9 ;  /* 0x0000000108089824 */ /* 0x000fe400078e0a09 */
[----:B------:R-:W-:Y:S02]  /*5c70*/  @!P1 IMAD R11, R0, R2, R11 ;  /* 0x00000002000b9224 */ /* 0x000fe400078e020b */
[----:B------:R-:W-:Y:S01]  /*5c80*/  @!P1 IMAD R10, R8, R12, R10 ;  /* 0x0000000c080a9224 */ /* 0x000fe200078e020a */
[----:B-1--4-:R-:W-:Y:S06]  /*5c90*/  @!P5 BRA `(.L_x_91) ;  /* 0x000000940008d947 */ /* 0x012fec0003800000 */
.L_x_235:
[----:B------:R-:W-:Y:S01]  /*5ca0*/  @!P4 IADD3 R2, P0, PT, R32, 0x980, RZ ;  /* 0x000009802002c810 */ /* 0x000fe20007f1e0ff */
[----:B------:R-:W-:Y:S01]  /*5cb0*/  VOTEU.ALL UP0, P4 ;  /* 0x0000000000ff7886 */ /* 0x000fe20002000000 */
[----:B------:R-:W-:Y:S01]  /*5cc0*/  VOTEU.ALL UP1, P4 ;  /* 0x0000000000ff7886 */ /* 0x000fe20002020000 */
[----:B------:R-:W-:Y:S01]  /*5cd0*/  UMOV UR9, 0x10000000 ;  /* 0x1000000000097882 */ /* 0x000fe20000000000 */
[----:B------:R-:W-:Y:S01]  /*5ce0*/  @!P4 R2UR UR8, R2 ;  /* 0x000000000208c2ca */ /* 0x000fe200000e0000 */
[----:B-1----:R-:W-:Y:S01]  /*5cf0*/  @!P4 IMAD.X R0, RZ, RZ, R33, P0 ;  /* 0x000000ffff00c224 */ /* 0x002fe200000e0621 */
[----:B------:R-:W-:Y:S01]  /*5d00*/  @!UP0 UIADD3 UR35, UPT, UPT, UR59, 0x40, URZ ;  /* 0x000000403b238890 */ /* 0x000fe2000fffe0ff */
[----:B------:R-:W-:Y:S01]  /*5d10*/  VIADD R2, R10, UR38 ;  /* 0x000000260a027c36 */ /* 0x000fe20008000000 */
[----:B------:R-:W-:Y:S01]  /*5d20*/  @!UP0 UIADD3 UR32, UPT, UPT, UR4, 0x3200, URZ ;  /* 0x0000320004208890 */ /* 0x000fe2000fffe0ff */
[----:B------:R-:W-:Y:S01]  /*5d30*/  ISETP.NE.AND P0, PT, R31, 0x2, PT ;  /* 0x000000021f00780c */ /* 0x000fe20003f05270 */
[----:B------:R-:W-:Y:S01]  /*5d40*/  UMOV UR33, UR25 ;  /* 0x0000001900217c82 */ /* 0x000fe20008000000 */
[----:B------:R-:W-:Y:S01]  /*5d50*/  @!P4 R2UR UR7, R0 ;  /* 0x000000000007c2ca */ /* 0x000fe200000e0000 */
[----:B------:R-:W-:Y:S01]  /*5d60*/  @!UP0 UIADD3 UR26, UPT, UPT, UR58, 0x70, URZ ;  /* 0x000000703a1a8890 */ /* 0x000fe2000fffe0ff */
[----:B------:R-:W-:Y:S01]  /*5d70*/  VIADD R0, R11, UR39 ;  /* 0x000000270b007c36 */ /* 0x000fe20008000000 */
[----:B------:R-:W-:Y:S01]  /*5d80*/  @!UP0 UIADD3 UR24, UPT, UPT, UR4, 0x3a00, URZ ;  /* 0x00003a0004188890 */ /* 0x000fe2000fffe0ff */
[----:B------:R-:W-:Y:S01]  /*5d90*/  R2UR UR12, R2 ;  /* 0x00000000020c72ca */ /* 0x000fe200000e0000 */
[----:B------:R-:W-:Y:S01]  /*5da0*/  VOTEU.ALL UP0, P4 ;  /* 0x0000000000ff7886 */ /* 0x000fe20002000000 */
[----:B------:R-:W-:Y:S01]  /*5db0*/  IMAD.U32 R8, RZ, RZ, UR8 ;  /* 0x00000008ff087e24 */ /* 0x000fe2000f8e00ff */
[----:B------:R-:W-:Y:S01]  /*5dc0*/  UMOV UR8, 0x0 ;  /* 0x0000000000087882 */ /* 0x000fe20000000000 */
[----:B------:R-:W-:Y:S01]  /*5dd0*/  UMOV UR28, UR36 ;  /* 0x00000024001c7c82 */ /* 0x000fe20008000000 */
[----:B------:R-:W-:Y:S01]  /*5de0*/  UMOV UR27, UR35 ;  /* 0x00000023001b7c82 */ /* 0x000fe20008000000 */
[----:B------:R-:W-:Y:S02]  /*5df0*/  R2UR UR20, R0 ;  /* 0x00000000001472ca */ /* 0x000fe400000e0000 */
[----:B------:R-:W-:Y:S01]  /*5e00*/  @!P4 R2UR UR10, R8 ;  /* 0x00000000080ac2ca */ /* 0x000fe200000e0000 */
[----:B------:R-:W-:Y:S01]  /*5e10*/  IMAD.U32 R9, RZ, RZ, UR7 ;  /* 0x00000007ff097e24 */ /* 0x000fe2000f8e00ff */
[----:B------:R-:W-:Y:S02]  /*5e20*/  SEL R0, RZ, 0x1, P0 ;  /* 0x00000001ff007807 */ /* 0x000fe40000000000 */
[----:B------:R-:W-:Y:S02]  /*5e30*/  SEL R31, R31, RZ, P0 ;  /* 0x000000ff1f1f7207 */ /* 0x000fe40000000000 */
[----:B------:R-:W-:Y:S02]  /*5e40*/  @!P4 R2UR UR11, R9 ;  /* 0x00000000090bc2ca */ /* 0x000fe400000e0000 */
[----:B------:R-:W-:Y:S11]  /*5e50*/  LOP3.LUT R30, R30, R0, RZ, 0x3c, !PT ;  /* 0x000000001e1e7212 */ /* 0x000ff600078e3cff */
[----:B------:R1:W-:Y:S01]  /*5e60*/  @!UP1 UTMALDG.3D [UR32], [UR10], desc[UR8] ;  /* 0x000008200a0095b4 */ /* 0x0003e20008011000 */
[----:B------:R2:W-:Y:S01]  /*5e70*/  @!UP0 UTMALDG.3D [UR24], [UR10], desc[UR8] ;  /* 0x000008180a0085b4 */ /* 0x0005e20008011000 */
[----:B------:R2:W-:Y:S01]  /*5e80*/  @!P4 SYNCS.ARRIVE.TRANS64.RED.A0TR RZ, [UR4+0x68], R27 ;  /* 0x0000681bffffc9a7 */ /* 0x0005e20008300404 */
[----:B------:R-:W-:Y:S01]  /*5e90*/  UPLOP3.LUT UP0, UPT, UPT, UPT, UPT, 0x80, 0x8 ;  /* 0x000000000008789c */ /* 0x000fe20003f0f070 */
[----:B------:R-:W-:Y:S01]  /*5ea0*/  SYNCS.ARRIVE.TRANS64.RED.A1T0 RZ, [UR6], RZ ;  /* 0x000000ffffff79a7 */ /* 0x000fe20008100406 */
[----:B-1----:R-:W-:Y:S01]  /*5eb0*/  @P3 R2UR UR36, R29 ;  /* 0x000000001d2432ca */ /* 0x002fe200000e0000 */
[----:B------:R-:W-:Y:S03]  /*5ec0*/  @!UPT UIADD3 URZ, UPT, UPT, URZ, URZ, URZ ;  /* 0x000000fffffff290 */ /* 0x000fe6000fffe0ff */
[----:B------:R-:W-:Y:S11]  /*5ed0*/  @P3 BRA `(.L_x_92) ;  /* 0xffffffe800583947 */ /* 0x000ff6000383ffff */
[----:B------:R-:W1:Y:S02]  /*5ee0*/  SYNCS.PHASECHK.TRANS64.TRYWAIT P0, [UR4+0x70], R28 ;  /* 0x0000701cff0075a7 */ /* 0x000e640008001104 */
[----:B-1----:R-:W-:Y:S05]  /*5ef0*/  @!P0 BRA `(.L_x_93) ;  /* 0x0000009000888947 */ /* 0x002fea0003800000 */
.L_x_237:
[----:B------:R-:W3:Y:S02]  /*5f00*/  SYNCS.PHASECHK.TRANS64.TRYWAIT P0, [UR4+0x78], R28 ;  /* 0x0000781cff0075a7 */ /* 0x000ee40008001104 */
[----:B---3--:R-:W-:Y:S05]  /*5f10*/  @!P0 BRA `(.L_x_94) ;  /* 0x0000009000988947 */ /* 0x008fea0003800000 */
.L_x_239:
[----:B------:R-:W3:Y:S01]  /*5f20*/  SYNCS.PHASECHK.TRANS64.TRYWAIT P0, [UR4+0x80], R28 ;  /* 0x0000801cff0075a7 */ /* 0x000ee20008001104 */
[----:B-1----:R-:W-:Y:S01]  /*5f30*/  HFMA2 R0, -RZ, RZ, 0, 5.9604644775390625e-08 ;  /* 0x00000001ff007431 */ /* 0x002fe200000001ff */
[----:B---3--:R-:W-:Y:S06]  /*5f40*/  @!P0 BRA `(.L_x_95) ;  /* 0x0000009000a48947 */ /* 0x008fec0003800000 */
.L_x_241:
[----:B-1----:R-:W-:Y:S02]  /*5f50*/  MOV R2, UR4 ;  /* 0x0000000400027c02 */ /* 0x002fe40008000f00 */
[----:B------:R-:W-:-:S07]  /*5f60*/  SHF.L.U32 R0, R0, 0x1f, RZ ;  /* 0x0000001f00007819 */ /* 0x000fce00000006ff */
.L_x_96:
[----:B-1----:R1:W3:Y:S02]  /*5f70*/  SYNCS.PHASECHK.TRANS64.TRYWAIT P0, [R2+URZ+0x88], R0 ;  /* 0x00008800020075a7 */ /* 0x0022e400080011ff */
[----:B---3--:R-:W-:Y:S05]  /*5f80*/  @!P0 NANOSLEEP.SYNCS 0x989680 ;  /* 0x009896800000895d */ /* 0x008fea0003900000 */
[----:B------:R-:W3:Y:S02]  /*5f90*/  @!P0 SYNCS.PHASECHK.TRANS64 P0, [R2+URZ+0x88], R0 ;  /* 0x00008800020085a7 */ /* 0x000ee400080010ff */
[----:B--23--:R-:W-:Y:S05]  /*5fa0*/  @P0 EXIT ;  /* 0x000000000000094d */ /* 0x00cfea0003800000 */
[----:B------:R-:W-:Y:S05]  /*5fb0*/  BRA `(.L_x_96) ;  /* 0xfffffffc00ec7947 */ /* 0x000fea000383ffff */
.L_x_77:
[----:B------:R-:W-:-:S06]  /*5fc0*/  UISETP.GE.AND UP0, UPT, UR13, 0x4, UPT ;  /* 0x000000040d00788c */ /* 0x000fcc000bf06270 */
[----:B------:R-:W-:-:S13]  /*5fd0*/  PLOP3.LUT P0, PT, PT, PT, UP0, 0x80, 0x8 ;  /* 0x000000000008781c */ /* 0x000fda0003f0f008 */
[----:B------:R-:W-:Y:S05]  /*5fe0*/  @!P0 EXIT ;  /* 0x000000000000894d */ /* 0x000fea0003800000 */
[----:B------:R-:W-:Y:S01]  /*5ff0*/  BAR.SYNC.DEFER_BLOCKING 0x6, 0xa0 ;  /* 0x0182800000007b1d */ /* 0x000fe20000010000 */
[C---:B------:R-:W-:Y:S01]  /*6000*/  IMAD.SHL.U32 R101, R0.reuse, 0x10, RZ ;  /* 0x0000001000657824 */ /* 0x040fe200078e00ff */
[C---:B------:R-:W-:Y:S01]  /*6010*/  LOP3.LUT R102, R103.reuse, 0x3, RZ, 0xc0, !PT ;  /* 0x0000000367667812 */ /* 0x040fe200078ec0ff */
[C---:B------:R-:W-:Y:S01]  /*6020*/  IMAD.U32 R5, R0.reuse, 0x10000, RZ ;  /* 0x0001000000057824 */ /* 0x040fe200078e00ff */
[----:B------:R-:W-:Y:S01]  /*6030*/  CS2R R96, SRZ ;  /* 0x0000000000607805 */ /* 0x000fe2000001ff00 */
[----:B------:R-:W-:Y:S01]  /*6040*/  IMAD.SHL.U32 R0, R0, 0x2, RZ ;  /* 0x0000000200007824 */ /* 0x000fe200078e00ff */
[----:B------:R-:W-:Y:S02]  /*6050*/  UMOV UR52, 0x400 ;  /* 0x0000040000347882 */ /* 0x000fe40000000000 */
[----:B------:R-:W1:Y:S01]  /*6060*/  LDC R94, c[0x0][0x370] ;  /* 0x0000dc00ff5e7b82 */ /* 0x000e620000000800 */
[----:B------:R-:W-:Y:S01]  /*6070*/  ULEA UR52, UR37, UR52, 0x18 ;  /* 0x0000003425347291 */ /* 0x000fe2000f8ec0ff */
[----:B------:R-:W-:Y:S01]  /*6080*/  IMAD.SHL.U32 R2, R103, 0x200, RZ ;  /* 0x0000020067027824 */ /* 0x000fe200078e00ff */
[C---:B------:R-:W-:Y:S01]  /*6090*/  LOP3.LUT R4, R101.reuse, 0x40, RZ, 0xc0, !PT ;  /* 0x0000004065047812 */ /* 0x040fe200078ec0ff */
[----:B------:R-:W-:Y:S01]  /*60a0*/  IMAD.MOV.U32 R98, RZ, RZ, RZ ;  /* 0x000000ffff627224 */ /* 0x000fe200078e00ff */
[----:B------:R-:W-:Y:S01]  /*60b0*/  LOP3.LUT R3, R101, 0x1b0, RZ, 0xc0, !PT ;  /* 0x000001b065037812 */ /* 0x000fe200078ec0ff */
[----:B------:R-:W-:Y:S01]  /*60c0*/  UIADD3 UR4, UPT, UPT, UR52, 0x200, URZ ;  /* 0x0000020034047890 */ /* 0x000fe2000fffe0ff */
[----:B------:R-:W-:Y:S01]  /*60d0*/  LOP3.LUT R0, R4, 0x8, R0, 0xf8, !PT ;  /* 0x0000000804007812 */ /* 0x000fe200078ef800 */
[----:B------:R-:W2:Y:S01]  /*60e0*/  LDC R49, c[0x0][0xf0c] ;  /* 0x0003c300ff317b82 */ /* 0x000ea20000000800 */
[----:B------:R-:W-:Y:S01]  /*60f0*/  LOP3.LUT R2, R3, 0x200, R2, 0xf8, !PT ;  /* 0x0000020003027812 */ /* 0x000fe200078ef802 */
[----:B------:R-:W-:Y:S01]  /*6100*/  IMAD.MOV.U32 R106, RZ, RZ, RZ ;  /* 0x000000ffff6a7224 */ /* 0x000fe200078e00ff */
[----:B------:R-:W-:Y:S01]  /*6110*/  LOP3.LUT R5, R5, 0x200000, RZ, 0xc0, !PT ;  /* 0x0020000005057812 */ /* 0x000fe200078ec0ff */
[----:B------:R-:W-:Y:S01]  /*6120*/  IMAD.U32 R92, RZ, RZ, UR4 ;  /* 0x00000004ff5c7e24 */ /* 0x000fe2000f8e00ff */
[----:B------:R-:W-:Y:S01]  /*6130*/  LOP3.LUT P0, RZ, R101, 0x40, RZ, 0xc0, !PT ;  /* 0x0000004065ff7812 */ /* 0x000fe2000780c0ff */
[----:B------:R-:W3:Y:S01]  /*6140*/  LDCU.64 UR54, c[0x0][0x348] ;  /* 0x00006900ff3677ac */ /* 0x000ee20008000a00 */
[----:B------:R-:W-:Y:S01]  /*6150*/  LOP3.LUT R100, R2, R0, RZ, 0xfc, !PT ;  /* 0x0000000002647212 */ /* 0x000fe200078efcff */
[----:B------:R-:W4:Y:S01]  /*6160*/  LDC R91, c[0x0][0xf20] ;  /* 0x0003c800ff5b7b82 */ /* 0x000f220000000800 */
[----:B------:R-:W3:Y:S01]  /*6170*/  LDS R99, [UR52+0x130] ;  /* 0x00013034ff637984 */ /* 0x000ee20008000800 */
[----:B------:R-:W-:Y:S01]  /*6180*/  P2R R0, PR, RZ, 0x1 ;  /* 0x00000001ff007803 */ /* 0x000fe20000000000 */
[----:B------:R-:W1:Y:S01]  /*6190*/  LDCU.64 UR44, c[0x0][0xc88] ;  /* 0x00019100ff2c77ac */ /* 0x000e620008000a00 */
[----:B------:R-:W-:-:S04]  /*61a0*/  UMOV UR53, URZ ;  /* 0x000000ff00357c82 */ /* 0x000fc80008000000 */
[----:B------:R-:W1:Y:S01]  /*61b0*/  LDC R48, c[0x0][0xf30] ;  /* 0x0003cc00ff307b82 */ /* 0x000e620000000800 */
[----:B------:R-:W-:-:S07]  /*61c0*/  UMOV UR56, URZ ;  /* 0x000000ff00387c82 */ /* 0x000fce0008000000 */
[----:B------:R-:W1:Y:S08]  /*61d0*/  LDC.64 R84, c[0x0][0xc88] ;  /* 0x00032200ff547b82 */ /* 0x000e700000000a00 */
[----:B------:R-:W1:Y:S08]  /*61e0*/  LDC.64 R88, c[0x0][0xf10] ;  /* 0x0003c400ff587b82 */ /* 0x000e700000000a00 */
[----:B------:R-:W1:Y:S08]  /*61f0*/  LDC.64 R46, c[0x0][0xf18] ;  /* 0x0003c600ff2e7b82 */ /* 0x000e700000000a00 */
[----:B------:R-:W1:Y:S01]  /*6200*/  LDC.64 R44, c[0x0][0xf28] ;  /* 0x0003ca00ff2c7b82 */ /* 0x000e620000000a00 */
[----:B---3--:R-:W-:-:S07]  /*6210*/  IMAD.IADD R99, R99, 0x1, R5 ;  /* 0x0000000163637824 */ /* 0x008fce00078e0205 */
[----:B------:R-:W3:Y:S08]  /*6220*/  LDC.64 R86, c[0x0][0xc90] ;  /* 0x00032400ff567b82 */ /* 0x000ef00000000a00 */
[----:B------:R-:W1:Y:S08]  /*6230*/  LDC.64 R82, c[0x0][0xcb0] ;  /* 0x00032c00ff527b82 */ /* 0x000e700000000a00 */
[----:B------:R-:W1:Y:S08]  /*6240*/  LDC.64 R80, c[0x0][0xca8] ;  /* 0x00032a00ff507b82 */ /* 0x000e700000000a00 */
[----:B--2-4-:R-:W1:Y:S02]  /*6250*/  LDC R93, c[0x0][0x374] ;  /* 0x0000dd00ff5d7b82 */ /* 0x014e640000000800 */
.L_x_188:
[----:B------:R-:W-:Y:S02]  /*6260*/  LEA R0, R106, UR52, 0x3 ;  /* 0x000000346a007c11 */ /* 0x000fe4000f8e18ff */
[----:B------:R-:W-:Y:S02]  /*6270*/  SHF.L.U32 R2, R96, 0x1f, RZ ;  /* 0x0000001f60027819 */ /* 0x000fe400000006ff */
[----:B------:R-:W-:Y:S02]  /*6280*/  LEA R16, R106, UR52, 0x4 ;  /* 0x000000346a107c11 */ /* 0x000fe4000f8e20ff */
[----:B------:R-:W2:Y:S02]  /*6290*/  SYNCS.PHASECHK.TRANS64.TRYWAIT P0, [R0+URZ+0xa0], R2 ;  /* 0x0000a002000075a7 */ /* 0x000ea400080011ff */
[----:B-12---:R-:W-:Y:S05]  /*62a0*/  @!P0 BRA `(.L_x_97) ;  /* 0x0000008c00e48947 */ /* 0x006fea0003800000 */
.L_x_242:
[----:B------:R-:W4:Y:S01]  /*62b0*/  LDC.64 R10, c[0x0][0xf10] ;  /* 0x0003c400ff0a7b82 */ /* 0x000f220000000a00 */
[----:B------:R-:W3:Y:S01]  /*62c0*/  LDS.128 R16, [R16+0x110] ;  /* 0x0001100010107984 */ /* 0x000ee20000000c00 */
[----:B-1----:R-:W-:Y:S01]  /*62d0*/  ISETP.NE.AND P1, PT, R48, 0x1, PT ;  /* 0x000000013000780c */ /* 0x002fe20003f25270 */
[----:B--2---:R-:W-:Y:S01]  /*62e0*/  VIADD R0, R0, 0xb0 ;  /* 0x000000b000007836 */ /* 0x004fe20000000000 */
[----:B------:R-:W-:Y:S04]  /*62f0*/  ISETP.GE.AND P0, PT, R43, 0x1, PT ;  /* 0x000000012b00780c */ /* 0x000fe80003f06270 */
[----:B------:R-:W1:Y:S01]  /*6300*/  LDC.64 R8, c[0x0][0xf18] ;  /* 0x0003c600ff087b82 */ /* 0x000e620000000a00 */
[----:B------:R-:W-:Y:S01]  /*6310*/  PRMT R0, RZ, 0x654, R0 ;  /* 0x00000654ff007816 */ /* 0x000fe20000000000 */
[----:B------:R-:W-:Y:S01]  /*6320*/  @!PT LDS RZ, [RZ] ;  /* 0x00000000fffff984 */ /* 0x000fe20000000800 */
[----:B------:R-:W-:Y:S01]  /*6330*/  @!PT LDS RZ, [RZ] ;  /* 0x00000000fffff984 */ /* 0x000fe20000000800 */
[----:B------:R-:W-:Y:S01]  /*6340*/  @!PT LDS RZ, [RZ] ;  /* 0x00000000fffff984 */ /* 0x000fe20000000800 */
[----:B------:R-:W-:Y:S01]  /*6350*/  @!PT LDS RZ, [RZ] ;  /* 0x00000000fffff984 */ /* 0x000fe20000000800 */
[----:B------:R2:W-:Y:S06]  /*6360*/  MEMBAR.ALL.CTA ;  /* 0x0000000000007992 */ /* 0x0005ec0000008000 */
[----:B--2---:R-:W2:Y:S01]  /*6370*/  FENCE.VIEW.ASYNC.S ;  /* 0x00000000000073c6 */ /* 0x004ea20000000000 */
[----:B------:R-:W1:Y:S08]  /*6380*/  @!P1 LDC R12, c[0x0][0xf20] ;  /* 0x0003c800ff0c9b82 */ /* 0x000e700000000800 */
[----:B------:R-:W1:Y:S01]  /*6390*/  @!P1 LDC R7, c[0x0][0xf0c] ;  /* 0x0003c300ff079b82 */ /* 0x000e620000000800 */
[----:B--2---:R2:W-:Y:S01]  /*63a0*/  SYNCS.ARRIVE.TRANS64.RED.A1T0 RZ, [R0+URZ], RZ ;  /* 0x000000ff00ff79a7 */ /* 0x0045e200081004ff */
[----:B---3--:R-:W-:Y:S04]  /*63b0*/  LOP3.LUT P4, RZ, R18, 0x1, RZ, 0xc0, !PT ;  /* 0x0000000112ff7812 */ /* 0x008fe8000788c0ff */
[----:B------:R-:W-:Y:S09]  /*63c0*/  P2R R104, PR, RZ, 0x10 ;  /* 0x00000010ff687803 */ /* 0x000ff20000000000 */
[----:B------:R-:W-:Y:S02]  /*63d0*/  @P4 MOV R51, R16 ;  /* 0x0000001000334202 */ /* 0x000fe40000000f00 */
[----:B------:R-:W-:Y:S01]  /*63e0*/  @P4 LOP3.LUT R50, R17, 0xffff, RZ, 0xc0, !PT ;  /* 0x0000ffff11324812 */ /* 0x000fe200078ec0ff */
[----:B--2-4-:R-:W-:Y:S06]  /*63f0*/  @!P0 BRA `(.L_x_98) ;  /* 0x0000000000a48947 */ /* 0x014fec0003800000 */
[----:B------:R-:W-:Y:S01]  /*6400*/  IMAD.HI.U32 R0, R93, R47, RZ ;  /* 0x0000002f5d007227 */ /* 0x000fe200078e00ff */
[----:B------:R-:W-:Y:S02]  /*6410*/  ISETP.NE.AND P0, PT, R46, 0x1, PT ;  /* 0x000000012e00780c */ /* 0x000fe40003f05270 */
[----:B------:R-:W-:Y:S01]  /*6420*/  ISETP.NE.AND P2, PT, R43, 0x1, PT ;  /* 0x000000012b00780c */ /* 0x000fe20003f45270 */
[----:B------:R-:W-:Y:S01]  /*6430*/  IMAD.HI.U32 R4, R94, R88, RZ ;  /* 0x000000585e047227 */ /* 0x000fe200078e00ff */
[----:B------:R-:W-:Y:S02]  /*6440*/  SHF.R.U32.HI R0, RZ, R91, R0 ;  /* 0x0000005bff007219 */ /* 0x000fe40000011600 */
[----:B------:R-:W-:Y:S01]  /*6450*/  ISETP.NE.AND P3, PT, R49, 0x1, PT ;  /* 0x000000013100780c */ /* 0x000fe20003f65270 */
[----:B------:R-:W-:Y:S01]  /*6460*/  IMAD.HI.U32 R6, R50, R47, RZ ;  /* 0x0000002f32067227 */ /* 0x000fe200078e00ff */
[-C--:B------:R-:W-:Y:S02]  /*6470*/  SHF.R.U32.HI R4, RZ, R89.reuse, R4 ;  /* 0x00000059ff047219 */ /* 0x080fe40000011604 */
[----:B------:R-:W-:Y:S01]  /*6480*/  SEL R0, R93, R0, !P0 ;  /* 0x000000005d007207 */ /* 0x000fe20004000000 */
[----:B------:R-:W-:Y:S01]  /*6490*/  IMAD.HI.U32 R5, R51, R88, RZ ;  /* 0x0000005833057227 */ /* 0x000fe200078e00ff */
[----:B------:R-:W-:Y:S03]  /*64a0*/  SEL R4, R94, R4, !P3 ;  /* 0x000000045e047207 */ /* 0x000fe60005800000 */
[-C--:B------:R-:W-:Y:S01]  /*64b0*/  IMAD.HI.U32 R3, R0, R44.reuse, RZ ;  /* 0x0000002c00037227 */ /* 0x080fe200078e00ff */
[----:B------:R-:W-:Y:S03]  /*64c0*/  SHF.R.U32.HI R5, RZ, R89, R5 ;  /* 0x00000059ff057219 */ /* 0x000fe60000011605 */
[----:B------:R-:W-:Y:S01]  /*64d0*/  IMAD.HI.U32 R2, R4, R44, RZ ;  /* 0x0000002c04027227 */ /* 0x000fe200078e00ff */
[----:B------:R-:W-:Y:S02]  /*64e0*/  @P2 SHF.R.U32.HI R0, RZ, R45, R3 ;  /* 0x0000002dff002219 */ /* 0x000fe40000011603 */
[----:B------:R-:W-:Y:S02]  /*64f0*/  SHF.R.U32.HI R3, RZ, R91, R6 ;  /* 0x0000005bff037219 */ /* 0x000fe40000011606 */
[----:B------:R-:W-:Y:S01]  /*6500*/  @P2 SHF.R.U32.HI R4, RZ, R45, R2 ;  /* 0x0000002dff042219 */ /* 0x000fe20000011602 */
[----:B------:R-:W-:Y:S01]  /*6510*/  IMAD R0, R43, R0, RZ ;  /* 0x000000002b007224 */ /* 0x000fe200078e02ff */
[----:B------:R-:W-:Y:S02]  /*6520*/  SEL R3, R50, R3, !P0 ;  /* 0x0000000332037207 */ /* 0x000fe40004000000 */
[----:B------:R-:W-:Y:S01]  /*6530*/  SEL R2, R51, R5, !P3 ;  /* 0x0000000533027207 */ /* 0x000fe20005800000 */
[----:B------:R-:W-:Y:S01]  /*6540*/  IMAD R5, R43, R4, RZ ;  /* 0x000000042b057224 */ /* 0x000fe200078e02ff */
[C---:B------:R-:W-:Y:S01]  /*6550*/  ISETP.GE.AND P0, PT, R3.reuse, R0, PT ;  /* 0x000000000300720c */ /* 0x040fe20003f06270 */
[C---:B------:R-:W-:Y:S03]  /*6560*/  IMAD.HI.U32 R0, R3.reuse, R44, RZ ;  /* 0x0000002c03007227 */ /* 0x040fe600078e00ff */
[C---:B------:R-:W-:Y:S02]  /*6570*/  ISETP.GE.OR P0, PT, R2.reuse, R5, P0 ;  /* 0x000000050200720c */ /* 0x040fe40000706670 */
[----:B------:R-:W-:Y:S04]  /*6580*/  SHF.R.U32.HI R0, RZ, R45, R0 ;  /* 0x0000002dff007219 */ /* 0x000fe80000011600 */
        /* <DEDUP_REMOVED lines=15> */
[----:B------:R-:W-:Y:S07]  /*6680*/  IMAD R50, R3, R46, R50 ;  /* 0x0000002e03327224 */ /* 0x000fee00078e0232 */
.L_x_98:
[----:B-1----:R-:W-:Y:S01]  /*6690*/  @!P1 IMAD.HI.U32 R2, R50, R9, RZ ;  /* 0x0000000932029227 */ /* 0x002fe200078e00ff */
[----:B------:R-:W-:Y:S01]  /*66a0*/  @!P1 ISETP.NE.AND P0, PT, R8, 0x1, PT ;  /* 0x000000010800980c */ /* 0x000fe20003f05270 */
[----:B------:R-:W-:Y:S01]  /*66b0*/  USHF.L.U32 UR42, UR20, 0x7, URZ ;  /* 0x00000007142a7899 */ /* 0x000fe200080006ff */
[----:B------:R-:W-:Y:S01]  /*66c0*/  @!P1 ISETP.NE.AND P2, PT, R7, 0x1, PT ;  /* 0x000000010700980c */ /* 0x000fe20003f45270 */
[C---:B------:R-:W-:Y:S01]  /*66d0*/  @!P1 IMAD.HI.U32 R0, R51.reuse, R10, RZ ;  /* 0x0000000a33009227 */ /* 0x040fe200078e00ff */
[----:B------:R-:W-:Y:S01]  /*66e0*/  @!P1 SHF.R.U32.HI R2, RZ, R12, R2 ;  /* 0x0000000cff029219 */ /* 0x000fe20000011602 */
[----:B------:R-:W-:Y:S01]  /*66f0*/  USHF.L.U32 UR41, UR12, 0x7, URZ ;  /* 0x000000070c297899 */ /* 0x000fe200080006ff */
[----:B------:R-:W-:Y:S01]  /*6700*/  @P4 SHF.R.U32.HI R95, RZ, 0x10, R17 ;  /* 0x00000010ff5f4819 */ /* 0x000fe20000011611 */
[----:B------:R-:W-:Y:S01]  /*6710*/  VIADD R106, R106, 0x1 ;  /* 0x000000016a6a7836 */ /* 0x000fe20000000000 */
[----:B------:R-:W-:Y:S01]  /*6720*/  @!P1 SEL R2, R50, R2, !P0 ;  /* 0x0000000232029207 */ /* 0x000fe20004000000 */
[----:B------:R-:W-:Y:S01]  /*6730*/  BSSY.RECONVERGENT B6, `(.L_x_99) ;  /* 0x0000028000067945 */ /* 0x000fe20003800200 */
[----:B------:R-:W-:Y:S02]  /*6740*/  @!P1 SHF.R.U32.HI R0, RZ, R11, R0 ;  /* 0x0000000bff009219 */ /* 0x000fe40000011600 */
[----:B------:R-:W-:Y:S02]  /*6750*/  LOP3.LUT P0, RZ, R92, 0x90, RZ, 0xc0, !PT ;  /* 0x000000905cff7812 */ /* 0x000fe4000780c0ff */
[----:B------:R-:W-:Y:S05]  /*6760*/  @!P1 SEL R3, R51, R0, !P2 ;  /* 0x0000000033039207 */ /* 0x000fea0005000000 */
[----:B------:R-:W-:Y:S02]  /*6770*/  @!P1 IMAD.IADD R0, R2, 0x1, -R3 ;  /* 0x0000000102009824 */ /* 0x000fe400078e0a03 */
[----:B------:R-:W-:Y:S02]  /*6780*/  @!P1 IMAD.IADD R2, R3, 0x1, -R2 ;  /* 0x0000000103029824 */ /* 0x000fe400078e0a02 */
[----:B------:R-:W-:Y:S02]  /*6790*/  @!P1 IMAD R51, R0, R7, R51 ;  /* 0x0000000700339224 */ /* 0x000fe400078e0233 */
[----:B------:R-:W-:Y:S01]  /*67a0*/  @!P1 IMAD R50, R2, R8, R50 ;  /* 0x0000000802329224 */ /* 0x000fe200078e0232 */
[----:B------:R-:W-:Y:S06]  /*67b0*/  @!P0 BRA `(.L_x_100) ;  /* 0x00000000007c8947 */ /* 0x000fec0003800000 */
[----:B------:R-:W1:Y:S01]  /*67c0*/  LDCU.64 UR8, c[0x4][0x80] ;  /* 0x01001000ff0877ac */ /* 0x000e620008000a00 */
[----:B------:R-:W-:Y:S01]  /*67d0*/  MOV R2, 0x0 ;  /* 0x0000000000027802 */ /* 0x000fe20000000f00 */
[----:B------:R-:W-:Y:S02]  /*67e0*/  HFMA2 R12, -RZ, RZ, 0, 5.9604644775390625e-08 ;  /* 0x00000001ff0c7431 */ /* 0x000fe400000001ff */
[----:B------:R-:W-:Y:S01]  /*67f0*/  IMAD.MOV.U32 R8, RZ, RZ, 0x70 ;  /* 0x00000070ff087424 */ /* 0x000fe200078e00ff */
[----:B------:R2:W3:Y:S01]  /*6800*/  LDC.64 R14, c[0x4][R2] ;  /* 0x01000000020e7b82 */ /* 0x0004e20000000a00 */
[----:B------:R-:W4:Y:S01]  /*6810*/  LDCU.64 UR6, c[0x4][0x88] ;  /* 0x01001100ff0677ac */ /* 0x000f220008000a00 */
[----:B------:R-:W-:Y:S01]  /*6820*/  IMAD.MOV.U32 R13, RZ, RZ, RZ ;  /* 0x000000ffff0d7224 */ /* 0x000fe200078e00ff */
[----:B------:R-:W2:Y:S01]  /*6830*/  LDCU.64 UR4, c[0x4][0x8] ;  /* 0x01000100ff0477ac */ /* 0x000ea20008000a00 */
[----:B-1----:R-:W-:Y:S01]  /*6840*/  MOV R5, UR9 ;  /* 0x0000000900057c02 */ /* 0x002fe20008000f00 */
[----:B------:R-:W-:Y:S01]  /*6850*/  IMAD.U32 R4, RZ, RZ, UR8 ;  /* 0x00000008ff047e24 */ /* 0x000fe2000f8e00ff */
[----:B----4-:R-:W-:Y:S01]  /*6860*/  MOV R7, UR7 ;  /* 0x0000000700077c02 */ /* 0x010fe20008000f00 */
[----:B------:R-:W-:Y:S01]  /*6870*/  IMAD.U32 R6, RZ, RZ, UR6 ;  /* 0x00000006ff067e24 */ /* 0x000fe2000f8e00ff */
[----:B--2---:R-:W-:Y:S01]  /*6880*/  MOV R11, UR5 ;  /* 0x00000005000b7c02 */ /* 0x004fe20008000f00 */
[----:B------:R-:W-:Y:S02]  /*6890*/  IMAD.U32 R10, RZ, RZ, UR4 ;  /* 0x00000004ff0a7e24 */ /* 0x000fe4000f8e00ff */
[----:B------:R-:W-:Y:S07]  /*68a0*/  LEPC R20, `(.L_x_101) ;  /* 0x000000001014794e */ /* 0x000fee0000000000 */
[----:B---3-5:R-:W-:Y:S05]  /*68b0*/  CALL.ABS.NOINC R14 ;  /* 0x000000000e007343 */ /* 0x028fea0003c00000 */
.L_x_101:
[----:B------:R-:W1:Y:S01]  /*68c0*/  LDCU.64 UR8, c[0x4][0x80] ;  /* 0x01001000ff0877ac */ /* 0x000e620008000a00 */
[----:B------:R-:W2:Y:S01]  /*68d0*/  LDC.64 R2, c[0x4][R2] ;  /* 0x0100000002027b82 */ /* 0x000ea20000000a00 */
[----:B------:R-:W-:Y:S02]  /*68e0*/  HFMA2 R12, -RZ, RZ, 0, 5.9604644775390625e-08 ;  /* 0x00000001ff0c7431 */ /* 0x000fe400000001ff */
[----:B------:R-:W-:Y:S02]  /*68f0*/  IMAD.MOV.U32 R8, RZ, RZ, 0x70 ;  /* 0x00000070ff087424 */ /* 0x000fe400078e00ff */
[----:B------:R-:W-:Y:S01]  /*6900*/  IMAD.MOV.U32 R13, RZ, RZ, RZ ;  /* 0x000000ffff0d7224 */ /* 0x000fe200078e00ff */
[----:B------:R-:W3:Y:S01]  /*6910*/  LDCU.64 UR6, c[0x4][0x88] ;  /* 0x01001100ff0677ac */ /* 0x000ee20008000a00 */
[----:B------:R-:W4:Y:S01]  /*6920*/  LDCU.64 UR4, c[0x4][0x8] ;  /* 0x01000100ff0477ac */ /* 0x000f220008000a00 */
[----:B-1----:R-:W-:Y:S02]  /*6930*/  MOV R4, UR8 ;  /* 0x0000000800047c02 */ /* 0x002fe40008000f00 */
[----:B------:R-:W-:Y:S02]  /*6940*/  MOV R5, UR9 ;  /* 0x0000000900057c02 */ /* 0x000fe40008000f00 */
[----:B---3--:R-:W-:Y:S01]  /*6950*/  MOV R7, UR7 ;  /* 0x0000000700077c02 */ /* 0x008fe20008000f00 */
[----:B------:R-:W-:Y:S01]  /*6960*/  IMAD.U32 R6, RZ, RZ, UR6 ;  /* 0x00000006ff067e24 */ /* 0x000fe2000f8e00ff */
[----:B----4-:R-:W-:Y:S01]  /*6970*/  MOV R11, UR5 ;  /* 0x00000005000b7c02 */ /* 0x010fe20008000f00 */
[----:B------:R-:W-:Y:S02]  /*6980*/  IMAD.U32 R10, RZ, RZ, UR4 ;  /* 0x00000004ff0a7e24 */ /* 0x000fe4000f8e00ff */
[----:B------:R-:W-:Y:S07]  /*6990*/  LEPC R20, `(.L_x_100) ;  /* 0x000000001014794e */ /* 0x000fee0000000000 */
[----:B--2---:R-:W-:Y:S05]  /*69a0*/  CALL.ABS.NOINC R2 ;  /* 0x0000000002007343 */ /* 0x004fea0003c00000 */
.L_x_100:
[----:B------:R-:W-:Y:S05]  /*69b0*/  BSYNC.RECONVERGENT B6 ;  /* 0x0000000000067941 */ /* 0x000fea0003800200 */
.L_x_99:
[C---:B------:R-:W-:Y:S02]  /*69c0*/  ISETP.NE.U32.AND P3, PT, R86.reuse, RZ, PT ;  /* 0x000000ff5600720c */ /* 0x040fe40003f65070 */
[----:B------:R-:W-:Y:S02]  /*69d0*/  ISETP.NE.U32.AND P0, PT, RZ, UR44, PT ;  /* 0x0000002cff007c0c */ /* 0x000fe4000bf05070 */
[C---:B------:R-:W-:Y:S02]  /*69e0*/  ISETP.NE.AND.EX P3, PT, R87.reuse, RZ, PT, P3 ;  /* 0x000000ff5700720c */ /* 0x040fe40003f65330 */
[----:B------:R-:W-:Y:S02]  /*69f0*/  ISETP.NE.U32.AND P4, PT, R86, RZ, PT ;  /* 0x000000ff5600720c */ /* 0x000fe40003f85070 */
[----:B------:R-:W-:Y:S02]  /*6a00*/  ISETP.NE.AND.EX P0, PT, RZ, UR45, PT, P0 ;  /* 0x0000002dff007c0c */ /* 0x000fe4000bf05300 */
[----:B------:R-:W-:Y:S02]  /*6a10*/  ISETP.NE.U32.AND P2, PT, R82, RZ, PT ;  /* 0x000000ff5200720c */ /* 0x000fe40003f45070 */
[----:B------:R-:W-:Y:S02]  /*6a20*/  ISETP.NE.U32.AND P1, PT, RZ, UR44, PT ;  /* 0x0000002cff007c0c */ /* 0x000fe4000bf25070 */
[----:B------:R-:W-:Y:S03]  /*6a30*/  ISETP.NE.AND.EX P4, PT, R87, RZ, P0, P4 ;  /* 0x000000ff5700720c */ /* 0x000fe60000785340 */
[----:B------:R-:W-:Y:S10]  /*6a40*/  @!P3 BRA `(.L_x_102) ;  /* 0x00000000002cb947 */ /* 0x000ff40003800000 */
[----:B------:R-:W-:Y:S01]  /*6a50*/  ISETP.NE.U32.AND P0, PT, R84, RZ, PT ;  /* 0x000000ff5400720c */ /* 0x000fe20003f05070 */
[----:B------:R-:W-:Y:S03]  /*6a60*/  IMAD.MOV.U32 R90, RZ, RZ, 0x1 ;  /* 0x00000001ff5a7424 */ /* 0x000fe600078e00ff */
[----:B------:R-:W-:Y:S11]  /*6a70*/  ISETP.NE.AND.EX P0, PT, R85, RZ, PT, P0 ;  /* 0x000000ff5500720c */ /* 0x000ff60003f05300 */
[----:B------:R-:W-:Y:S02]  /*6a80*/  @!UPT UIADD3 URZ, UPT, UPT, URZ, URZ, URZ ;  /* 0x000000fffffff290 */ /* 0x000fe4000fffe0ff */
[----:B------:R-:W1:Y:S01]  /*6a90*/  @P0 LDC.64 R2, c[0x0][0xc88] ;  /* 0x00032200ff020b82 */ /* 0x000e620000000a00 */
[----:B------:R-:W-:Y:S04]  /*6aa0*/  @P0 IMAD R0, R86, UR36, RZ ;  /* 0x0000002456000c24 */ /* 0x000fe8000f8e02ff */
[----:B-1----:R-:W-:Y:S04]  /*6ab0*/  @P0 IMAD.WIDE R2, R0, 0x4, R2 ;  /* 0x0000000400020825 */ /* 0x002fe800078e0202 */
[----:B------:R-:W-:Y:S01]  /*6ac0*/  HFMA2 R0, -RZ, RZ, 0, 5.9604644775390625e-08 ;  /* 0x00000001ff007431 */ /* 0x000fe200000001ff */
[----:B-----5:R1:W5:Y:S04]  /*6ad0*/  @P0 LDG.E R53, desc[UR46][R2.64] ;  /* 0x0000002e02350981 */ /* 0x020368000c1e1900 */
[----:B------:R-:W-:Y:S01]  /*6ae0*/  @!P0 PRMT R90, R0, 0x7610, R90 ;  /* 0x00007610005a8816 */ /* 0x000fe2000000005a */
[----:B-1----:R-:W2:Y:S06]  /*6af0*/  @!P0 LDC R53, c[0x0][0xc80] ;  /* 0x00032000ff358b82 */ /* 0x002eac0000000800 */
.L_x_102:
[----:B------:R-:W-:Y:S02]  /*6b00*/  ISETP.NE.AND.EX P2, PT, R83, RZ, PT, P2 ;  /* 0x000000ff5300720c */ /* 0x000fe40003f45320 */
[----:B------:R-:W-:Y:S02]  /*6b10*/  PLOP3.LUT P0, PT, PT, PT, PT, 0x8, 0x80 ;  /* 0x000000000080781c */ /* 0x000fe40003f0e170 */
[----:B------:R-:W-:Y:S02]  /*6b20*/  ISETP.NE.AND.EX P1, PT, RZ, UR45, PT, P1 ;  /* 0x0000002dff007c0c */ /* 0x000fe4000bf25310 */
[----:B------:R-:W-:Y:S07]  /*6b30*/  @!P4 PLOP3.LUT P0, PT, P3, PT, PT, 0x80, 0x8 ;  /* 0x000000000008c81c */ /* 0x000fee0001f0f070 */
[----:B------:R-:W-:Y:S06]  /*6b40*/  @!P2 BRA `(.L_x_103) ;  /* 0x000000000020a947 */ /* 0x000fec0003800000 */
[----:B------:R-:W-:Y:S04]  /*6b50*/  ISETP.NE.U32.AND P2, PT, R80, RZ, PT ;  /* 0x000000ff5000720c */ /* 0x000fe80003f45070 */
[----:B------:R-:W-:Y:S11]  /*6b60*/  ISETP.NE.AND.EX P2, PT, R81, RZ, PT, P2 ;  /* 0x000000ff5100720c */ /* 0x000ff60003f45320 */
[----:B------:R-:W-:Y:S02]  /*6b70*/  @!UPT UIADD3 URZ, UPT, UPT, URZ, URZ, URZ ;  /* 0x000000fffffff290 */ /* 0x000fe4000fffe0ff */
[----:B------:R-:W1:Y:S01]  /*6b80*/  @P2 LDC.64 R2, c[0x0][0xca8] ;  /* 0x00032a00ff022b82 */ /* 0x000e620000000a00 */
[----:B------:R-:W-:Y:S04]  /*6b90*/  @P2 IMAD R0, R82, UR36, RZ ;  /* 0x0000002452002c24 */ /* 0x000fe8000f8e02ff */
[----:B-1----:R-:W-:Y:S05]  /*6ba0*/  @P2 IMAD.WIDE R2, R0, 0x4, R2 ;  /* 0x0000000400022825 */ /* 0x002fea00078e0202 */
[----:B-----5:R1:W5:Y:S02]  /*6bb0*/  @P2 LDG.E R52, desc[UR46][R2.64] ;  /* 0x0000002e02342981 */ /* 0x020364000c1e1900 */
[----:B-1----:R-:W3:Y:S02]  /*6bc0*/  @!P2 LDC R52, c[0x0][0xca0] ;  /* 0x00032800ff34ab82 */ /* 0x002ee40000000800 */
.L_x_103:
[----:B--2--5:R-:W-:Y:S01]  /*6bd0*/  FSETP.NEU.AND P2, PT, R53, RZ, PT ;  /* 0x000000ff3500720b */ /* 0x024fe20003f4d000 */
[----:B------:R-:W-:Y:S01]  /*6be0*/  IMAD.MOV.U32 R69, RZ, RZ, 0x10 ;  /* 0x00000010ff457424 */ /* 0x000fe200078e00ff */
[----:B------:R-:W-:Y:S01]  /*6bf0*/  SEL R2, RZ, 0xffffffff, P1 ;  /* 0xffffffffff027807 */ /* 0x000fe20000800000 */
[----:B------:R-:W-:Y:S01]  /*6c00*/  IMAD R59, R98, 0x80, R99 ;  /* 0x00000080623b7824 */ /* 0x000fe200078e0263 */
[----:B------:R-:W-:Y:S01]  /*6c10*/  @!P4 LOP3.LUT P1, RZ, R90, 0xff, RZ, 0xc0, !PT ;  /* 0x000000ff5affc812 */ /* 0x000fe2000782c0ff */
[----:B------:R-:W-:Y:S01]  /*6c20*/  IMAD.SHL.U32 R108, R100, 0x2, RZ ;  /* 0x00000002646c7824 */ /* 0x000fe200078e00ff */
[----:B------:R-:W-:Y:S01]  /*6c30*/  @!P4 SEL R0, RZ, 0xffffffff, P2 ;  /* 0xffffffffff00c807 */ /* 0x000fe20001000000 */
[----:B------:R-:W-:Y:S01]  /*6c40*/  BSSY B1, `(.L_x_104) ;  /* 0x0000038000017945 */ /* 0x000fe20003800000 */
[----:B------:R-:W-:Y:S01]  /*6c50*/  LEA R58, R98, UR52, 0x3 ;  /* 0x00000034623a7c11 */ /* 0x000fe2000f8e18ff */
[----:B------:R-:W-:Y:S01]  /*6c60*/  VIADD R107, R108, UR52 ;  /* 0x000000346c6b7c36 */ /* 0x000fe20008000000 */
[----:B------:R-:W-:Y:S01]  /*6c70*/  @P0 SEL R0, R2, R0, !P1 ;  /* 0x0000000002000207 */ /* 0x000fe20004800000 */
[----:B------:R-:W-:Y:S01]  /*6c80*/  IMAD.MOV.U32 R70, RZ, RZ, 0x1 ;  /* 0x00000001ff467424 */ /* 0x000fe200078e00ff */
[----:B------:R-:W-:Y:S01]  /*6c90*/  SHF.L.U32 R3, R97, 0x1f, RZ ;  /* 0x0000001f61037819 */ /* 0x000fe200000006ff */
[----:B------:R-:W-:Y:S01]  /*6ca0*/  IMAD.MOV.U32 R68, RZ, RZ, RZ ;  /* 0x000000ffff447224 */ /* 0x000fe200078e00ff */
[----:B------:R-:W-:Y:S02]  /*6cb0*/  @!P4 LOP3.LUT R0, R0, 0x1, RZ, 0xc0, !PT ;  /* 0x000000010000c812 */ /* 0x000fe400078ec0ff */
[----:B------:R-:W-:Y:S02]  /*6cc0*/  CS2R R78, SRZ ;  /* 0x00000000004e7805 */ /* 0x000fe4000001ff00 */
[----:B------:R-:W-:Y:S02]  /*6cd0*/  LOP3.LUT P6, RZ, R101, 0x40, RZ, 0xc0, !PT ;  /* 0x0000004065ff7812 */ /* 0x000fe400078cc0ff */
[----:B------:R-:W-:Y:S02]  /*6ce0*/  CS2R R76, SRZ ;  /* 0x00000000004c7805 */ /* 0x000fe4000001ff00 */
[----:B------:R-:W-:Y:S02]  /*6cf0*/  ISETP.NE.U32.OR P5, PT, R0, 0x1, P4 ;  /* 0x000000010000780c */ /* 0x000fe400027a5470 */
[----:B------:R-:W-:Y:S02]  /*6d00*/  CS2R R74, SRZ ;  /* 0x00000000004a7805 */ /* 0x000fe4000001ff00 */
[----:B------:R-:W-:Y:S02]  /*6d10*/  SEL R69, R69, 0xfffffff0, !P6 ;  /* 0xfffffff045457807 */ /* 0x000fe40007000000 */
[----:B------:R-:W-:Y:S02]  /*6d20*/  CS2R R72, SRZ ;  /* 0x0000000000487805 */ /* 0x000fe4000001ff00 */
[----:B------:R-:W-:Y:S02]  /*6d30*/  P2R R109, PR, RZ, 0x20 ;  /* 0x00000020ff6d7803 */ /* 0x000fe40000000000 */
[----:B------:R-:W-:Y:S02]  /*6d40*/  CS2R R66, SRZ ;  /* 0x0000000000427805 */ /* 0x000fe4000001ff00 */
[----:B------:R-:W-:Y:S02]  /*6d50*/  CS2R R64, SRZ ;  /* 0x0000000000407805 */ /* 0x000fe4000001ff00 */
[----:B------:R-:W-:Y:S02]  /*6d60*/  CS2R R62, SRZ ;  /* 0x00000000003e7805 */ /* 0x000fe4000001ff00 */
[----:B------:R-:W-:Y:S01]  /*6d70*/  CS2R R60, SRZ ;  /* 0x00000000003c7805 */ /* 0x000fe2000001ff00 */
[----:B------:R-:W-:Y:S01]  /*6d80*/  IMAD.IADD R107, R107, 0x1, R69 ;  /* 0x000000016b6b7824 */ /* 0x000fe200078e0245 */
[----:B------:R-:W-:Y:S04]  /*6d90*/  @P5 SHF.L.U32 R0, RZ, 0x1f, RZ ;  /* 0x0000001fff005819 */ /* 0x000fe800000006ff */
[----:B------:R1:W2:Y:S01]  /*6da0*/  @P5 SYNCS.PHASECHK.TRANS64.TRYWAIT P1, [UR52+0x50], R0 ;  /* 0x00005000ff0055a7 */ /* 0x0002a20008021134 */
[----:B------:R4:W3:Y:S01]  /*6db0*/  SYNCS.PHASECHK.TRANS64.TRYWAIT P0, [R58+URZ+0xc0], R3 ;  /* 0x0000c0033a0075a7 */ /* 0x0008e200080011ff */
[----:B-1----:R-:W-:Y:S02]  /*6dc0*/  SEL R0, RZ, 0xffffffff, P2 ;  /* 0xffffffffff007807 */ /* 0x002fe40001000000 */
[----:B------:R-:W-:Y:S04]  /*6dd0*/  LOP3.LUT P2, R105, R90, 0xff, RZ, 0xc0, !PT ;  /* 0x000000ff5a697812 */ /* 0x000fe8000784c0ff */
[----:B------:R-:W-:Y:S04]  /*6de0*/  @P3 SEL R0, R2, R0, !P2 ;  /* 0x0000000002003207 */ /* 0x000fe80005000000 */
[----:B------:R-:W-:Y:S04]  /*6df0*/  LOP3.LUT R0, R0, 0x1, RZ, 0xc0, !PT ;  /* 0x0000000100007812 */ /* 0x000fe800078ec0ff */
[----:B------:R-:W-:Y:S02]  /*6e00*/  ISETP.NE.U32.AND P2, PT, R0, 0x1, PT ;  /* 0x000000010000780c */ /* 0x000fe40003f45070 */
[----:B------:R-:W-:Y:S02]  /*6e10*/  SHF.R.U32.HI R0, RZ, 0x15, R59 ;  /* 0x00000015ff007819 */ /* 0x000fe4000001163b */
[----:B------:R-:W-:Y:S02]  /*6e20*/  P2R R71, PR, RZ, 0x4 ;  /* 0x00000004ff477803 */ /* 0x000fe40000000000 */
[----:B------:R-:W-:Y:S02]  /*6e30*/  LOP3.LUT R2, R0, 0x3, RZ, 0xc0, !PT ;  /* 0x0000000300027812 */ /* 0x000fe400078ec0ff */
[----:B--2---:R-:W-:Y:S01]  /*6e40*/  @P5 SEL R70, RZ, 0x1, !P1 ;  /* 0x00000001ff465807 */ /* 0x004fe20004800000 */
[----:B---34-:R-:W-:Y:S06]  /*6e50*/  @!P5 BRA `(.L_x_105) ;  /* 0x000000000058d947 */ /* 0x018fec0003800000 */
[----:B------:R-:W-:Y:S01]  /*6e60*/  IMAD.MOV.U32 R79, RZ, RZ, RZ ;  /* 0x000000ffff4f7224 */ /* 0x000fe200078e00ff */
[----:B------:R-:W-:Y:S01]  /*6e70*/  ISETP.NE.AND P1, PT, R70, RZ, PT ;  /* 0x000000ff4600720c */ /* 0x000fe20003f25270 */
[----:B------:R-:W-:Y:S01]  /*6e80*/  BSSY B0, `(.L_x_106) ;  /* 0x000000c000007945 */ /* 0x000fe20003800000 */
[----:B------:R-:W-:Y:S02]  /*6e90*/  CS2R R62, SRZ ;  /* 0x00000000003e7805 */ /* 0x000fe4000001ff00 */
[----:B------:R-:W-:Y:S02]  /*6ea0*/  CS2R R60, SRZ ;  /* 0x00000000003c7805 */ /* 0x000fe4000001ff00 */
[----:B------:R-:W-:Y:S02]  /*6eb0*/  CS2R R66, SRZ ;  /* 0x0000000000427805 */ /* 0x000fe4000001ff00 */
[----:B------:R-:W-:Y:S02]  /*6ec0*/  CS2R R64, SRZ ;  /* 0x0000000000407805 */ /* 0x000fe4000001ff00 */
[----:B------:R-:W-:Y:S02]  /*6ed0*/  CS2R R74, SRZ ;  /* 0x00000000004a7805 */ /* 0x000fe4000001ff00 */
[----:B------:R-:W-:Y:S02]  /*6ee0*/  CS2R R72, SRZ ;  /* 0x0000000000487805 */ /* 0x000fe4000001ff00 */
[----:B------:R-:W-:Y:S01]  /*6ef0*/  CS2R R76, SRZ ;  /* 0x00000000004c7805 */ /* 0x000fe2000001ff00 */
[----:B------:R-:W-:Y:S06]  /*6f00*/  @P1 BRA `(.L_x_107) ;  /* 0x00000000000c1947 */ /* 0x000fec0003800000 */
[----:B------:R-:W-:Y:S04]  /*6f10*/  SHF.L.U32 R5, RZ, 0x1f, RZ ;  /* 0x0000001fff057819 */ /* 0x000fe800000006ff */
[----:B------:R-:W1:Y:S02]  /*6f20*/  SYNCS.PHASECHK.TRANS64.TRYWAIT P1, [UR52+0x50], R5 ;  /* 0x00005005ff0075a7 */ /* 0x000e640008021134 */
[----:B-1----:R-:W-:Y:S05]  /*6f30*/  @!P1 BRA `(.L_x_108) ;  /* 0x0000008000d49947 */ /* 0x002fea0003800000 */
.L_x_107:
[----:B------:R-:W-:Y:S05]  /*6f40*/  BSYNC B0 ;  /* 0x0000000000007941 */ /* 0x000fea0003800000 */
.L_x_106:
[----:B------:R-:W-:Y:S01]  /*6f50*/  ISETP.NE.AND P1, PT, R71, RZ, PT ;  /* 0x000000ff4700720c */ /* 0x000fe20003f25270 */
[----:B------:R-:W-:Y:S11]  /*6f60*/  HFMA2 R68, -RZ, RZ, 0, 5.9604644775390625e-08 ;  /* 0x00000001ff447431 */ /* 0x000ff600000001ff */
[----:B------:R-:W-:Y:S01]  /*6f70*/  @!UPT UIADD3 URZ, UPT, UPT, URZ, URZ, URZ ;  /* 0x000000fffffff290 */ /* 0x000fe2000fffe0ff */
[----:B------:R2:W3:Y:S04]  /*6f80*/  @P1 LDS.128 R60, [R108+UR52+0x200] ;  /* 0x000200346c3c1984 */ /* 0x0004e80008000c00 */
[----:B------:R2:W4:Y:S04]  /*6f90*/  @P1 LDS.128 R64, [R107+0x200] ;  /* 0x000200006b401984 */ /* 0x0005280000000c00 */
[----:B------:R2:W1:Y:S04]  /*6fa0*/  @P1 LDS.128 R72, [R108+UR52+0xa00] ;  /* 0x000a00346c481984 */ /* 0x0004680008000c00 */
[----:B------:R2:W1:Y:S02]  /*6fb0*/  @P1 LDS.128 R76, [R107+0xa00] ;  /* 0x000a00006b4c1984 */ /* 0x0004640000000c00 */
.L_x_105:
[----:B------:R-:W-:Y:S05]  /*6fc0*/  BSYNC B1 ;  /* 0x0000000000017941 */ /* 0x000fea0003800000 */
.L_x_104:
[----:B------:R-:W-:Y:S02]  /*6fd0*/  ISETP.NE.AND P1, PT, R102, R2, PT ;  /* 0x000000026600720c */ /* 0x000fe40003f25270 */
[----:B------:R-:W-:Y:S01]  /*6fe0*/  MOV R39, RZ ;  /* 0x000000ff00277202 */ /* 0x000fe20000000f00 */
[----:B------:R-:W-:Y:S10]  /*6ff0*/  @P0 BRA `(.L_x_109) ;  /* 0x0000000000080947 */ /* 0x000ff40003800000 */
[----:B------:R-:W5:Y:S02]  /*7000*/  SYNCS.PHASECHK.TRANS64.TRYWAIT P0, [R58+URZ+0xc0], R3 ;  /* 0x0000c0033a0075a7 */ /* 0x000f6400080011ff */
[----:B-----5:R-:W-:Y:S05]  /*7010*/  @!P0 BRA `(.L_x_110) ;  /* 0x0000008000b48947 */ /* 0x020fea0003800000 */
.L_x_109:
[----:B------:R-:W-:Y:S01]  /*7020*/  IMAD.MOV.U32 R38, RZ, RZ, RZ ;  /* 0x000000ffff267224 */ /* 0x000fe200078e00ff */
[----:B------:R-:W-:Y:S02]  /*7030*/  CS2R R36, SRZ ;  /* 0x0000000000247805 */ /* 0x000fe4000001ff00 */
        /* <DEDUP_REMOVED lines=13> */
[----:B-1----:R-:W-:Y:S01]  /*7110*/  CS2R R4, SRZ ;  /* 0x0000000000047805 */ /* 0x002fe2000001ff00 */
[----:B------:R-:W-:Y:S06]  /*7120*/  @P1 BRA `(.L_x_111) ;  /* 0x0000000000bc1947 */ /* 0x000fec0003800000 */
[----:B------:R-:W-:Y:S11]  /*7130*/  LOP3.LUT P0, RZ, R0, 0x3, R103, 0x48, !PT ;  /* 0x0000000300ff7812 */ /* 0x000ff60007804867 */
[----:B------:R-:W-:Y:S02]  /*7140*/  @!UPT UIADD3 URZ, UPT, UPT, URZ, URZ, URZ ;  /* 0x000000fffffff290 */ /* 0x000fe4000fffe0ff */
[----:B------:R-:W-:Y:S05]  /*7150*/  @!P0 BRA `(.L_x_112) ;  /* 0x0000000000408947 */ /* 0x000fea0003800000 */
[----:B------:R-:W1:Y:S01]  /*7160*/  LDCU.64 UR8, c[0x4][0x70] ;  /* 0x01000e00ff0877ac */ /* 0x000e620008000a00 */
[----:B------:R-:W-:Y:S01]  /*7170*/  MOV R15, 0x0 ;  /* 0x00000000000f7802 */ /* 0x000fe20000000f00 */
[----:B------:R-:W-:Y:S02]  /*7180*/  HFMA2 R12, -RZ, RZ, 0, 5.9604644775390625e-08 ;  /* 0x00000001ff0c7431 */ /* 0x000fe400000001ff */
[----:B------:R-:W-:Y:S02]  /*7190*/  IMAD.MOV.U32 R8, RZ, RZ, 0x192 ;  /* 0x00000192ff087424 */ /* 0x000fe400078e00ff */
[----:B------:R-:W-:Y:S01]  /*71a0*/  IMAD.MOV.U32 R13, RZ, RZ, RZ ;  /* 0x000000ffff0d7224 */ /* 0x000fe200078e00ff */
[----:B------:R-:W5:Y:S01]  /*71b0*/  LDCU.64 UR6, c[0x4][0x78] ;  /* 0x01000f00ff0677ac */ /* 0x000f620008000a00 */
[----:B------:R-:W2:Y:S01]  /*71c0*/  LDC.64 R14, c[0x4][R15] ;  /* 0x010000000f0e7b82 */ /* 0x000ea20000000a00 */
[----:B------:R-:W3:Y:S01]  /*71d0*/  LDCU.64 UR4, c[0x4][0x10] ;  /* 0x01000200ff0477ac */ /* 0x000ee20008000a00 */
[----:B-1----:R-:W-:Y:S01]  /*71e0*/  MOV R5, UR9 ;  /* 0x0000000900057c02 */ /* 0x002fe20008000f00 */
[----:B------:R-:W-:Y:S01]  /*71f0*/  IMAD.U32 R4, RZ, RZ, UR8 ;  /* 0x00000008ff047e24 */ /* 0x000fe2000f8e00ff */
[----:B-----5:R-:W-:Y:S01]  /*7200*/  MOV R7, UR7 ;  /* 0x0000000700077c02 */ /* 0x020fe20008000f00 */
[----:B------:R-:W-:Y:S01]  /*7210*/  IMAD.U32 R6, RZ, RZ, UR6 ;  /* 0x00000006ff067e24 */ /* 0x000fe2000f8e00ff */
[----:B---3--:R-:W-:Y:S01]  /*7220*/  MOV R11, UR5 ;  /* 0x00000005000b7c02 */ /* 0x008fe20008000f00 */
[----:B------:R-:W-:Y:S02]  /*7230*/  IMAD.U32 R10, RZ, RZ, UR4 ;  /* 0x00000004ff0a7e24 */ /* 0x000fe4000f8e00ff */
[----:B------:R-:W-:Y:S07]  /*7240*/  LEPC R20, `(.L_x_112) ;  /* 0x000000001014794e */ /* 0x000fee0000000000 */
[----:B--2-4-:R-:W-:Y:S05]  /*7250*/  CALL.ABS.NOINC R14 ;  /* 0x000000000e007343 */ /* 0x014fea0003c00000 */
.L_x_112:
[----:B------:R-:W-:Y:S05]  /*7260*/  WARPSYNC.ALL ;  /* 0x0000000000007948 */ /* 0x000fea0003800000 */
[C---:B------:R-:W-:Y:S01]  /*7270*/  R2UR UR4, R59.reuse ;  /* 0x000000003b0472ca */ /* 0x040fe200000e0000 */
[----:B------:R-:W-:Y:S05]  /*7280*/  VIADD R0, R59, 0x40 ;  /* 0x000000403b007836 */ /* 0x000fea0000000000 */
[----:B------:R-:W-:Y:S04]  /*7290*/  SHF.R.U32.HI R0, RZ, 0x15, R0 ;  /* 0x00000015ff007819 */ /* 0x000fe80000011600 */
[----:B------:R-:W-:Y:S03]  /*72a0*/  LOP3.LUT P0, RZ, R0, 0x3, R103, 0x48, !PT ;  /* 0x0000000300ff7812 */ /* 0x000fe60007804867 */
[----:B------:R-:W1:Y:S10]  /*72b0*/  LDTM.x16 R24, tmem[UR4] ;  /* 0x00000004001879ee */ /* 0x000e740008240000 */
[----:B-1----:R-:W-:Y:S05]  /*72c0*/  @!P0 BRA `(.L_x_113) ;  /* 0x0000000000408947 */ /* 0x002fea0003800000 */
        /* <DEDUP_REMOVED lines=16> */
.L_x_113:
[----:B------:R-:W-:Y:S05]  /*73d0*/  WARPSYNC.ALL ;  /* 0x0000000000007948 */ /* 0x000fea0003800000 */
[----:B------:R-:W-:Y:S11]  /*73e0*/  R2UR UR4, R59 ;  /* 0x000000003b0472ca */ /* 0x000ff600000e0000 */
[----:B------:R-:W-:Y:S02]  /*73f0*/  @!UPT UIADD3 URZ, UPT, UPT, URZ, URZ, URZ ;  /* 0x000000fffffff290 */ /* 0x000fe4000fffe0ff */
[----:B------:R-:W1:Y:S02]  /*7400*/  LDTM.x16 R4, tmem[UR4+0x40] ;  /* 0x00004004000479ee */ /* 0x000e640008240000 */
[----:B-1----:R-:W-:Y:S01]  /*7410*/  NOP ;  /* 0x0000000000007918 */ /* 0x002fe20000000000 */
.L_x_111:
[----:B---3--:R-:W-:Y:S01]  /*7420*/  SHF.L.U32 R20, R60, 0x10, RZ ;  /* 0x000000103c147819 */ /* 0x008fe200000006ff */
[----:B------:R-:W-:Y:S01]  /*7430*/  FMUL R0, R52, R24 ;  /* 0x0000001834007220 */ /* 0x000fe20000400000 */
[----:B------:R-:W-:Y:S01]  /*7440*/  ISETP.NE.AND P0, PT, R102, R2, PT ;  /* 0x000000026600720c */ /* 0x000fe20003f05270 */
[----:B------:R-:W-:Y:S01]  /*7450*/  FMUL R2, R52, R25 ;  /* 0x0000001934027220 */ /* 0x000fe20000400000 */
[----:B------:R-:W-:Y:S01]  /*7460*/  LOP3.LUT R21, R60, 0xffff0000, RZ, 0xc0, !PT ;  /* 0xffff00003c157812 */ /* 0x000fe200078ec0ff */
[----:B------:R-:W-:Y:S01]  /*7470*/  FFMA R0, R53, R20, R0 ;  /* 0x0000001435007223 */ /* 0x000fe20000000000 */
[C---:B------:R-:W-:Y:S01]  /*7480*/  SHF.L.U32 R22, R61.reuse, 0x10, RZ ;  /* 0x000000103d167819 */ /* 0x040fe200000006ff */
[----:B------:R-:W-:Y:S01]  /*7490*/  FMUL R3, R52, R26 ;  /* 0x0000001a34037220 */ /* 0x000fe20000400000 */
[----:B------:R-:W-:Y:S01]  /*74a0*/  LOP3.LUT R23, R61, 0xffff0000, RZ, 0xc0, !PT ;  /* 0xffff00003d177812 */ /* 0x000fe200078ec0ff */
[C---:B------:R-:W-:Y:S01]  /*74b0*/  FFMA R2, R53.reuse, R21, R2 ;  /* 0x0000001535027223 */ /* 0x040fe20000000002 */
[----:B------:R-:W-:Y:S01]  /*74c0*/  SHF.L.U32 R40, R62, 0x10, RZ ;  /* 0x000000103e287819 */ /* 0x000fe200000006ff */
[----:B------:R-:W-:Y:S01]  /*74d0*/  FMUL R20, R52, R27 ;  /* 0x0000001b34147220 */ /* 0x000fe20000400000 */
[----:B------:R-:W-:Y:S01]  /*74e0*/  LOP3.LUT R41, R62, 0xffff0000, RZ, 0xc0, !PT ;  /* 0xffff00003e297812 */ /* 0x000fe200078ec0ff */
[----:B------:R-:W-:Y:S01]  /*74f0*/  FFMA R3, R53, R22, R3 ;  /* 0x0000001635037223 */ /* 0x000fe20000000003 */
[----:B------:R-:W-:Y:S01]  /*7500*/  F2FP.BF16.F32.PACK_AB R112, R2, R0 ;  /* 0x000000000270723e */ /* 0x000fe200000010ff */
[C---:B------:R-:W-:Y:S01]  /*7510*/  FMUL R21, R52.reuse, R28 ;  /* 0x0000001c34157220 */ /* 0x040fe20000400000 */
[----:B------:R-:W-:Y:S01]  /*7520*/  LOP3.LUT R42, R77, 0xffff0000, RZ, 0xc0, !PT ;  /* 0xffff00004d2a7812 */ /* 0x000fe200078ec0ff */
[----:B------:R-:W-:Y:S01]  /*7530*/  FMUL R22, R52, R29 ;  /* 0x0000001d34167220 */ /* 0x000fe20000400000 */
[----:B------:R-:W-:Y:S01]  /*7540*/  SHF.L.U32 R54, R78, 0x10, RZ ;  /* 0x000000104e367819 */ /* 0x000fe200000006ff */
[----:B------:R-:W-:Y:S01]  /*7550*/  FFMA R20, R53, R23, R20 ;  /* 0x0000001735147223 */ /* 0x000fe20000000014 */
[----:B------:R-:W-:Y:S01]  /*7560*/  SHF.L.U32 R23, R63, 0x10, RZ ;  /* 0x000000103f177819 */ /* 0x000fe200000006ff */
[----:B------:R-:W-:Y:S01]  /*7570*/  FFMA R21, R53, R40, R21 ;  /* 0x0000002835157223 */ /* 0x000fe20000000015 */
[----:B------:R-:W-:Y:S01]  /*7580*/  LOP3.LUT R40, R63, 0xffff0000, RZ, 0xc0, !PT ;  /* 0xffff00003f287812 */ /* 0x000fe200078ec0ff */
[C---:B------:R-:W-:Y:S01]  /*7590*/  FFMA R22, R53.reuse, R41, R22 ;  /* 0x0000002935167223 */ /* 0x040fe20000000016 */
[----:B------:R-:W-:Y:S01]  /*75a0*/  F2FP.BF16.F32.PACK_AB R113, R20, R3 ;  /* 0x000000031471723e */ /* 0x000fe200000010ff */
[----:B------:R-:W-:Y:S01]  /*75b0*/  FMUL R0, R52, R30 ;  /* 0x0000001e34007220 */ /* 0x000fe20000400000 */
[----:B----4-:R-:W-:Y:S01]  /*75c0*/  LOP3.LUT R41, R66, 0xffff0000, RZ, 0xc0, !PT ;  /* 0xffff000042297812 */ /* 0x010fe200078ec0ff */
[----:B------:R-:W-:Y:S01]  /*75d0*/  FMUL R2, R52, R31 ;  /* 0x0000001f34027220 */ /* 0x000fe20000400000 */
[----:B------:R-:W-:Y:S01]  /*75e0*/  F2FP.BF16.F32.PACK_AB R114, R22, R21 ;  /* 0x000000151672723e */ /* 0x000fe200000010ff */
[C---:B------:R-:W-:Y:S01]  /*75f0*/  FFMA R0, R53.reuse, R23, R0 ;  /* 0x0000001735007223 */ /* 0x040fe20000000000 */
[C---:B------:R-:W-:Y:S01]  /*7600*/  SHF.L.U32 R22, R64.reuse, 0x10, RZ ;  /* 0x0000001040167819 */ /* 0x040fe200000006ff */
[----:B------:R-:W-:Y:S01]  /*7610*/  FFMA R2, R53, R40, R2 ;  /* 0x0000002835027223 */ /* 0x000fe20000000002 */
[----:B------:R-:W-:Y:S01]  /*7620*/  LOP3.LUT R23, R64, 0xffff0000, RZ, 0xc0, !PT ;  /* 0xffff000040177812 */ /* 0x000fe200078ec0ff */
[C---:B------:R-:W-:Y:S01]  /*7630*/  FMUL R3, R52.reuse, R32 ;  /* 0x0000002034037220 */ /* 0x040fe20000400000 */
[----:B------:R-:W-:Y:S01]  /*7640*/  SHF.L.U32 R40, R65, 0x10, RZ ;  /* 0x0000001041287819 */ /* 0x000fe200000006ff */
[----:B------:R-:W-:Y:S01]  /*7650*/  FMUL R20, R52, R33 ;  /* 0x0000002134147220 */ /* 0x000fe20000400000 */
[----:B------:R-:W-:Y:S01]  /*7660*/  F2FP.BF16.F32.PACK_AB R115, R2, R0 ;  /* 0x000000000273723e */ /* 0x000fe200000010ff */
[----:B------:R-:W-:Y:S01]  /*7670*/  FMUL R21, R52, R34 ;  /* 0x0000002234157220 */ /* 0x000fe20000400000 */
[----:B------:R-:W-:Y:S01]  /*7680*/  LOP3.LUT R55, R78, 0xffff0000, RZ, 0xc0, !PT ;  /* 0xffff00004e377812 */ /* 0x000fe200078ec0ff */
[----:B------:R-:W-:Y:S01]  /*7690*/  FFMA R3, R53, R22, R3 ;  /* 0x0000001635037223 */ /* 0x000fe20000000003 */
[----:B------:R-:W-:Y:S01]  /*76a0*/  SHF.L.U32 R56, R79, 0x10, RZ ;  /* 0x000000104f387819 */ /* 0x000fe200000006ff */
[----:B------:R-:W-:Y:S01]  /*76b0*/  FFMA R20, R53, R23, R20 ;  /* 0x0000001735147223 */ /* 0x000fe20000000014 */
[----:B------:R-:W-:Y:S01]  /*76c0*/  LOP3.LUT R23, R65, 0xffff0000, RZ, 0xc0, !PT ;  /* 0xffff000041177812 */ /* 0x000fe200078ec0ff */
[----:B------:R-:W-:Y:S01]  /*76d0*/  FFMA R21, R53, R40, R21 ;  /* 0x0000002835157223 */ /* 0x000fe20000000015 */
[----:B------:R-:W-:Y:S01]  /*76e0*/  SHF.L.U32 R40, R66, 0x10, RZ ;  /* 0x0000001042287819 */ /* 0x000fe200000006ff */
[----:B------:R-:W-:Y:S01]  /*76f0*/  FMUL R0, R52, R35 ;  /* 0x0000002334007220 */ /* 0x000fe20000400000 */
[----:B------:R-:W-:Y:S01]  /*7700*/  F2FP.BF16.F32.PACK_AB R116, R20, R3 ;  /* 0x000000031474723e */ /* 0x000fe200000010ff */
[C---:B------:R-:W-:Y:S01]  /*7710*/  FMUL R2, R52.reuse, R36 ;  /* 0x0000002434027220 */ /* 0x040fe20000400000 */
[----:B------:R-:W-:Y:S01]  /*7720*/  LOP3.LUT R57, R79, 0xffff0000, RZ, 0xc0, !PT ;  /* 0xffff00004f397812 */ /* 0x000fe200078ec0ff */
[----:B------:R-:W-:Y:S01]  /*7730*/  FMUL R22, R52, R37 ;  /* 0x0000002534167220 */ /* 0x000fe20000400000 */
[----:B------:R-:W-:Y:S01]  /*7740*/  ISETP.NE.AND P1, PT, R102, RZ, PT ;  /* 0x000000ff6600720c */ /* 0x000fe20003f25270 */
[----:B------:R-:W-:Y:S01]  /*7750*/  FFMA R0, R53, R23, R0 ;  /* 0x0000001735007223 */ /* 0x000fe20000000000 */
[----:B------:R-:W-:Y:S01]  /*7760*/  SHF.L.U32 R23, R67, 0x10, RZ ;  /* 0x0000001043177819 */ /* 0x000fe200000006ff */
[----:B------:R-:W-:Y:S01]  /*7770*/  FFMA R2, R53, R40, R2 ;  /* 0x0000002835027223 */ /* 0x000fe20000000002 */
[----:B------:R-:W-:Y:S01]  /*7780*/  LOP3.LUT R40, R67, 0xffff0000, RZ, 0xc0, !PT ;  /* 0xffff000043287812 */ /* 0x000fe200078ec0ff */
[----:B------:R1:W-:Y:S01]  /*7790*/  @!P0 STS.128 [R108+UR52+0x200], R112 ;  /* 0x000200706c008988 */ /* 0x0003e20008000c34 */
[----:B------:R-:W-:Y:S01]  /*77a0*/  F2FP.BF16.F32.PACK_AB R117, R0, R21 ;  /* 0x000000150075723e */ /* 0x000fe200000010ff */
[C---:B------:R-:W-:Y:S01]  /*77b0*/  FFMA R22, R53.reuse, R41, R22 ;  /* 0x0000002935167223 */ /* 0x040fe20000000016 */
[----:B------:R-:W-:Y:S01]  /*77c0*/  LOP3.LUT R41, R74, 0xffff0000, RZ, 0xc0, !PT ;  /* 0xffff00004a297812 */ /* 0x000fe200078ec0ff */
[C---:B------:R-:W-:Y:S01]  /*77d0*/  FMUL R3, R52.reuse, R38 ;  /* 0x0000002634037220 */ /* 0x040fe20000400000 */
[C---:B------:R-:W-:Y:S01]  /*77e0*/  FMUL R20, R52.reuse, R39 ;  /* 0x0000002734147220 */ /* 0x040fe20000400000 */
        /* <DEDUP_REMOVED lines=9> */
[C---:B------:R-:W-:Y:S01]  /*7880*/  FFMA R0, R53.reuse, R22, R0 ;  /* 0x0000001635007223 */ /* 0x040fe20000000000 */
[C---:B------:R-:W-:Y:S01]  /*7890*/  FFMA R2, R53.reuse, R23, R2 ;  /* 0x0000001735027223 */ /* 0x040fe20000000002 */
[----:B------:R-:W-:Y:S01]  /*78a0*/  F2FP.BF16.F32.PACK_AB R119, R20, R3 ;  /* 0x000000031477723e */ /* 0x000fe200000010ff */
[----:B------:R-:W-:Y:S01]  /*78b0*/  FFMA R21, R53, R40, R21 ;  /* 0x0000002835157223 */ /* 0x000fe20000000015 */
[----:B------:R-:W-:Y:S01]  /*78c0*/  LOP3.LUT R23, R73, 0xffff0000, RZ, 0xc0, !PT ;  /* 0xffff000049177812 */ /* 0x000fe200078ec0ff */
[----:B------:R-:W-:Y:S01]  /*78d0*/  FMUL R3, R52, R7 ;  /* 0x0000000734037220 */ /* 0x000fe20000400000 */
[----:B------:R-:W-:Y:S01]  /*78e0*/  SHF.L.U32 R40, R74, 0x10, RZ ;  /* 0x000000104a287819 */ /* 0x000fe200000006ff */
[----:B------:R1:W-:Y:S01]  /*78f0*/  @!P0 STS.128 [R107+0x200], R116 ;  /* 0x000200746b008388 */ /* 0x0003e20000000c00 */
[C---:B------:R-:W-:Y:S01]  /*7900*/  FMUL R20, R52.reuse, R8 ;  /* 0x0000000834147220 */ /* 0x040fe20000400000 */
[----:B------:R-:W-:Y:S01]  /*7910*/  FMUL R22, R52, R9 ;  /* 0x0000000934167220 */ /* 0x000fe20000400000 */
[C---:B------:R-:W-:Y:S01]  /*7920*/  FFMA R3, R53.reuse, R23, R3 ;  /* 0x0000001735037223 */ /* 0x040fe20000000003 */
[----:B------:R-:W-:Y:S01]  /*7930*/  F2FP.BF16.F32.PACK_AB R120, R2, R0 ;  /* 0x000000000278723e */ /* 0x000fe200000010ff */
[----:B------:R-:W-:Y:S01]  /*7940*/  FFMA R20, R53, R40, R20 ;  /* 0x0000002835147223 */ /* 0x000fe20000000014 */
[C---:B------:R-:W-:Y:S01]  /*7950*/  SHF.L.U32 R23, R75.reuse, 0x10, RZ ;  /* 0x000000104b177819 */ /* 0x040fe200000006ff */
[C---:B------:R-:W-:Y:S01]  /*7960*/  FMUL R0, R52.reuse, R10 ;  /* 0x0000000a34007220 */ /* 0x040fe20000400000 */
[----:B------:R-:W-:Y:S01]  /*7970*/  LOP3.LUT R40, R75, 0xffff0000, RZ, 0xc0, !PT ;  /* 0xffff00004b287812 */ /* 0x000fe200078ec0ff */
[C---:B------:R-:W-:Y:S01]  /*7980*/  FFMA R22, R53.reuse, R41, R22 ;  /* 0x0000002935167223 */ /* 0x040fe20000000016 */
[C---:B------:R-:W-:Y:S01]  /*7990*/  FMUL R2, R52.reuse, R11 ;  /* 0x0000000b34027220 */ /* 0x040fe20000400000 */
[----:B------:R-:W-:Y:S01]  /*79a0*/  FFMA R0, R53, R23, R0 ;  /* 0x0000001735007223 */ /* 0x000fe20000000000 */
[----:B------:R-:W-:Y:S01]  /*79b0*/  F2FP.BF16.F32.PACK_AB R121, R3, R21 ;  /* 0x000000150379723e */ /* 0x000fe200000010ff */
[----:B------:R-:W-:Y:S01]  /*79c0*/  FMUL R3, R52, R12 ;  /* 0x0000000c34037220 */ /* 0x000fe20000400000 */
[----:B------:R-:W-:Y:S01]  /*79d0*/  FFMA R2, R53, R40, R2 ;  /* 0x0000002835027223 */ /* 0x000fe20000000002 */
[----:B------:R-:W-:Y:S01]  /*79e0*/  SHF.L.U32 R23, R76, 0x10, RZ ;  /* 0x000000104c177819 */ /* 0x000fe200000006ff */
[----:B------:R-:W-:Y:S01]  /*79f0*/  FMUL R21, R52, R14 ;  /* 0x0000000e34157220 */ /* 0x000fe20000400000 */
[----:B------:R-:W-:Y:S01]  /*7a00*/  F2FP.BF16.F32.PACK_AB R122, R22, R20 ;  /* 0x00000014167a723e */ /* 0x000fe200000010ff */
[----:B------:R-:W-:Y:S01]  /*7a10*/  FMUL R20, R52, R13 ;  /* 0x0000000d34147220 */ /* 0x000fe20000400000 */
[----:B------:R-:W-:Y:S01]  /*7a20*/  LOP3.LUT R40, R76, 0xffff0000, RZ, 0xc0, !PT ;  /* 0xffff00004c287812 */ /* 0x000fe200078ec0ff */
[C---:B------:R-:W-:Y:S01]  /*7a30*/  FMUL R22, R52.reuse, R15 ;  /* 0x0000000f34167220 */ /* 0x040fe20000400000 */
[----:B------:R-:W-:Y:S01]  /*7a40*/  SHF.L.U32 R41, R77, 0x10, RZ ;  /* 0x000000104d297819 */ /* 0x000fe200000006ff */
[C---:B------:R-:W-:Y:S01]  /*7a50*/  FFMA R3, R53.reuse, R23, R3 ;  /* 0x0000001735037223 */ /* 0x040fe20000000003 */
[C---:B------:R-:W-:Y:S01]  /*7a60*/  FMUL R23, R52.reuse, R16 ;  /* 0x0000001034177220 */ /* 0x040fe20000400000 */
[C---:B------:R-:W-:Y:S01]  /*7a70*/  FFMA R20, R53.reuse, R40, R20 ;  /* 0x0000002835147223 */ /* 0x040fe20000000014 */
[C---:B------:R-:W-:Y:S01]  /*7a80*/  FMUL R40, R52.reuse, R17 ;  /* 0x0000001134287220 */ /* 0x040fe20000400000 */
[C---:B------:R-:W-:Y:S01]  /*7a90*/  FFMA R21, R53.reuse, R41, R21 ;  /* 0x0000002935157223 */ /* 0x040fe20000000015 */
[C---:B------:R-:W-:Y:S01]  /*7aa0*/  FFMA R22, R53.reuse, R42, R22 ;  /* 0x0000002a35167223 */ /* 0x040fe20000000016 */
[C---:B------:R-:W-:Y:S01]  /*7ab0*/  FMUL R41, R52.reuse, R18 ;  /* 0x0000001234297220 */ /* 0x040fe20000400000 */
[----:B------:R-:W-:Y:S01]  /*7ac0*/  FMUL R42, R52, R19 ;  /* 0x00000013342a7220 */ /* 0x000fe20000400000 */
[----:B------:R-:W-:Y:S01]  /*7ad0*/  F2FP.BF16.F32.PACK_AB R123, R2, R0 ;  /* 0x00000000027b723e */ /* 0x000fe200000010ff */
[C---:B------:R-:W-:Y:S01]  /*7ae0*/  FFMA R23, R53.reuse, R54, R23 ;  /* 0x0000003635177223 */ /* 0x040fe20000000017 */
[C---:B------:R-:W-:Y:S01]  /*7af0*/  FFMA R40, R53.reuse, R55, R40 ;  /* 0x0000003735287223 */ /* 0x040fe20000000028 */
[C---:B------:R-:W-:Y:S01]  /*7b00*/  FFMA R41, R53.reuse, R56, R41 ;  /* 0x0000003835297223 */ /* 0x040fe20000000029 */
[----:B------:R-:W-:Y:S01]  /*7b10*/  FFMA R42, R53, R57, R42 ;  /* 0x00000039352a7223 */ /* 0x000fe2000000002a */
[----:B------:R1:W-:Y:S01]  /*7b20*/  @!P0 STS.128 [R108+UR52+0xa00], R120 ;  /* 0x000a00786c008988 */ /* 0x0003e20008000c34 */
[----:B------:R-:W-:Y:S02]  /*7b30*/  F2FP.BF16.F32.PACK_AB R21, R22, R21 ;  /* 0x000000151615723e */ /* 0x000fe400000010ff */
[----:B------:R-:W-:Y:S02]  /*7b40*/  F2FP.BF16.F32.PACK_AB R22, R40, R23 ;  /* 0x000000172816723e */ /* 0x000fe400000010ff */
[----:B------:R-:W-:Y:S02]  /*7b50*/  F2FP.BF16.F32.PACK_AB R20, R20, R3 ;  /* 0x000000031414723e */ /* 0x000fe400000010ff */
[----:B------:R-:W-:Y:S05]  /*7b60*/  F2FP.BF16.F32.PACK_AB R23, R42, R41 ;  /* 0x000000292a17723e */ /* 0x000fea00000010ff */
[----:B------:R1:W-:Y:S01]  /*7b70*/  @!P0 STS.128 [R107+0xa00], R20 ;  /* 0x000a00146b008388 */ /* 0x0003e20000000c00 */
[----:B------:R-:W-:Y:S01]  /*7b80*/  @!PT LDS RZ, [RZ] ;  /* 0x00000000fffff984 */ /* 0x000fe20000000800 */
[----:B------:R-:W-:Y:S01]  /*7b90*/  @!PT LDS RZ, [RZ] ;  /* 0x00000000fffff984 */ /* 0x000fe20000000800 */
[----:B------:R-:W-:Y:S01]  /*7ba0*/  @!PT LDS RZ, [RZ] ;  /* 0x00000000fffff984 */ /* 0x000fe20000000800 */
[----:B------:R-:W-:Y:S01]  /*7bb0*/  @!PT LDS RZ, [RZ] ;  /* 0x00000000fffff984 */ /* 0x000fe20000000800 */
[----:B------:R3:W-:Y:S07]  /*7bc0*/  MEMBAR.ALL.CTA ;  /* 0x0000000000007992 */ /* 0x0007ee0000008000 */
[----:B---3--:R-:W3:Y:S01]  /*7bd0*/  FENCE.VIEW.ASYNC.S ;  /* 0x00000000000073c6 */ /* 0x008ee20000000000 */
[----:B------:R-:W-:Y:S05]  /*7be0*/  WARPSYNC.ALL ;  /* 0x0000000000007948 */ /* 0x000fea0003800000 */
[----:B------:R-:W-:Y:S01]  /*7bf0*/  BSSY.RECONVERGENT B0, `(.L_x_114) ;  /* 0x0000011000007945 */ /* 0x000fe20003800200 */
[----:B---3--:R-:W-:Y:S06]  /*7c00*/  BAR.SYNC.DEFER_BLOCKING 0x1, 0x80 ;  /* 0x0042000000007b1d */ /* 0x008fec0000010000 */
[----:B------:R-:W-:Y:S05]  /*7c10*/  @P1 BRA `(.L_x_115) ;  /* 0x0000000000381947 */ /* 0x000fea0003800000 */
[----:B------:R-:W-:Y:S02]  /*7c20*/  UIADD3 UR4, UPT, UPT, UR52, 0x200, URZ ;  /* 0x0000020034047890 */ /* 0x000fe4000fffe0ff */
[----:B------:R-:W-:Y:S01]  /*7c30*/  UIADD3 UR8, UP0, UPT, UR54, 0xa80, URZ ;  /* 0x00000a8036087890 */ /* 0x000fe2000ff1e0ff */
[----:B------:R-:W-:Y:S01]  /*7c40*/  UMOV UR43, UR36 ;  /* 0x00000024002b7c82 */ /* 0x000fe20008000000 */
[----:B------:R-:W-:Y:S02]  /*7c50*/  UIADD3 UR5, UPT, UPT, UR41, 0x40, URZ ;  /* 0x0000004029057890 */ /* 0x000fe4000fffe0ff */
[----:B------:R-:W-:Y:S01]  /*7c60*/  MOV R92, UR4 ;  /* 0x00000004005c7c02 */ /* 0x000fe20008000f00 */
[----:B------:R-:W-:Y:S02]  /*7c70*/  UIADD3.X UR9, UPT, UPT, URZ, UR55, URZ, UP0, !UPT ;  /* 0x00000037ff097290 */ /* 0x000fe400087fe4ff */
[----:B------:R-:W-:Y:S01]  /*7c80*/  UIADD3 UR4, UPT, UPT, UR52, 0xa00, URZ ;  /* 0x00000a0034047890 */ /* 0x000fe2000fffe0ff */
[----:B------:R-:W-:Y:S01]  /*7c90*/  R2UR UR40, R92 ;  /* 0x000000005c2872ca */ /* 0x000fe200000e0000 */
[----:B------:R-:W-:Y:S01]  /*7ca0*/  UMOV UR6, UR42 ;  /* 0x0000002a00067c82 */ /* 0x000fe20008000000 */
[----:B------:R-:W-:Y:S11]  /*7cb0*/  UMOV UR7, UR36 ;  /* 0x0000002400077c82 */ /* 0x000ff60008000000 */
[----:B------:R3:W-:Y:S01]  /*7cc0*/  UTMASTG.3D [UR40], [UR8] ;  /* 0x00000028080073b5 */ /* 0x0007e20008010000 */
[----:B------:R3:W-:Y:S01]  /*7cd0*/  UTMASTG.3D [UR4], [UR8] ;  /* 0x00000004080073b5 */ /* 0x0007e20008010000 */
[----:B------:R0:W-:Y:S01]  /*7ce0*/  UTMACMDFLUSH ;  /* 0x00000000000079b7 */ /* 0x0001e20000000000 */
[----:B---3--:R-:W-:Y:S04]  /*7cf0*/  DEPBAR.LE SB0, 0x1 ;  /* 0x000080400000791a */ /* 0x008fe80000000000 */
.L_x_115:
[----:B------:R-:W-:Y:S05]  /*7d00*/  BSYNC.RECONVERGENT B0 ;  /* 0x0000000000007941 */ /* 0x000fea0003800200 */
.L_x_114:
[----:B------:R-:W-:Y:S01]  /*7d10*/  BAR.SYNC.DEFER_BLOCKING 0x1, 0x80 ;  /* 0x0042000000007b1d */ /* 0x000fe20000010000 */
[----:B------:R-:W-:Y:S01]  /*7d20*/  ISETP.NE.AND P1, PT, R109, RZ, PT ;  /* 0x000000ff6d00720c */ /* 0x000fe20003f25270 */
[----:B------:R-:W-:Y:S01]  /*7d30*/  UISETP.NE.AND UP0, UPT, UR53, URZ, UPT ;  /* 0x000000ff3500728c */ /* 0x000fe2000bf05270 */
[----:B------:R-:W-:Y:S11]  /*7d40*/  LEA R2, R68, UR52, 0x3 ;  /* 0x0000003444027c11 */ /* 0x000ff6000f8e18ff */
[----:B------:R-:W-:Y:S01]  /*7d50*/  @P1 SHF.L.U32 R3, RZ, 0x1f, RZ ;  /* 0x0000001fff031819 */ /* 0x000fe200000006ff */
[----:B------:R-:W-:Y:S06]  /*7d60*/  BRA.U !UP0, `(.L_x_116) ;  /* 0x0000000108247547 */ /* 0x000fec000b800000 */
[----:B-1----:R-:W-:Y:S01]  /*7d70*/  IMAD.U32 R20, RZ, RZ, UR56 ;  /* 0x00000038ff147e24 */ /* 0x002fe2000f8e00ff */
[----:B------:R-:W-:Y:S01]  /*7d80*/  MOV R0, UR37 ;  /* 0x0000002500007c02 */ /* 0x000fe20008000f00 */
[----:B------:R-:W-:Y:S03]  /*7d90*/  UIADD3 UR56, UPT, UPT, UR56, 0x1, URZ ;  /* 0x0000000138387890 */ /* 0x000fe6000fffe0ff */
[----:B------:R-:W-:Y:S01]  /*7da0*/  @P1 LEA R20, R20, UR52, 0x3 ;  /* 0x0000003414141c11 */ /* 0x000fe2000f8e18ff */
[----:B------:R-:W-:Y:S04]  /*7db0*/  UISETP.NE.AND UP0, UPT, UR56, 0x4, UPT ;  /* 0x000000043800788c */ /* 0x000fe8000bf05270 */
[----:B------:R-:W-:Y:S01]  /*7dc0*/  @P1 VIADD R20, R20, 0x70 ;  /* 0x0000007014141836 */ /* 0x000fe20000000000 */
[----:B------:R-:W-:Y:S04]  /*7dd0*/  USEL UR56, UR56, URZ, UP0 ;  /* 0x000000ff38387287 */ /* 0x000fe80008000000 */
[----:B------:R-:W-:Y:S04]  /*7de0*/  @P1 PRMT R0, R0, 0x654, R20 ;  /* 0x0000065400001816 */ /* 0x000fe80000000014 */
[----:B------:R3:W-:Y:S04]  /*7df0*/  @P1 SYNCS.ARRIVE.TRANS64.RED.A1T0 RZ, [R0+URZ], RZ ;  /* 0x000000ff00ff19a7 */ /* 0x0007e800081004ff */
.L_x_116:
[----:B------:R-:W4:Y:S01]  /*7e00*/  @P1 SYNCS.PHASECHK.TRANS64.TRYWAIT P0, [R2+URZ+0x50], R3 ;  /* 0x00005003020015a7 */ /* 0x000f2200080011ff */
[----:B------:R-:W-:Y:S01]  /*7e10*/  BSSY B1, `(.L_x_117) ;  /* 0x0000014000017945 */ /* 0x000fe20003800000 */
[----:B----4-:R-:W-:Y:S03]  /*7e20*/  @P1 SEL R70, RZ, 0x1, !P0 ;  /* 0x00000001ff461807 */ /* 0x010fe60004000000 */
[----:B------:R-:W-:Y:S05]  /*7e30*/  @!P1 BRA `(.L_x_118) ;  /* 0x0000000000449947 */ /* 0x000fea0003800000 */
[----:B------:R-:W-:Y:S01]  /*7e40*/  ISETP.NE.AND P1, PT, R71, RZ, PT ;  /* 0x000000ff4700720c */ /* 0x000fe20003f25270 */
[----:B------:R-:W-:Y:S01]  /*7e50*/  BSSY B0, `(.L_x_119) ;  /* 0x0000009000007945 */ /* 0x000fe20003800000 */
[----:B------:R-:W-:Y:S11]  /*7e60*/  ISETP.NE.AND P0, PT, R70, RZ, PT ;  /* 0x000000ff4600720c */ /* 0x000ff60003f05270 */
[----:B-1----:R-:W-:Y:S05]  /*7e70*/  @P1 IMAD R20, R68, 0x1000, R108 ;  /* 0x0000100044141824 */ /* 0x002fea00078e026c */
[----:B------:R-:W-:Y:S05]  /*7e80*/  @P1 IADD3 R3, PT, PT, R20, UR52, RZ ;  /* 0x0000003414031c10 */ /* 0x000fea000fffe0ff */
[----:B------:R-:W-:Y:S01]  /*7e90*/  @P1 IMAD.IADD R3, R69, 0x1, R3 ;  /* 0x0000000145031824 */ /* 0x000fe200078e0203 */
[----:B------:R-:W-:Y:S06]  /*7ea0*/  @P0 BRA `(.L_x_120) ;  /* 0x00000000000c0947 */ /* 0x000fec0003800000 */
[----:B---3--:R-:W-:Y:S04]  /*7eb0*/  SHF.L.U32 R0, RZ, 0x1f, RZ ;  /* 0x0000001fff007819 */ /* 0x008fe800000006ff */
[----:B------:R-:W1:Y:S02]  /*7ec0*/  SYNCS.PHASECHK.TRANS64.TRYWAIT P0, [R2+URZ+0x50], R0 ;  /* 0x00005000020075a7 */ /* 0x000e6400080011ff */
[----:B-1----:R-:W-:Y:S05]  /*7ed0*/  @!P0 BRA `(.L_x_121) ;  /* 0x0000007400188947 */ /* 0x002fea0003800000 */
.L_x_120:
[----:B------:R-:W-:Y:S05]  /*7ee0*/  BSYNC B0 ;  /* 0x0000000000007941 */ /* 0x000fea0003800000 */
.L_x_119:
[----:B------:R-:W-:Y:S02]  /*7ef0*/  ISETP.NE.AND P0, PT, R71, RZ, PT ;  /* 0x000000ff4700720c */ /* 0x000fe40003f05270 */
[----:B------:R-:W-:Y:S11]  /*7f00*/  IADD3 R68, PT, PT, R68, 0x1, RZ ;  /* 0x0000000144447810 */ /* 0x000ff60007ffe0ff */
[----:B------:R4:W1:Y:S04]  /*7f10*/  @P0 LDS.128 R60, [R20+UR52+0x200] ;  /* 0x00020034143c0984 */ /* 0x0008680008000c00 */
[----:B------:R4:W1:Y:S04]  /*7f20*/  @P0 LDS.128 R72, [R20+UR52+0xa00] ;  /* 0x000a003414480984 */ /* 0x0008680008000c00 */
[----:B------:R4:W1:Y:S04]  /*7f30*/  @P0 LDS.128 R64, [R3+0x200] ;  /* 0x0002000003400984 */ /* 0x0008680000000c00 */
[----:B------:R4:W1:Y:S02]  /*7f40*/  @P0 LDS.128 R76, [R3+0xa00] ;  /* 0x000a0000034c0984 */ /* 0x0008640000000c00 */
.L_x_118:
[----:B------:R-:W-:Y:S05]  /*7f50*/  BSYNC B1 ;  /* 0x0000000000017941 */ /* 0x000fea0003800000 */
.L_x_117:
[----:B----4-:R-:W-:Y:S05]  /*7f60*/  VIADD R3, R59, 0x400000 ;  /* 0x004000003b037836 */ /* 0x010fea0000000000 */
[----:B-1-3--:R-:W-:Y:S04]  /*7f70*/  SHF.R.U32.HI R0, RZ, 0x15, R3 ;  /* 0x00000015ff007819 */ /* 0x00afe80000011603 */
[----:B------:R-:W-:Y:S04]  /*7f80*/  LOP3.LUT R22, R0, 0x3, RZ, 0xc0, !PT ;  /* 0x0000000300167812 */ /* 0x000fe800078ec0ff */
[----:B------:R-:W-:Y:S11]  /*7f90*/  ISETP.NE.AND P0, PT, R102, R22, PT ;  /* 0x000000166600720c */ /* 0x000ff60003f05270 */
[----:B------:R-:W-:Y:S02]  /*7fa0*/  @!UPT UIADD3 URZ, UPT, UPT, URZ, URZ, URZ ;  /* 0x000000fffffff290 */ /* 0x000fe4000fffe0ff */
[----:B------:R-:W-:Y:S05]  /*7fb0*/  @P0 BRA `(.L_x_122) ;  /* 0x0000000000bc0947 */ /* 0x000fea0003800000 */
[----:B------:R-:W-:Y:S02]  /*7fc0*/  LOP3.LUT P0, RZ, R0, 0x3, R103, 0x48, !PT ;  /* 0x0000000300ff7812 */ /* 0x000fe40007804867 */
[----:B------:R-:W-:Y:S11]  /*7fd0*/  MOV R2, R3 ;  /* 0x0000000300027202 */ /* 0x000ff60000000f00 */
[----:B------:R-:W-:Y:S05]  /*7fe0*/  @!P0 BRA `(.L_x_123) ;  /* 0x0000000000408947 */ /* 0x000fea0003800000 */
[----:B------:R-:W1:Y:S01]  /*7ff0*/  LDCU.64 UR8, c[0x4][0x70] ;  /* 0x01000e00ff0877ac */ /* 0x000e620008000a00 */
[----:B------:R-:W-:Y:S01]  /*8000*/  MOV R15, 0x0 ;  /* 0x00000000000f7802 */ /* 0x000fe20000000f00 */
[----:B------:R-:W-:Y:S02]  /*8010*/  HFMA2 R12, -RZ, RZ, 0, 5.9604644775390625e-08 ;  /* 0x00000001ff0c7431 */ /* 0x000fe400000001ff */
[----:B------:R-:W-:Y:S02]  /*8020*/  IMAD.MOV.U32 R8, RZ, RZ, 0x192 ;  /* 0x00000192ff087424 */ /* 0x000fe400078e00ff */
[----:B------:R-:W-:Y:S01]  /*8030*/  IMAD.MOV.U32 R13, RZ, RZ, RZ ;  /* 0x000000ffff0d7224 */ /* 0x000fe200078e00ff */
[----:B------:R-:W3:Y:S01]  /*8040*/  LDCU.64 UR6, c[0x4][0x78] ;  /* 0x01000f00ff0677ac */ /* 0x000ee20008000a00 */
[----:B------:R-:W4:Y:S01]  /*8050*/  LDC.64 R14, c[0x4][R15] ;  /* 0x010000000f0e7b82 */ /* 0x000f220000000a00 */
[----:B------:R-:W5:Y:S01]  /*8060*/  LDCU.64 UR4, c[0x4][0x10] ;  /* 0x01000200ff0477ac */ /* 0x000f620008000a00 */
[----:B-1----:R-:W-:Y:S01]  /*8070*/  MOV R5, UR9 ;  /* 0x0000000900057c02 */ /* 0x002fe20008000f00 */
[----:B------:R-:W-:Y:S01]  /*8080*/  IMAD.U32 R4, RZ, RZ, UR8 ;  /* 0x00000008ff047e24 */ /* 0x000fe2000f8e00ff */
[----:B---3--:R-:W-:Y:S01]  /*8090*/  MOV R7, UR7 ;  /* 0x0000000700077c02 */ /* 0x008fe20008000f00 */
[----:B------:R-:W-:Y:S01]  /*80a0*/  IMAD.U32 R6, RZ, RZ, UR6 ;  /* 0x00000006ff067e24 */ /* 0x000fe2000f8e00ff */
[----:B-----5:R-:W-:Y:S01]  /*80b0*/  MOV R11, UR5 ;  /* 0x00000005000b7c02 */ /* 0x020fe20008000f00 */
[----:B------:R-:W-:Y:S02]  /*80c0*/  IMAD.U32 R10, RZ, RZ, UR4 ;  /* 0x00000004ff0a7e24 */ /* 0x000fe4000f8e00ff */
[----:B------:R-:W-:Y:S07]  /*80d0*/  LEPC R20, `(.L_x_123) ;  /* 0x000000001014794e */ /* 0x000fee0000000000 */
[----:B--2-4-:R-:W-:Y:S05]  /*80e0*/  CALL.ABS.NOINC R14 ;  /* 0x000000000e007343 */ /* 0x014fea0003c00000 */
.L_x_123:
        /* <DEDUP_REMOVED lines=23> */
.L_x_124:
[----:B------:R-:W-:Y:S05]  /*8260*/  WARPSYNC.ALL ;  /* 0x0000000000007948 */ /* 0x000fea0003800000 */
[----:B------:R-:W-:Y:S11]  /*8270*/  R2UR UR4, R2 ;  /* 0x00000000020472ca */ /* 0x000ff600000e0000 */
[----:B------:R-:W-:Y:S02]  /*8280*/  @!UPT UIADD3 URZ, UPT, UPT, URZ, URZ, URZ ;  /* 0x000000fffffff290 */ /* 0x000fe4000fffe0ff */
[----:B------:R-:W1:Y:S02]  /*8290*/  LDTM.x16 R4, tmem[UR4+0x40] ;  /* 0x00004004000479ee */ /* 0x000e640008240000 */
[----:B-1----:R-:W-:Y:S01]  /*82a0*/  NOP ;  /* 0x0000000000007918 */ /* 0x002fe20000000000 */
.L_x_122:
[----:B------:R-:W-:Y:S01]  /*82b0*/  ISETP.NE.AND P2, PT, R109, RZ, PT ;  /* 0x000000ff6d00720c */ /* 0x000fe20003f45270 */
[----:B------:R-:W-:Y:S01]  /*82c0*/  FMUL R0, R52, R24 ;  /* 0x0000001834007220 */ /* 0x000fe20000400000 */
[----:B------:R-:W-:Y:S01]  /*82d0*/  SHF.L.U32 R3, R60, 0x10, RZ ;  /* 0x000000103c037819 */ /* 0x000fe200000006ff */
[----:B------:R-:W-:Y:S01]  /*82e0*/  FMUL R2, R52, R25 ;  /* 0x0000001934027220 */ /* 0x000fe20000400000 */
[----:B------:R-:W-:Y:S02]  /*82f0*/  LOP3.LUT R20, R60, 0xffff0000, RZ, 0xc0, !PT ;  /* 0xffff00003c147812 */ /* 0x000fe400078ec0ff */
[----:B------:R-:W-:Y:S01]  /*8300*/  SHF.L.U32 R21, R61, 0x10, RZ ;  /* 0x000000103d157819 */ /* 0x000fe200000006ff */
[C---:B------:R-:W-:Y:S01]  /*8310*/  FFMA R0, R53.reuse, R3, R0 ;  /* 0x0000000335007223 */ /* 0x040fe20000000000 */
[----:B------:R-:W-:Y:S01]  /*8320*/  ISETP.NE.AND P1, PT, R102, R22, PT ;  /* 0x000000166600720c */ /* 0x000fe20003f25270 */
[C---:B------:R-:W-:Y:S01]  /*8330*/  FFMA R2, R53.reuse, R20, R2 ;  /* 0x0000001435027223 */ /* 0x040fe20000000002 */
[----:B------:R-:W-:Y:S01]  /*8340*/  MOV R20, UR56 ;  /* 0x0000003800147c02 */ /* 0x000fe20008000f00 */
[----:B------:R-:W-:Y:S01]  /*8350*/  FMUL R3, R52, R26 ;  /* 0x0000001a34037220 */ /* 0x000fe20000400000 */
[----:B------:R-:W-:Y:S02]  /*8360*/  SHF.L.U32 R22, R62, 0x10, RZ ;  /* 0x000000103e167819 */ /* 0x000fe400000006ff */
[----:B------:R-:W-:Y:S01]  /*8370*/  @P2 LEA R20, R20, UR52, 0x3 ;  /* 0x0000003414142c11 */ /* 0x000fe2000f8e18ff */
[----:B------:R-:W-:Y:S01]  /*8380*/  FFMA R3, R53, R21, R3 ;  /* 0x0000001535037223 */ /* 0x000fe20000000003 */
[----:B------:R-:W-:Y:S01]  /*8390*/  F2FP.BF16.F32.PACK_AB R112, R2, R0 ;  /* 0x000000000270723e */ /* 0x000fe200000010ff */
[C---:B------:R-:W-:Y:S01]  /*83a0*/  FMUL R0, R52.reuse, R27 ;  /* 0x0000001b34007220 */ /* 0x040fe20000400000 */
[----:B------:R-:W-:Y:S01]  /*83b0*/  LOP3.LUT R21, R61, 0xffff0000, RZ, 0xc0, !PT ;  /* 0xffff00003d157812 */ /* 0x000fe200078ec0ff */
[----:B------:R-:W-:Y:S01]  /*83c0*/  FMUL R2, R52, R28 ;  /* 0x0000001c34027220 */ /* 0x000fe20000400000 */
[----:B------:R-:W-:Y:S01]  /*83d0*/  @P2 IADD3 R40, PT, PT, R20, 0x70, RZ ;  /* 0x0000007014282810 */ /* 0x000fe20007ffe0ff */
[----:B------:R-:W-:Y:S01]  /*83e0*/  FMUL R20, R52, R29 ;  /* 0x0000001d34147220 */ /* 0x000fe20000400000 */
[----:B------:R-:W-:Y:S01]  /*83f0*/  LOP3.LUT R23, R62, 0xffff0000, RZ, 0xc0, !PT ;  /* 0xffff00003e177812 */ /* 0x000fe200078ec0ff */
[C---:B------:R-:W-:Y:S01]  /*8400*/  FFMA R0, R53.reuse, R21, R0 ;  /* 0x0000001535007223 */ /* 0x040fe20000000000 */
[----:B------:R-:W-:Y:S01]  /*8410*/  MOV R110, UR37 ;  /* 0x00000025006e7c02 */ /* 0x000fe20008000f00 */
[C---:B------:R-:W-:Y:S01]  /*8420*/  FFMA R2, R53.reuse, R22, R2 ;  /* 0x0000001635027223 */ /* 0x040fe20000000002 */
[----:B------:R-:W-:Y:S01]  /*8430*/  LOP3.LUT R41, R66, 0xffff0000, RZ, 0xc0, !PT ;  /* 0xffff000042297812 */ /* 0x000fe200078ec0ff */
[----:B------:R-:W-:Y:S01]  /*8440*/  FFMA R20, R53, R23, R20 ;  /* 0x0000001735147223 */ /* 0x000fe20000000014 */
[----:B------:R-:W-:Y:S01]  /*8450*/  @P2 PRMT R110, R110, 0x654, R40 ;  /* 0x000006546e6e2816 */ /* 0x000fe20000000028 */
[C---:B------:R-:W-:Y:S01]  /*8460*/  FMUL R21, R52.reuse, R30 ;  /* 0x0000001e34157220 */ /* 0x040fe20000400000 */
[C---:B------:R-:W-:Y:S01]  /*8470*/  SHF.L.U32 R23, R63.reuse, 0x10, RZ ;  /* 0x000000103f177819 */ /* 0x040fe200000006ff */
[----:B------:R-:W-:Y:S01]  /*8480*/  FMUL R22, R52, R31 ;  /* 0x0000001f34167220 */ /* 0x000fe20000400000 */
[----:B------:R-:W-:Y:S02]  /*8490*/  LOP3.LUT R40, R63, 0xffff0000, RZ, 0xc0, !PT ;  /* 0xffff00003f287812 */ /* 0x000fe400078ec0ff */
[----:B------:R-:W-:Y:S01]  /*84a0*/  F2FP.BF16.F32.PACK_AB R114, R20, R2 ;  /* 0x000000021472723e */ /* 0x000fe200000010ff */
[C---:B------:R-:W-:Y:S01]  /*84b0*/  FFMA R21, R53.reuse, R23, R21 ;  /* 0x0000001735157223 */ /* 0x040fe20000000015 */
[----:B------:R-:W-:Y:S01]  /*84c0*/  F2FP.BF16.F32.PACK_AB R113, R0, R3 ;  /* 0x000000030071723e */ /* 0x000fe200000010ff */
[----:B------:R-:W-:Y:S01]  /*84d0*/  FFMA R22, R53, R40, R22 ;  /* 0x0000002835167223 */ /* 0x000fe20000000016 */
[----:B------:R-:W-:Y:S01]  /*84e0*/  SHF.L.U32 R20, R64, 0x10, RZ ;  /* 0x0000001040147819 */ /* 0x000fe200000006ff */
[----:B------:R-:W-:Y:S01]  /*84f0*/  FMUL R0, R52, R32 ;  /* 0x0000002034007220 */ /* 0x000fe20000400000 */
[----:B------:R-:W-:Y:S01]  /*8500*/  LOP3.LUT R23, R64, 0xffff0000, RZ, 0xc0, !PT ;  /* 0xffff000040177812 */ /* 0x000fe200078ec0ff */
[C---:B------:R-:W-:Y:S01]  /*8510*/  FMUL R2, R52.reuse, R33 ;  /* 0x0000002134027220 */ /* 0x040fe20000400000 */
[----:B------:R-:W-:Y:S01]  /*8520*/  SHF.L.U32 R40, R65, 0x10, RZ ;  /* 0x0000001041287819 */ /* 0x000fe200000006ff */
[----:B------:R-:W-:Y:S01]  /*8530*/  FMUL R3, R52, R34 ;  /* 0x0000002234037220 */ /* 0x000fe20000400000 */
[----:B------:R-:W-:Y:S01]  /*8540*/  F2FP.BF16.F32.PACK_AB R115, R22, R21 ;  /* 0x000000151673723e */ /* 0x000fe200000010ff */
[----:B------:R-:W-:Y:S01]  /*8550*/  FFMA R0, R53, R20, R0 ;  /* 0x0000001435007223 */ /* 0x000fe20000000000 */
[----:B------:R-:W-:Y:S01]  /*8560*/  LOP3.LUT R42, R77, 0xffff0000, RZ, 0xc0, !PT ;  /* 0xffff00004d2a7812 */ /* 0x000fe200078ec0ff */
[----:B------:R-:W-:Y:S01]  /*8570*/  FFMA R2, R53, R23, R2 ;  /* 0x0000001735027223 */ /* 0x000fe20000000002 */
[----:B------:R-:W-:Y:S01]  /*8580*/  LOP3.LUT R23, R65, 0xffff0000, RZ, 0xc0, !PT ;  /* 0xffff000041177812 */ /* 0x000fe200078ec0ff */
[C---:B------:R-:W-:Y:S01]  /*8590*/  FFMA R3, R53.reuse, R40, R3 ;  /* 0x0000002835037223 */ /* 0x040fe20000000003 */
[----:B------:R-:W-:Y:S01]  /*85a0*/  SHF.L.U32 R40, R66, 0x10, RZ ;  /* 0x0000001042287819 */ /* 0x000fe200000006ff */
[----:B------:R-:W-:Y:S01]  /*85b0*/  FMUL R20, R52, R35 ;  /* 0x0000002334147220 */ /* 0x000fe20000400000 */
[----:B------:R-:W-:Y:S01]  /*85c0*/  F2FP.BF16.F32.PACK_AB R116, R2, R0 ;  /* 0x000000000274723e */ /* 0x000fe200000010ff */
[----:B------:R-:W-:Y:S01]  /*85d0*/  FMUL R21, R52, R36 ;  /* 0x0000002434157220 */ /* 0x000fe20000400000 */
[----:B------:R-:W-:Y:S01]  /*85e0*/  SHF.L.U32 R54, R78, 0x10, RZ ;  /* 0x000000104e367819 */ /* 0x000fe200000006ff */
[----:B------:R-:W-:Y:S01]  /*85f0*/  FMUL R22, R52, R37 ;  /* 0x0000002534167220 */ /* 0x000fe20000400000 */
[----:B------:R-:W-:Y:S01]  /*8600*/  LOP3.LUT R55, R78, 0xffff0000, RZ, 0xc0, !PT ;  /* 0xffff00004e377812 */ /* 0x000fe200078ec0ff */
[----:B------:R-:W-:Y:S01]  /*8610*/  FFMA R20, R53, R23, R20 ;  /* 0x0000001735147223 */ /* 0x000fe20000000014 */
[----:B------:R-:W-:Y:S01]  /*8620*/  SHF.L.U32 R23, R67, 0x10, RZ ;  /* 0x0000001043177819 */ /* 0x000fe200000006ff */
[----:B------:R-:W-:Y:S01]  /*8630*/  FFMA R21, R53, R40, R21 ;  /* 0x0000002835157223 */ /* 0x000fe20000000015 */
[----:B------:R-:W-:Y:S01]  /*8640*/  LOP3.LUT R40, R67, 0xffff0000, RZ, 0xc0, !PT ;  /* 0xffff000043287812 */ /* 0x000fe200078ec0ff */
[C---:B------:R-:W-:Y:S01]  /*8650*/  FFMA R22, R53.reuse, R41, R22 ;  /* 0x0000002935167223 */ /* 0x040fe20000000016 */
[----:B------:R-:W-:Y:S01]  /*8660*/  F2FP.BF16.F32.PACK_AB R117, R20, R3 ;  /* 0x000000031475723e */ /* 0x000fe200000010ff */
[----:B------:R-:W-:Y:S01]  /*8670*/  FMUL R0, R52, R38 ;  /* 0x0000002634007220 */ /* 0x000fe20000400000 */
[----:B------:R-:W-:Y:S01]  /*8680*/  LOP3.LUT R41, R74, 0xffff0000, RZ, 0xc0, !PT ;  /* 0xffff00004a297812 */ /* 0x000fe200078ec0ff */
[----:B------:R-:W-:Y:S01]  /*8690*/  FMUL R2, R52, R39 ;  /* 0x0000002734027220 */ /* 0x000fe20000400000 */
[----:B------:R-:W-:Y:S01]  /*86a0*/  F2FP.BF16.F32.PACK_AB R118, R22, R21 ;  /* 0x000000151676723e */ /* 0x000fe200000010ff */
[----:B------:R1:W-:Y:S01]  /*86b0*/  @!P1 STS.128 [R108+UR52+0x1200], R112 ;  /* 0x001200706c009988 */ /* 0x0003e20008000c34 */
[C---:B------:R-:W-:Y:S01]  /*86c0*/  SHF.L.U32 R22, R72.reuse, 0x10, RZ ;  /* 0x0000001048167819 */ /* 0x040fe200000006ff */
[C---:B------:R-:W-:Y:S01]  /*86d0*/  FFMA R0, R53.reuse, R23, R0 ;  /* 0x0000001735007223 */ /* 0x040fe20000000000 */
[----:B------:R-:W-:Y:S01]  /*86e0*/  LOP3.LUT R23, R72, 0xffff0000, RZ, 0xc0, !PT ;  /* 0xffff000048177812 */ /* 0x000fe200078ec0ff */
[----:B------:R-:W-:Y:S01]  /*86f0*/  FFMA R2, R53, R40, R2 ;  /* 0x0000002835027223 */ /* 0x000fe20000000002 */
[----:B------:R-:W-:Y:S01]  /*8700*/  SHF.L.U32 R40, R73, 0x10, RZ ;  /* 0x0000001049287819 */ /* 0x000fe200000006ff */
[C---:B------:R-:W-:Y:S01]  /*8710*/  FMUL R3, R52.reuse, R4 ;  /* 0x0000000434037220 */ /* 0x040fe20000400000 */
[C---:B------:R-:W-:Y:S01]  /*8720*/  SHF.L.U32 R56, R79.reuse, 0x10, RZ ;  /* 0x000000104f387819 */ /* 0x040fe200000006ff */
[----:B------:R-:W-:Y:S01]  /*8730*/  FMUL R20, R52, R5 ;  /* 0x0000000534147220 */ /* 0x000fe20000400000 */
[----:B------:R-:W-:Y:S01]  /*8740*/  F2FP.BF16.F32.PACK_AB R119, R2, R0 ;  /* 0x000000000277723e */ /* 0x000fe200000010ff */
[----:B------:R-:W-:Y:S01]  /*8750*/  FMUL R21, R52, R6 ;  /* 0x0000000634157220 */ /* 0x000fe20000400000 */
[----:B------:R-:W-:Y:S01]  /*8760*/  LOP3.LUT R57, R79, 0xffff0000, RZ, 0xc0, !PT ;  /* 0xffff00004f397812 */ /* 0x000fe200078ec0ff */
[C---:B------:R-:W-:Y:S01]  /*8770*/  FFMA R3, R53.reuse, R22, R3 ;  /* 0x0000001635037223 */ /* 0x040fe20000000003 */
[----:B------:R-:W-:Y:S01]  /*8780*/  FFMA R20, R53, R23, R20 ;  /* 0x0000001735147223 */ /* 0x000fe20000000014 */
[----:B------:R1:W-:Y:S01]  /*8790*/  @!P1 STS.128 [R107+0x1200], R116 ;  /* 0x001200746b009388 */ /* 0x0003e20000000c00 */
[----:B------:R-:W-:Y:S01]  /*87a0*/  LOP3.LUT R23, R73, 0xffff0000, RZ, 0xc0, !PT ;  /* 0xffff000049177812 */ /* 0x000fe200078ec0ff */
[C---:B------:R-:W-:Y:S01]  /*87b0*/  FFMA R21, R53.reuse, R40, R21 ;  /* 0x0000002835157223 */ /* 0x040fe20000000015 */
[----:B------:R-:W-:Y:S01]  /*87c0*/  SHF.L.U32 R40, R74, 0x10, RZ ;  /* 0x000000104a287819 */ /* 0x000fe200000006ff */
[----:B------:R-:W-:Y:S01]  /*87d0*/  FMUL R0, R52, R7 ;  /* 0x0000000734007220 */ /* 0x000fe20000400000 */
[----:B------:R-:W-:Y:S01]  /*87e0*/  F2FP.BF16.F32.PACK_AB R120, R20, R3 ;  /* 0x000000031478723e */ /* 0x000fe200000010ff */
[----:B------:R-:W-:Y:S01]  /*87f0*/  FMUL R2, R52, R8 ;  /* 0x0000000834027220 */ /* 0x000fe20000400000 */
[----:B------:R-:W-:Y:S01]  /*8800*/  ISETP.NE.AND P0, PT, R102, RZ, PT ;  /* 0x000000ff6600720c */ /* 0x000fe20003f05270 */
[C---:B------:R-:W-:Y:S01]  /*8810*/  FMUL R22, R52.reuse, R9 ;  /* 0x0000000934167220 */ /* 0x040fe20000400000 */
[C---:B------:R-:W-:Y:S01]  /*8820*/  FFMA R0, R53.reuse, R23, R0 ;  /* 0x0000001735007223 */ /* 0x040fe20000000000 */
[----:B------:R-:W-:Y:S01]  /*8830*/  FFMA R2, R53, R40, R2 ;  /* 0x0000002835027223 */ /* 0x000fe20000000002 */
[C---:B------:R-:W-:Y:S01]  /*8840*/  SHF.L.U32 R23, R75.reuse, 0x10, RZ ;  /* 0x000000104b177819 */ /* 0x040fe200000006ff */
[C---:B------:R-:W-:Y:S01]  /*8850*/  FMUL R3, R52.reuse, R10 ;  /* 0x0000000a34037220 */ /* 0x040fe20000400000 */
[----:B------:R-:W-:Y:S01]  /*8860*/  LOP3.LUT R40, R75, 0xffff0000, RZ, 0xc0, !PT ;  /* 0xffff00004b287812 */ /* 0x000fe200078ec0ff */
[C---:B------:R-:W-:Y:S01]  /*8870*/  FFMA R22, R53.reuse, R41, R22 ;  /* 0x0000002935167223 */ /* 0x040fe20000000016 */
[----:B------:R-:W-:Y:S01]  /*8880*/  FMUL R20, R52, R11 ;  /* 0x0000000b34147220 */ /* 0x000fe20000400000 */
[C---:B------:R-:W-:Y:S01]  /*8890*/  FFMA R3, R53.reuse, R23, R3 ;  /* 0x0000001735037223 */ /* 0x040fe20000000003 */
        /* <DEDUP_REMOVED lines=27> */
[----:B------:R-:W-:Y:S02]  /*8a50*/  F2FP.BF16.F32.PACK_AB R23, R42, R41 ;  /* 0x000000292a17723e */ /* 0x000fe400000010ff */
[----:B------:R-:W-:Y:S02]  /*8a60*/  LEA R0, R68, UR52, 0x3 ;  /* 0x0000003444007c11 */ /* 0x000fe4000f8e18ff */
[----:B------:R-:W-:Y:S01]  /*8a70*/  @P2 SHF.L.U32 R2, RZ, 0x1f, RZ ;  /* 0x0000001fff022819 */ /* 0x000fe200000006ff */
[----:B------:R1:W-:Y:S01]  /*8a80*/  @!P1 STS.128 [R107+0x1a00], R20 ;  /* 0x001a00146b009388 */ /* 0x0003e20000000c00 */
[----:B------:R-:W-:Y:S01]  /*8a90*/  @!PT LDS RZ, [RZ] ;  /* 0x00000000fffff984 */ /* 0x000fe20000000800 */
[----:B------:R-:W-:Y:S01]  /*8aa0*/  @!PT LDS RZ, [RZ] ;  /* 0x00000000fffff984 */ /* 0x000fe20000000800 */
[----:B------:R-:W-:Y:S01]  /*8ab0*/  @!PT LDS RZ, [RZ] ;  /* 0x00000000fffff984 */ /* 0x000fe20000000800 */
[----:B------:R-:W-:Y:S01]  /*8ac0*/  @!PT LDS RZ, [RZ] ;  /* 0x00000000fffff984 */ /* 0x000fe20000000800 */
[----:B------:R3:W-:Y:S07]  /*8ad0*/  MEMBAR.ALL.CTA ;  /* 0x0000000000007992 */ /* 0x0007ee0000008000 */
[----:B---3--:R-:W3:Y:S02]  /*8ae0*/  FENCE.VIEW.ASYNC.S ;  /* 0x00000000000073c6 */ /* 0x008ee40000000000 */
[----:B------:R-:W-:Y:S05]  /*8af0*/  WARPSYNC.ALL ;  /* 0x0000000000007948 */ /* 0x000fea0003800000 */
[----:B------:R-:W-:Y:S01]  /*8b00*/  BSSY.RECONVERGENT B0, `(.L_x_125) ;  /* 0x0000011000007945 */ /* 0x000fe20003800200 */
[----:B---3--:R-:W-:Y:S06]  /*8b10*/  BAR.SYNC.DEFER_BLOCKING 0x1, 0x80 ;  /* 0x0042000000007b1d */ /* 0x008fec0000010000 */
[----:B------:R-:W-:Y:S05]  /*8b20*/  @P0 BRA `(.L_x_126) ;  /* 0x0000000000380947 */ /* 0x000fea0003800000 */
[----:B------:R-:W-:Y:S02]  /*8b30*/  UIADD3 UR12, UP0, UPT, UR54, 0xa80, URZ ;  /* 0x00000a80360c7890 */ /* 0x000fe4000ff1e0ff */
[----:B------:R-:W-:Y:S02]  /*8b40*/  UIADD3 UR10, UPT, UPT, UR42, 0x40, URZ ;  /* 0x000000402a0a7890 */ /* 0x000fe4000fffe0ff */
[----:B------:R-:W-:Y:S02]  /*8b50*/  UIADD3 UR8, UPT, UPT, UR52, 0x1200, URZ ;  /* 0x0000120034087890 */ /* 0x000fe4000fffe0ff */
[----:B------:R-:W-:Y:S01]  /*8b60*/  UIADD3.X UR13, UPT, UPT, URZ, UR55, URZ, UP0, !UPT ;  /* 0x00000037ff0d7290 */ /* 0x000fe200087fe4ff */
[----:B------:R-:W-:Y:S01]  /*8b70*/  UMOV UR9, UR41 ;  /* 0x0000002900097c82 */ /* 0x000fe20008000000 */
[----:B------:R-:W-:Y:S01]  /*8b80*/  UMOV UR11, UR36 ;  /* 0x00000024000b7c82 */ /* 0x000fe20008000000 */
[----:B------:R-:W-:Y:S02]  /*8b90*/  UIADD3 UR5, UPT, UPT, UR41, 0x40, URZ ;  /* 0x0000004029057890 */ /* 0x000fe4000fffe0ff */
[----:B------:R-:W-:Y:S01]  /*8ba0*/  UIADD3 UR4, UPT, UPT, UR52, 0x1a00, URZ ;  /* 0x00001a0034047890 */ /* 0x000fe2000fffe0ff */
[----:B------:R-:W-:Y:S03]  /*8bb0*/  UMOV UR7, UR36 ;  /* 0x0000002400077c82 */ /* 0x000fe60008000000 */
[----:B------:R3:W-:Y:S01]  /*8bc0*/  UTMASTG.3D [UR8], [UR12] ;  /* 0x000000080c0073b5 */ /* 0x0007e20008010000 */
[----:B------:R-:W-:Y:S04]  /*8bd0*/  UMOV UR6, UR10 ;  /* 0x0000000a00067c82 */ /* 0x000fe80008000000 */
[----:B------:R3:W-:Y:S01]  /*8be0*/  UTMASTG.3D [UR4], [UR12] ;  /* 0x000000040c0073b5 */ /* 0x0007e20008010000 */
[----:B------:R0:W-:Y:S01]  /*8bf0*/  UTMACMDFLUSH ;  /* 0x00000000000079b7 */ /* 0x0001e20000000000 */
[----:B---3--:R-:W-:Y:S04]  /*8c00*/  DEPBAR.LE SB0, 0x1 ;  /* 0x000080400000791a */ /* 0x008fe80000000000 */
.L_x_126:
[----:B------:R-:W-:Y:S05]  /*8c10*/  BSYNC.RECONVERGENT B0 ;  /* 0x0000000000007941 */ /* 0x000fea0003800200 */
.L_x_125:
[----:B------:R-:W-:Y:S01]  /*8c20*/  BAR.SYNC.DEFER_BLOCKING 0x1, 0x80 ;  /* 0x0042000000007b1d */ /* 0x000fe20000010000 */
[----:B------:R-:W-:Y:S01]  /*8c30*/  UIADD3 UR43, UPT, UPT, UR56, 0x1, URZ ;  /* 0x00000001382b7890 */ /* 0x000fe2000fffe0ff */
[----:B-1----:R-:W-:Y:S01]  /*8c40*/  VIADD R23, R59, 0x10 ;  /* 0x000000103b177836 */ /* 0x002fe20000000000 */
[----:B------:R-:W-:Y:S02]  /*8c50*/  UIADD3 UR49, UPT, UPT, UR41, 0x10, URZ ;  /* 0x0000001029317890 */ /* 0x000fe4000fffe0ff */
[----:B------:R-:W-:Y:S02]  /*8c60*/  UISETP.NE.AND UP0, UPT, UR43, 0x4, UPT ;  /* 0x000000042b00788c */ /* 0x000fe4000bf05270 */
[----:B------:R-:W-:Y:S02]  /*8c70*/  SHF.R.U32.HI R21, RZ, 0x15, R23 ;  /* 0x00000015ff157819 */ /* 0x000fe40000011617 */
[----:B------:R-:W-:Y:S02]  /*8c80*/  USEL UR43, UR43, URZ, UP0 ;  /* 0x000000ff2b2b7287 */ /* 0x000fe40008000000 */
[----:B------:R-:W-:Y:S01]  /*8c90*/  LOP3.LUT R22, R21, 0x3, RZ, 0xc0, !PT ;  /* 0x0000000315167812 */ /* 0x000fe200078ec0ff */
[----:B------:R1:W-:Y:S01]  /*8ca0*/  @P2 SYNCS.ARRIVE.TRANS64.RED.A1T0 RZ, [R110+URZ], RZ ;  /* 0x000000ff6eff29a7 */ /* 0x0003e200081004ff */
[----:B------:R-:W-:Y:S01]  /*8cb0*/  BSSY B1, `(.L_x_127) ;  /* 0x0000015000017945 */ /* 0x000fe20003800000 */
[----:B------:R-:W3:Y:S02]  /*8cc0*/  @P2 SYNCS.PHASECHK.TRANS64.TRYWAIT P0, [R0+URZ+0x50], R2 ;  /* 0x00005002000025a7 */ /* 0x000ee400080011ff */
[----:B---3--:R-:W-:Y:S01]  /*8cd0*/  @P2 SEL R70, RZ, 0x1, !P0 ;  /* 0x00000001ff462807 */ /* 0x008fe20004000000 */
[----:B-1----:R-:W-:Y:S06]  /*8ce0*/  @!P2 BRA `(.L_x_128) ;  /* 0x000000000044a947 */ /* 0x002fec0003800000 */
[----:B------:R-:W-:Y:S01]  /*8cf0*/  ISETP.NE.AND P1, PT, R71, RZ, PT ;  /* 0x000000ff4700720c */ /* 0x000fe20003f25270 */
[----:B------:R-:W-:Y:S01]  /*8d00*/  BSSY B0, `(.L_x_129) ;  /* 0x0000009000007945 */ /* 0x000fe20003800000 */
[----:B------:R-:W-:Y:S11]  /*8d10*/  ISETP.NE.AND P0, PT, R70, RZ, PT ;  /* 0x000000ff4600720c */ /* 0x000ff60003f05270 */
[----:B------:R-:W-:Y:S05]  /*8d20*/  @P1 IMAD R3, R68, 0x1000, R108 ;  /* 0x0000100044031824 */ /* 0x000fea00078e026c */
[----:B------:R-:W-:Y:S05]  /*8d30*/  @P1 IADD3 R2, PT, PT, R3, UR52, RZ ;  /* 0x0000003403021c10 */ /* 0x000fea000fffe0ff */
[----:B------:R-:W-:Y:S01]  /*8d40*/  @P1 IMAD.IADD R2, R69, 0x1, R2 ;  /* 0x0000000145021824 */ /* 0x000fe200078e0202 */
[----:B------:R-:W-:Y:S06]  /*8d50*/  @P0 BRA `(.L_x_130) ;  /* 0x00000000000c0947 */ /* 0x000fec0003800000 */
[----:B------:R-:W-:Y:S04]  /*8d60*/  SHF.L.U32 R20, RZ, 0x1f, RZ ;  /* 0x0000001fff147819 */ /* 0x000fe800000006ff */
[----:B------:R-:W1:Y:S02]  /*8d70*/  SYNCS.PHASECHK.TRANS64.TRYWAIT P0, [R0+URZ+0x50], R20 ;  /* 0x00005014000075a7 */ /* 0x000e6400080011ff */
[----:B-1----:R-:W-:Y:S05]  /*8d80*/  @!P0 BRA `(.L_x_131) ;  /* 0x0000006400808947 */ /* 0x002fea0003800000 */
.L_x_130:
[----:B------:R-:W-:Y:S05]  /*8d90*/  BSYNC B0 ;  /* 0x0000000000007941 */ /* 0x000fea0003800000 */
.L_x_129:
[----:B------:R-:W-:Y:S02]  /*8da0*/  ISETP.NE.AND P0, PT, R71, RZ, PT ;  /* 0x000000ff4700720c */ /* 0x000fe40003f05270 */
[----:B------:R-:W-:Y:S11]  /*8db0*/  IADD3 R68, PT, PT, R68, 0x1, RZ ;  /* 0x0000000144447810 */ /* 0x000ff60007ffe0ff */
[----:B------:R3:W4:Y:S04]  /*8dc0*/  @P0 LDS.128 R60, [R3+UR52+0x200] ;  /* 0x00020034033c0984 */ /* 0x0007280008000c00 */
[----:B------:R3:W1:Y:S04]  /*8dd0*/  @P0 LDS.128 R72, [R3+UR52+0xa00] ;  /* 0x000a003403480984 */ /* 0x0006680008000c00 */
[----:B------:R3:W1:Y:S04]  /*8de0*/  @P0 LDS.128 R64, [R2+0x200] ;  /* 0x0002000002400984 */ /* 0x0006680000000c00 */
[----:B------:R3:W1:Y:S02]  /*8df0*/  @P0 LDS.128 R76, [R2+0xa00] ;  /* 0x000a0000024c0984 */ /* 0x0006640000000c00 */
.L_x_128:
[----:B------:R-:W-:Y:S05]  /*8e00*/  BSYNC B1 ;  /* 0x0000000000017941 */ /* 0x000fea0003800000 */
.L_x_127:
[----:B------:R-:W-:Y:S11]  /*8e10*/  ISETP.NE.AND P0, PT, R102, R22, PT ;  /* 0x000000166600720c */ /* 0x000ff60003f05270 */
[----:B------:R-:W-:Y:S02]  /*8e20*/  @!UPT UIADD3 URZ, UPT, UPT, URZ, URZ, URZ ;  /* 0x000000fffffff290 */ /* 0x000fe4000fffe0ff */
[----:B------:R-:W-:Y:S05]  /*8e30*/  @P0 BRA `(.L_x_132) ;  /* 0x0000000000bc0947 */ /* 0x000fea0003800000 */
[----:B------:R-:W-:Y:S11]  /*8e40*/  LOP3.LUT P0, RZ, R21, 0x3, R103, 0x48, !PT ;  /* 0x0000000315ff7812 */ /* 0x000ff60007804867 */
[----:B------:R-:W-:Y:S02]  /*8e50*/  @!UPT UIADD3 URZ, UPT, UPT, URZ, URZ, URZ ;  /* 0x000000fffffff290 */ /* 0x000fe4000fffe0ff */
[----:B------:R-:W-:Y:S05]  /*8e60*/  @!P0 BRA `(.L_x_133) ;  /* 0x0000000000408947 */ /* 0x000fea0003800000 */
[----:B------:R-:W5:Y:S01]  /*8e70*/  LDCU.64 UR8, c[0x4][0x70] ;  /* 0x01000e00ff0877ac */ /* 0x000f620008000a00 */
[----:B---3--:R-:W-:Y:S01]  /*8e80*/  MOV R3, 0x0 ;  /* 0x0000000000037802 */ /* 0x008fe20000000f00 */
[----:B------:R-:W-:Y:S02]  /*8e90*/  HFMA2 R12, -RZ, RZ, 0, 5.9604644775390625e-08 ;  /* 0x00000001ff0c7431 */ /* 0x000fe400000001ff */
[----:B------:R-:W-:Y:S02]  /*8ea0*/  IMAD.MOV.U32 R8, RZ, RZ, 0x192 ;  /* 0x00000192ff087424 */ /* 0x000fe400078e00ff */
[----:B------:R-:W-:Y:S01]  /*8eb0*/  IMAD.MOV.U32 R13, RZ, RZ, RZ ;  /* 0x000000ffff0d7224 */ /* 0x000fe200078e00ff */
[----:B------:R-:W3:Y:S01]  /*8ec0*/  LDCU.64 UR6, c[0x4][0x78] ;  /* 0x01000f00ff0677ac */ /* 0x000ee20008000a00 */
[----:B------:R-:W1:Y:S01]  /*8ed0*/  LDC.64 R2, c[0x4][R3] ;  /* 0x0100000003027b82 */ /* 0x000e620000000a00 */
[----:B------:R-:W2:Y:S01]  /*8ee0*/  LDCU.64 UR4, c[0x4][0x10] ;  /* 0x01000200ff0477ac */ /* 0x000ea20008000a00 */
[----:B-----5:R-:W-:Y:S01]  /*8ef0*/  MOV R5, UR9 ;  /* 0x0000000900057c02 */ /* 0x020fe20008000f00 */
[----:B------:R-:W-:Y:S01]  /*8f00*/  IMAD.U32 R4, RZ, RZ, UR8 ;  /* 0x00000008ff047e24 */ /* 0x000fe2000f8e00ff */
[----:B---3--:R-:W-:Y:S01]  /*8f10*/  MOV R7, UR7 ;  /* 0x0000000700077c02 */ /* 0x008fe20008000f00 */
[----:B------:R-:W-:Y:S01]  /*8f20*/  IMAD.U32 R6, RZ, RZ, UR6 ;  /* 0x00000006ff067e24 */ /* 0x000fe2000f8e00ff */
[----:B--2---:R-:W-:Y:S01]  /*8f30*/  MOV R11, UR5 ;  /* 0x00000005000b7c02 */ /* 0x004fe20008000f00 */
[----:B------:R-:W-:Y:S02]  /*8f40*/  IMAD.U32 R10, RZ, RZ, UR4 ;  /* 0x00000004ff0a7e24 */ /* 0x000fe4000f8e00ff */
[----:B-1----:R-:W-:Y:S07]  /*8f50*/  LEPC R20, `(.L_x_133) ;  /* 0x000000001014794e */ /* 0x002fee0000000000 */
[----:B----4-:R-:W-:Y:S05]  /*8f60*/  CALL.ABS.NOINC R2 ;  /* 0x0000000002007343 */ /* 0x010fea0003c00000 */
.L_x_133:
[----:B------:R-:W-:Y:S05]  /*8f70*/  WARPSYNC.ALL ;  /* 0x0000000000007948 */ /* 0x000fea0003800000 */
[C---:B------:R-:W-:Y:S01]  /*8f80*/  R2UR UR4, R23.reuse ;  /* 0x00000000170472ca */ /* 0x040fe200000e0000 */
[----:B-1----:R-:W-:Y:S05]  /*8f90*/  VIADD R0, R23, 0x40 ;  /* 0x0000004017007836 */ /* 0x002fea0000000000 */
[----:B------:R-:W-:Y:S04]  /*8fa0*/  SHF.R.U32.HI R0, RZ, 0x15, R0 ;  /* 0x00000015ff007819 */ /* 0x000fe80000011600 */
[----:B------:R-:W-:Y:S03]  /*8fb0*/  LOP3.LUT P0, RZ, R0, 0x3, R103, 0x48, !PT ;  /* 0x0000000300ff7812 */ /* 0x000fe60007804867 */
[----:B------:R-:W1:Y:S10]  /*8fc0*/  LDTM.x16 R24, tmem[UR4] ;  /* 0x00000004001879ee */ /* 0x000e740008240000 */
[----:B-1----:R-:W-:Y:S05]  /*8fd0*/  @!P0 BRA `(.L_x_134) ;  /* 0x0000000000408947 */ /* 0x002fea0003800000 */
[----:B------:R-:W1:Y:S01]  /*8fe0*/  LDCU.64 UR8, c[0x4][0x70] ;  /* 0x01000e00ff0877ac */ /* 0x000e620008000a00 */
[----:B---3--:R-:W-:Y:S01]  /*8ff0*/  MOV R3, 0x0 ;  /* 0x0000000000037802 */ /* 0x008fe20000000f00 */
[----:B------:R-:W-:Y:S02]  /*9000*/  HFMA2 R12, -RZ, RZ, 0, 5.9604644775390625e-08 ;  /* 0x00000001ff0c7431 */ /* 0x000fe400000001ff */
[----:B------:R-:W-:Y:S02]  /*9010*/  IMAD.MOV.U32 R8, RZ, RZ, 0x192 ;  /* 0x00000192ff087424 */ /* 0x000fe400078e00ff */
[----:B------:R-:W-:Y:S01]  /*9020*/  IMAD.MOV.U32 R13, RZ, RZ, RZ ;  /* 0x000000ffff0d7224 */ /* 0x000fe200078e00ff */
[----:B------:R-:W3:Y:S01]  /*9030*/  LDCU.64 UR6, c[0x4][0x78] ;  /* 0x01000f00ff0677ac */ /* 0x000ee20008000a00 */
[----:B------:R-:W2:Y:S01]  /*9040*/  LDC.64 R2, c[0x4][R3] ;  /* 0x0100000003027b82 */ /* 0x000ea20000000a00 */
        /* <DEDUP_REMOVED lines=9> */
.L_x_134:
[----:B------:R-:W-:Y:S05]  /*90e0*/  WARPSYNC.ALL ;  /* 0x0000000000007948 */ /* 0x000fea0003800000 */
[----:B------:R-:W-:Y:S11]  /*90f0*/  R2UR UR4, R23 ;  /* 0x00000000170472ca */ /* 0x000ff600000e0000 */
[----:B------:R-:W-:Y:S02]  /*9100*/  @!UPT UIADD3 URZ, UPT, UPT, URZ, URZ, URZ ;  /* 0x000000fffffff290 */ /* 0x000fe4000fffe0ff */
[----:B------:R-:W1:Y:S02]  /*9110*/  LDTM.x16 R4, tmem[UR4+0x40] ;  /* 0x00004004000479ee */ /* 0x000e640008240000 */
[----:B-1----:R-:W-:Y:S01]  /*9120*/  NOP ;  /* 0x0000000000007918 */ /* 0x002fe20000000000 */
.L_x_132:
[----:B------:R-:W-:Y:S01]  /*9130*/  ISETP.NE.AND P2, PT, R109, RZ, PT ;  /* 0x000000ff6d00720c */ /* 0x000fe20003f45270 */
[----:B-1----:R-:W-:Y:S01]  /*9140*/  FMUL R0, R52, R24 ;  /* 0x0000001834007220 */ /* 0x002fe20000400000 */
[----:B---34-:R-:W-:Y:S01]  /*9150*/  SHF.L.U32 R3, R60, 0x10, RZ ;  /* 0x000000103c037819 */ /* 0x018fe200000006ff */
        /* <DEDUP_REMOVED lines=146> */
.L_x_136:
[----:B------:R-:W-:Y:S05]  /*9a80*/  BSYNC.RECONVERGENT B0 ;  /* 0x0000000000007941 */ /* 0x000fea0003800200 */
.L_x_135:
[----:B------:R-:W-:Y:S01]  /*9a90*/  BAR.SYNC.DEFER_BLOCKING 0x1, 0x80 ;  /* 0x0042000000007b1d */ /* 0x000fe20000010000 */
[----:B------:R-:W-:Y:S04]  /*9aa0*/  UIADD3 UR40, UPT, UPT, UR43, 0x1, URZ ;  /* 0x000000012b287890 */ /* 0x000fe8000fffe0ff */
[----:B------:R-:W-:Y:S04]  /*9ab0*/  UISETP.NE.AND UP0, UPT, UR40, 0x4, UPT ;  /* 0x000000042800788c */ /* 0x000fe8000bf05270 */
[----:B------:R-:W-:Y:S01]  /*9ac0*/  USEL UR40, UR40, URZ, UP0 ;  /* 0x000000ff28287287 */ /* 0x000fe20008000000 */
[----:B------:R3:W-:Y:S01]  /*9ad0*/  @P2 SYNCS.ARRIVE.TRANS64.RED.A1T0 RZ, [R110+URZ], RZ ;  /* 0x000000ff6eff29a7 */ /* 0x0007e200081004ff */
[----:B------:R-:W-:Y:S01]  /*9ae0*/  BSSY B1, `(.L_x_137) ;  /* 0x000001a000017945 */ /* 0x000fe20003800000 */
[----:B------:R-:W4:Y:S01]  /*9af0*/  @P2 SYNCS.PHASECHK.TRANS64.TRYWAIT P0, [R0+URZ+0x50], R2 ;  /* 0x00005002000025a7 */ /* 0x000f2200080011ff */
[----:B---3--:R-:W-:Y:S01]  /*9b00*/  HFMA2 R110, -RZ, RZ, 0, 0 ;  /* 0x00000000ff6e7431 */ /* 0x008fe200000001ff */
[----:B----4-:R-:W-:Y:S01]  /*9b10*/  @P2 SEL R70, RZ, 0x1, !P0 ;  /* 0x00000001ff462807 */ /* 0x010fe20004000000 */
[----:B------:R-:W-:Y:S06]  /*9b20*/  @!P2 BRA `(.L_x_138) ;  /* 0x000000000054a947 */ /* 0x000fec0003800000 */
[----:B------:R-:W-:Y:S01]  /*9b30*/  ISETP.NE.AND P1, PT, R71, RZ, PT ;  /* 0x000000ff4700720c */ /* 0x000fe20003f25270 */
[----:B------:R-:W-:Y:S01]  /*9b40*/  BSSY B0, `(.L_x_139) ;  /* 0x0000009000007945 */ /* 0x000fe20003800000 */
[----:B------:R-:W-:Y:S11]  /*9b50*/  ISETP.NE.AND P0, PT, R70, RZ, PT ;  /* 0x000000ff4600720c */ /* 0x000ff60003f05270 */
[----:B------:R-:W-:Y:S05]  /*9b60*/  @P1 IMAD R3, R68, 0x1000, R108 ;  /* 0x0000100044031824 */ /* 0x000fea00078e026c */
[----:B------:R-:W-:Y:S05]  /*9b70*/  @P1 IADD3 R2, PT, PT, R3, UR52, RZ ;  /* 0x0000003403021c10 */ /* 0x000fea000fffe0ff */
[----:B------:R-:W-:Y:S01]  /*9b80*/  @P1 IMAD.IADD R2, R69, 0x1, R2 ;  /* 0x0000000145021824 */ /* 0x000fe200078e0202 */
[----:B------:R-:W-:Y:S06]  /*9b90*/  @P0 BRA `(.L_x_140) ;  /* 0x00000000000c0947 */ /* 0x000fec0003800000 */
[----:B-1----:R-:W-:Y:S04]  /*9ba0*/  SHF.L.U32 R20, RZ, 0x1f, RZ ;  /* 0x0000001fff147819 */ /* 0x002fe800000006ff */
[----:B------:R-:W1:Y:S02]  /*9bb0*/  SYNCS.PHASECHK.TRANS64.TRYWAIT P0, [R0+URZ+0x50], R20 ;  /* 0x00005014000075a7 */ /* 0x000e6400080011ff */
[----:B-1----:R-:W-:Y:S05]  /*9bc0*/  @!P0 BRA `(.L_x_141) ;  /* 0x0000005800048947 */ /* 0x002fea0003800000 */
.L_x_140:
[----:B------:R-:W-:Y:S05]  /*9bd0*/  BSYNC B0 ;  /* 0x0000000000007941 */ /* 0x000fea0003800000 */
.L_x_139:
[----:B------:R-:W-:Y:S01]  /*9be0*/  ISETP.NE.AND P0, PT, R71, RZ, PT ;  /* 0x000000ff4700720c */ /* 0x000fe20003f05270 */
[----:B------:R-:W-:Y:S11]  /*9bf0*/  VIADD R68, R68, 0x1 ;  /* 0x0000000144447836 */ /* 0x000ff60000000000 */
[----:B------:R-:W-:Y:S01]  /*9c00*/  @!UPT UIADD3 URZ, UPT, UPT, URZ, URZ, URZ ;  /* 0x000000fffffff290 */ /* 0x000fe2000fffe0ff */
[----:B------:R3:W4:Y:S04]  /*9c10*/  @P0 LDS.128 R60, [R3+UR52+0x200] ;  /* 0x00020034033c0984 */ /* 0x0007280008000c00 */
[----:B------:R3:W1:Y:S04]  /*9c20*/  @P0 LDS.128 R72, [R3+UR52+0xa00] ;  /* 0x000a003403480984 */ /* 0x0006680008000c00 */
[----:B------:R3:W1:Y:S04]  /*9c30*/  @P0 LDS.128 R64, [R2+0x200] ;  /* 0x0002000002400984 */ /* 0x0006680000000c00 */
[----:B------:R3:W1:Y:S01]  /*9c40*/  @P0 LDS.128 R76, [R2+0xa00] ;  /* 0x000a0000024c0984 */ /* 0x0006620000000c00 */
[C---:B------:R-:W-:Y:S04]  /*9c50*/  ISETP.NE.AND P0, PT, R68.reuse, 0x4, PT ;  /* 0x000000044400780c */ /* 0x040fe80003f05270 */
[----:B------:R-:W-:Y:S02]  /*9c60*/  SEL R68, R68, RZ, P0 ;  /* 0x000000ff44447207 */ /* 0x000fe40000000000 */
[----:B------:R-:W-:Y:S02]  /*9c70*/  SEL R110, RZ, 0x1, P0 ;  /* 0x00000001ff6e7807 */ /* 0x000fe40000000000 */
.L_x_138:
[----:B------:R-:W-:Y:S05]  /*9c80*/  BSYNC B1 ;  /* 0x0000000000017941 */ /* 0x000fea0003800000 */
.L_x_137:
[----:B---3--:R-:W-:Y:S05]  /*9c90*/  VIADD R3, R59, 0x400010 ;  /* 0x004000103b037836 */ /* 0x008fea0000000000 */
[----:B-1----:R-:W-:Y:S04]  /*9ca0*/  SHF.R.U32.HI R0, RZ, 0x15, R3 ;  /* 0x00000015ff007819 */ /* 0x002fe80000011603 */
        /* <DEDUP_REMOVED lines=23> */
.L_x_143:
        /* <DEDUP_REMOVED lines=23> */
.L_x_144:
[----:B------:R-:W-:Y:S05]  /*9f90*/  WARPSYNC.ALL ;  /* 0x0000000000007948 */ /* 0x000fea0003800000 */
[----:B------:R-:W-:Y:S11]  /*9fa0*/  R2UR UR4, R2 ;  /* 0x00000000020472ca */ /* 0x000ff600000e0000 */
[----:B------:R-:W-:Y:S02]  /*9fb0*/  @!UPT UIADD3 URZ, UPT, UPT, URZ, URZ, URZ ;  /* 0x000000fffffff290 */ /* 0x000fe4000fffe0ff */
[----:B------:R-:W1:Y:S02]  /*9fc0*/  LDTM.x16 R4, tmem[UR4+0x40] ;  /* 0x00004004000479ee */ /* 0x000e640008240000 */
[----:B-1----:R-:W-:Y:S01]  /*9fd0*/  NOP ;  /* 0x0000000000007918 */ /* 0x002fe20000000000 */
.L_x_142:
[----:B------:R-:W-:Y:S01]  /*9fe0*/  ISETP.NE.AND P2, PT, R109, RZ, PT ;  /* 0x000000ff6d00720c */ /* 0x000fe20003f45270 */
[----:B------:R-:W-:Y:S01]  /*9ff0*/  FMUL R0, R52, R24 ;  /* 0x0000001834007220 */ /* 0x000fe20000400000 */
[----:B----4-:R-:W-:Y:S01]  /*a000*/  SHF.L.U32 R3, R60, 0x10, RZ ;  /* 0x000000103c037819 */ /* 0x010fe200000006ff */
        /* <DEDUP_REMOVED lines=121> */
[----:B------:R-:W-:Y:S01]  /*a7a0*/  @P2 SHF.L.U32 R2, R110, 0x1f, RZ ;  /* 0x0000001f6e022819 */ /* 0x000fe200000006ff */
        /* <DEDUP_REMOVED lines=16> */
[----:B------:R-:W-:Y:S02]  /*a8b0*/  UIADD3 UR5, UPT, UPT, UR41, 0x50, URZ ;  /* 0x0000005029057890 */ /* 0x000fe4000fffe0ff */
[----:B------:R-:W-:Y:S01]  /*a8c0*/  UIADD3 UR4, UPT, UPT, UR52, 0x3a00, URZ ;  /* 0x00003a0034047890 */ /* 0x000fe2000fffe0ff */
[----:B------:R-:W-:Y:S01]  /*a8d0*/  UMOV UR7, UR36 ;  /* 0x0000002400077c82 */ /* 0x000fe20008000000 */
[----:B------:R-:W-:Y:S03]  /*a8e0*/  UMOV UR6, UR50 ;  /* 0x0000003200067c82 */ /* 0x000fe60008000000 */
[----:B------:R3:W-:Y:S04]  /*a8f0*/  UTMASTG.3D [UR48], [UR8] ;  /* 0x00000030080073b5 */ /* 0x0007e80008010000 */
[----:B------:R3:W-:Y:S01]  /*a900*/  UTMASTG.3D [UR4], [UR8] ;  /* 0x00000004080073b5 */ /* 0x0007e20008010000 */
[----:B------:R0:W-:Y:S01]  /*a910*/  UTMACMDFLUSH ;  /* 0x00000000000079b7 */ /* 0x0001e20000000000 */
[----:B---3--:R-:W-:Y:S04]  /*a920*/  DEPBAR.LE SB0, 0x1 ;  /* 0x000080400000791a */ /* 0x008fe80000000000 */
.L_x_146:
[----:B------:R-:W-:Y:S05]  /*a930*/  BSYNC.RECONVERGENT B0 ;  /* 0x0000000000007941 */ /* 0x000fea0003800200 */
.L_x_145:
        /* <DEDUP_REMOVED lines=20> */
[----:B------:R-:W-:Y:S04]  /*aa80*/  SHF.L.U32 R20, R110, 0x1f, RZ ;  /* 0x0000001f6e147819 */ /* 0x000fe800000006ff */
[----:B------:R-:W1:Y:S02]  /*aa90*/  SYNCS.PHASECHK.TRANS64.TRYWAIT P0, [R0+URZ+0x50], R20 ;  /* 0x00005014000075a7 */ /* 0x000e6400080011ff */
[----:B-1----:R-:W-:Y:S05]  /*aaa0*/  @!P0 BRA `(.L_x_151) ;  /* 0x0000004800608947 */ /* 0x002fea0003800000 */
.L_x_150:
[----:B------:R-:W-:Y:S05]  /*aab0*/  BSYNC B0 ;  /* 0x0000000000007941 */ /* 0x000fea0003800000 */
.L_x_149:
[----:B------:R-:W-:Y:S01]  /*aac0*/  ISETP.NE.AND P0, PT, R71, RZ, PT ;  /* 0x000000ff4700720c */ /* 0x000fe20003f05270 */
[----:B------:R-:W-:Y:S11]  /*aad0*/  VIADD R68, R68, 0x1 ;  /* 0x0000000144447836 */ /* 0x000ff60000000000 */
[----:B------:R-:W-:Y:S01]  /*aae0*/  @!UPT UIADD3 URZ, UPT, UPT, URZ, URZ, URZ ;  /* 0x000000fffffff290 */ /* 0x000fe2000fffe0ff */
[----:B------:R3:W4:Y:S04]  /*aaf0*/  @P0 LDS.128 R60, [R3+UR52+0x200] ;  /* 0x00020034033c0984 */ /* 0x0007280008000c00 */
[----:B------:R3:W2:Y:S04]  /*ab00*/  @P0 LDS.128 R72, [R3+UR52+0xa00] ;  /* 0x000a003403480984 */ /* 0x0006a80008000c00 */
[----:B------:R3:W2:Y:S04]  /*ab10*/  @P0 LDS.128 R64, [R2+0x200] ;  /* 0x0002000002400984 */ /* 0x0006a80000000c00 */
[----:B------:R3:W2:Y:S01]  /*ab20*/  @P0 LDS.128 R76, [R2+0xa00] ;  /* 0x000a0000024c0984 */ /* 0x0006a20000000c00 */
[C---:B------:R-:W-:Y:S04]  /*ab30*/  ISETP.NE.AND P0, PT, R68.reuse, 0x4, PT ;  /* 0x000000044400780c */ /* 0x040fe80003f05270 */
[----:B-1----:R-:W-:Y:S02]  /*ab40*/  SEL R0, RZ, 0x1, P0 ;  /* 0x00000001ff007807 */ /* 0x002fe40000000000 */
[----:B------:R-:W-:Y:S02]  /*ab50*/  SEL R68, R68, RZ, P0 ;  /* 0x000000ff44447207 */ /* 0x000fe40000000000 */
[----:B------:R-:W-:Y:S02]  /*ab60*/  LOP3.LUT R110, R110, R0, RZ, 0x3c, !PT ;  /* 0x000000006e6e7212 */ /* 0x000fe400078e3cff */
.L_x_148:
[----:B------:R-:W-:Y:S05]  /*ab70*/  BSYNC B1 ;  /* 0x0000000000017941 */ /* 0x000fea0003800000 */
.L_x_147:
[----:B------:R-:W-:Y:S11]  /*ab80*/  ISETP.NE.AND P0, PT, R102, R22, PT ;  /* 0x000000166600720c */ /* 0x000ff60003f05270 */
[----:B------:R-:W-:Y:S02]  /*ab90*/  @!UPT UIADD3 URZ, UPT, UPT, URZ, URZ, URZ ;  /* 0x000000fffffff290 */ /* 0x000fe4000fffe0ff */
[----:B------:R-:W-:Y:S05]  /*aba0*/  @P0 BRA `(.L_x_152) ;  /* 0x0000000000bc0947 */ /* 0x000fea0003800000 */
[----:B------:R-:W-:Y:S11]  /*abb0*/  LOP3.LUT P0, RZ, R21, 0x3, R103, 0x48, !PT ;  /* 0x0000000315ff7812 */ /* 0x000ff60007804867 */
[----:B------:R-:W-:Y:S02]  /*abc0*/  @!UPT UIADD3 URZ, UPT, UPT, URZ, URZ, URZ ;  /* 0x000000fffffff290 */ /* 0x000fe4000fffe0ff */
[----:B------:R-:W-:Y:S05]  /*abd0*/  @!P0 BRA `(.L_x_153) ;  /* 0x0000000000408947 */ /* 0x000fea0003800000 */
        /* <DEDUP_REMOVED lines=16> */
.L_x_153:
        /* <DEDUP_REMOVED lines=23> */
.L_x_154:
[----:B------:R-:W-:Y:S05]  /*ae50*/  WARPSYNC.ALL ;  /* 0x0000000000007948 */ /* 0x000fea0003800000 */
[----:B------:R-:W-:Y:S11]  /*ae60*/  R2UR UR4, R23 ;  /* 0x00000000170472ca */ /* 0x000ff600000e0000 */
[----:B------:R-:W-:Y:S02]  /*ae70*/  @!UPT UIADD3 URZ, UPT, UPT, URZ, URZ, URZ ;  /* 0x000000fffffff290 */ /* 0x000fe4000fffe0ff */
[----:B------:R-:W1:Y:S02]  /*ae80*/  LDTM.x16 R4, tmem[UR4+0x40] ;  /* 0x00004004000479ee */ /* 0x000e640008240000 */
[----:B-1----:R-:W-:Y:S01]  /*ae90*/  NOP ;  /* 0x0000000000007918 */ /* 0x002fe20000000000 */
.L_x_152:
[----:B------:R-:W-:Y:S01]  /*aea0*/  ISETP.NE.AND P2, PT, R109, RZ, PT ;  /* 0x000000ff6d00720c */ /* 0x000fe20003f45270 */
[----:B------:R-:W-:Y:S01]  /*aeb0*/  FMUL R0, R52, R24 ;  /* 0x0000001834007220 */ /* 0x000fe20000400000 */
        /* <DEDUP_REMOVED lines=22> */
[----:B--2---:R-:W-:Y:S01]  /*b020*/  LOP3.LUT R41, R66, 0xffff0000, RZ, 0xc0, !PT ;  /* 0xffff000042297812 */ /* 0x004fe200078ec0ff */
        /* <DEDUP_REMOVED lines=106> */
[----:B--2---:R-:W2:Y:S02]  /*b6d0*/  FENCE.VIEW.ASYNC.S ;  /* 0x00000000000073c6 */ /* 0x004ea40000000000 */
[----:B------:R-:W-:Y:S05]  /*b6e0*/  WARPSYNC.ALL ;  /* 0x0000000000007948 */ /* 0x000fea0003800000 */
[----:B------:R-:W-:Y:S01]  /*b6f0*/  BSSY.RECONVERGENT B0, `(.L_x_155) ;  /* 0x0000012000007945 */ /* 0x000fe20003800200 */
[----:B--2---:R-:W-:Y:S06]  /*b700*/  BAR.SYNC.DEFER_BLOCKING 0x1, 0x80 ;  /* 0x0042000000007b1d */ /* 0x004fec0000010000 */
[----:B------:R-:W-:Y:S05]  /*b710*/  @P0 BRA `(.L_x_156) ;  /* 0x00000000003c0947 */ /* 0x000fea0003800000 */
[----:B------:R-:W-:Y:S02]  /*b720*/  UIADD3 UR4, UPT, UPT, UR52, 0x200, URZ ;  /* 0x0000020034047890 */ /* 0x000fe4000fffe0ff */
[----:B------:R-:W-:Y:S01]  /*b730*/  UIADD3 UR8, UP0, UPT, UR54, 0xa80, URZ ;  /* 0x00000a8036087890 */ /* 0x000fe2000ff1e0ff */
[----:B------:R-:W-:Y:S01]  /*b740*/  UMOV UR50, UR42 ;  /* 0x0000002a00327c82 */ /* 0x000fe20008000000 */
[----:B------:R-:W-:Y:S02]  /*b750*/  UMOV UR51, UR36 ;  /* 0x0000002400337c82 */ /* 0x000fe40008000000 */
[----:B------:R-:W-:Y:S01]  /*b760*/  MOV R92, UR4 ;  /* 0x00000004005c7c02 */ /* 0x000fe20008000f00 */
[----:B------:R-:W-:Y:S02]  /*b770*/  UIADD3.X UR9, UPT, UPT, URZ, UR55, URZ, UP0, !UPT ;  /* 0x00000037ff097290 */ /* 0x000fe400087fe4ff */
[----:B------:R-:W-:Y:S01]  /*b780*/  UIADD3 UR5, UPT, UPT, UR41, 0x60, URZ ;  /* 0x0000006029057890 */ /* 0x000fe2000fffe0ff */
[----:B------:R-:W-:Y:S01]  /*b790*/  R2UR UR48, R92 ;  /* 0x000000005c3072ca */ /* 0x000fe200000e0000 */
[----:B------:R-:W-:Y:S01]  /*b7a0*/  UIADD3 UR4, UPT, UPT, UR52, 0xa00, URZ ;  /* 0x00000a0034047890 */ /* 0x000fe2000fffe0ff */
[----:B------:R-:W-:Y:S01]  /*b7b0*/  UMOV UR6, UR42 ;  /* 0x0000002a00067c82 */ /* 0x000fe20008000000 */
[----:B------:R-:W-:Y:S10]  /*b7c0*/  UMOV UR7, UR36 ;  /* 0x0000002400077c82 */ /* 0x000ff40008000000 */
[----:B------:R2:W-:Y:S01]  /*b7d0*/  UTMASTG.3D [UR48], [UR8] ;  /* 0x00000030080073b5 */ /* 0x0005e20008010000 */
[----:B------:R2:W-:Y:S01]  /*b7e0*/  UTMASTG.3D [UR4], [UR8] ;  /* 0x00000004080073b5 */ /* 0x0005e20008010000 */
[----:B------:R0:W-:Y:S01]  /*b7f0*/  UTMACMDFLUSH ;  /* 0x00000000000079b7 */ /* 0x0001e20000000000 */
[----:B--2---:R-:W-:Y:S04]  /*b800*/  DEPBAR.LE SB0, 0x1 ;  /* 0x000080400000791a */ /* 0x004fe80000000000 */
.L_x_156:
[----:B------:R-:W-:Y:S05]  /*b810*/  BSYNC.RECONVERGENT B0 ;  /* 0x0000000000007941 */ /* 0x000fea0003800200 */
.L_x_155:
[----:B------:R-:W-:Y:S01]  /*b820*/  BAR.SYNC.DEFER_BLOCKING 0x1, 0x80 ;  /* 0x0042000000007b1d */ /* 0x000fe20000010000 */
[----:B------:R-:W-:Y:S04]  /*b830*/  UIADD3 UR40, UPT, UPT, UR43, 0x1, URZ ;  /* 0x000000012b287890 */ /* 0x000fe8000fffe0ff */
[----:B------:R-:W-:Y:S04]  /*b840*/  UISETP.NE.AND UP0, UPT, UR40, 0x4, UPT ;  /* 0x000000042800788c */ /* 0x000fe8000bf05270 */
[----:B------:R-:W-:Y:S01]  /*b850*/  USEL UR40, UR40, URZ, UP0 ;  /* 0x000000ff28287287 */ /* 0x000fe20008000000 */
[----:B------:R2:W-:Y:S01]  /*b860*/  @P2 SYNCS.ARRIVE.TRANS64.RED.A1T0 RZ, [R111+URZ], RZ ;  /* 0x000000ff6fff29a7 */ /* 0x0005e200081004ff */
[----:B------:R-:W-:Y:S01]  /*b870*/  BSSY B1, `(.L_x_157) ;  /* 0x000001a000017945 */ /* 0x000fe20003800000 */
[----:B------:R-:W3:Y:S02]  /*b880*/  @P2 SYNCS.PHASECHK.TRANS64.TRYWAIT P0, [R0+URZ+0x50], R2 ;  /* 0x00005002000025a7 */ /* 0x000ee400080011ff */
[----:B---3--:R-:W-:Y:S01]  /*b890*/  @P2 SEL R70, RZ, 0x1, !P0 ;  /* 0x00000001ff462807 */ /* 0x008fe20004000000 */
[----:B--2---:R-:W-:Y:S06]  /*b8a0*/  @!P2 BRA `(.L_x_158) ;  /* 0x000000000058a947 */ /* 0x004fec0003800000 */
[----:B------:R-:W-:Y:S01]  /*b8b0*/  ISETP.NE.AND P1, PT, R71, RZ, PT ;  /* 0x000000ff4700720c */ /* 0x000fe20003f25270 */
[----:B------:R-:W-:Y:S01]  /*b8c0*/  BSSY B0, `(.L_x_159) ;  /* 0x0000009000007945 */ /* 0x000fe20003800000 */
[----:B------:R-:W-:Y:S11]  /*b8d0*/  ISETP.NE.AND P0, PT, R70, RZ, PT ;  /* 0x000000ff4600720c */ /* 0x000ff60003f05270 */
[----:B------:R-:W-:Y:S05]  /*b8e0*/  @P1 IMAD R3, R68, 0x1000, R108 ;  /* 0x0000100044031824 */ /* 0x000fea00078e026c */
[----:B------:R-:W-:Y:S05]  /*b8f0*/  @P1 IADD3 R2, PT, PT, R3, UR52, RZ ;  /* 0x0000003403021c10 */ /* 0x000fea000fffe0ff */
[----:B------:R-:W-:Y:S01]  /*b900*/  @P1 IMAD.IADD R2, R69, 0x1, R2 ;  /* 0x0000000145021824 */ /* 0x000fe200078e0202 */
[----:B------:R-:W-:Y:S06]  /*b910*/  @P0 BRA `(.L_x_160) ;  /* 0x00000000000c0947 */ /* 0x000fec0003800000 */
[----:B-1----:R-:W-:Y:S04]  /*b920*/  SHF.L.U32 R20, R110, 0x1f, RZ ;  /* 0x0000001f6e147819 */ /* 0x002fe800000006ff */
[----:B------:R-:W1:Y:S02]  /*b930*/  SYNCS.PHASECHK.TRANS64.TRYWAIT P0, [R0+URZ+0x50], R20 ;  /* 0x00005014000075a7 */ /* 0x000e6400080011ff */
[----:B-1----:R-:W-:Y:S05]  /*b940*/  @!P0 BRA `(.L_x_161) ;  /* 0x0000003800cc8947 */ /* 0x002fea0003800000 */
.L_x_160:
[----:B------:R-:W-:Y:S05]  /*b950*/  BSYNC B0 ;  /* 0x0000000000007941 */ /* 0x000fea0003800000 */
.L_x_159:
[----:B------:R-:W-:Y:S01]  /*b960*/  ISETP.NE.AND P0, PT, R71, RZ, PT ;  /* 0x000000ff4700720c */ /* 0x000fe20003f05270 */
[----:B------:R-:W-:Y:S11]  /*b970*/  VIADD R68, R68, 0x1 ;  /* 0x0000000144447836 */ /* 0x000ff60000000000 */
[----:B------:R-:W-:Y:S01]  /*b980*/  @!UPT UIADD3 URZ, UPT, UPT, URZ, URZ, URZ ;  /* 0x000000fffffff290 */ /* 0x000fe2000fffe0ff */
[----:B------:R2:W3:Y:S04]  /*b990*/  @P0 LDS.128 R60, [R3+UR52+0x200] ;  /* 0x00020034033c0984 */ /* 0x0004e80008000c00 */
[----:B------:R2:W4:Y:S04]  /*b9a0*/  @P0 LDS.128 R72, [R3+UR52+0xa00] ;  /* 0x000a003403480984 */ /* 0x0005280008000c00 */
[----:B------:R2:W2:Y:S04]  /*b9b0*/  @P0 LDS.128 R64, [R2+0x200] ;  /* 0x0002000002400984 */ /* 0x0004a80000000c00 */
[----:B------:R2:W2:Y:S01]  /*b9c0*/  @P0 LDS.128 R76, [R2+0xa00] ;  /* 0x000a0000024c0984 */ /* 0x0004a20000000c00 */
[C---:B------:R-:W-:Y:S04]  /*b9d0*/  ISETP.NE.AND P0, PT, R68.reuse, 0x4, PT ;  /* 0x000000044400780c */ /* 0x040fe80003f05270 */
[----:B-1----:R-:W-:Y:S02]  /*b9e0*/  SEL R0, RZ, 0x1, P0 ;  /* 0x00000001ff007807 */ /* 0x002fe40000000000 */
[----:B------:R-:W-:Y:S02]  /*b9f0*/  SEL R68, R68, RZ, P0 ;  /* 0x000000ff44447207 */ /* 0x000fe40000000000 */
[----:B------:R-:W-:Y:S02]  /*ba00*/  LOP3.LUT R110, R110, R0, RZ, 0x3c, !PT ;  /* 0x000000006e6e7212 */ /* 0x000fe400078e3cff */
.L_x_158:
[----:B------:R-:W-:Y:S05]  /*ba10*/  BSYNC B1 ;  /* 0x0000000000017941 */ /* 0x000fea0003800000 */
.L_x_157:
[----:B--2---:R-:W-:Y:S05]  /*ba20*/  VIADD R3, R59, 0x400020 ;  /* 0x004000203b037836 */ /* 0x004fea0000000000 */
[----:B------:R-:W-:Y:S04]  /*ba30*/  SHF.R.U32.HI R0, RZ, 0x15, R3 ;  /* 0x00000015ff007819 */ /* 0x000fe80000011603 */
[----:B-1----:R-:W-:Y:S04]  /*ba40*/  LOP3.LUT R22, R0, 0x3, RZ, 0xc0, !PT ;  /* 0x0000000300167812 */ /* 0x002fe800078ec0ff */
        /* <DEDUP_REMOVED lines=11> */
[----:B------:R-:W2:Y:S01]  /*bb00*/  LDCU.64 UR6, c[0x4][0x78] ;  /* 0x01000f00ff0677ac */ /* 0x000ea20008000a00 */
[----:B------:R-:W3:Y:S01]  /*bb10*/  LDC.64 R14, c[0x4][R15] ;  /* 0x010000000f0e7b82 */ /* 0x000ee20000000a00 */
[----:B------:R-:W5:Y:S01]  /*bb20*/  LDCU.64 UR4, c[0x4][0x10] ;  /* 0x01000200ff0477ac */ /* 0x000f620008000a00 */
[----:B-1----:R-:W-:Y:S01]  /*bb30*/  MOV R5, UR9 ;  /* 0x0000000900057c02 */ /* 0x002fe20008000f00 */
[----:B------:R-:W-:Y:S01]  /*bb40*/  IMAD.U32 R4, RZ, RZ, UR8 ;  /* 0x00000008ff047e24 */ /* 0x000fe2000f8e00ff */
[----:B--2---:R-:W-:Y:S01]  /*bb50*/  MOV R7, UR7 ;  /* 0x0000000700077c02 */ /* 0x004fe20008000f00 */
[----:B------:R-:W-:Y:S01]  /*bb60*/  IMAD.U32 R6, RZ, RZ, UR6 ;  /* 0x00000006ff067e24 */ /* 0x000fe2000f8e00ff */
[----:B-----5:R-:W-:Y:S01]  /*bb70*/  MOV R11, UR5 ;  /* 0x00000005000b7c02 */ /* 0x020fe20008000f00 */
[----:B------:R-:W-:Y:S02]  /*bb80*/  IMAD.U32 R10, RZ, RZ, UR4 ;  /* 0x00000004ff0a7e24 */ /* 0x000fe4000f8e00ff */
[----:B------:R-:W-:Y:S07]  /*bb90*/  LEPC R20, `(.L_x_163) ;  /* 0x000000001014794e */ /* 0x000fee0000000000 */
[----:B---34-:R-:W-:Y:S05]  /*bba0*/  CALL.ABS.NOINC R14 ;  /* 0x000000000e007343 */ /* 0x018fea0003c00000 */
.L_x_163:
        /* <DEDUP_REMOVED lines=23> */
.L_x_164:
[----:B------:R-:W-:Y:S05]  /*bd20*/  WARPSYNC.ALL ;  /* 0x0000000000007948 */ /* 0x000fea0003800000 */
[----:B------:R-:W-:Y:S11]  /*bd30*/  R2UR UR4, R2 ;  /* 0x00000000020472ca */ /* 0x000ff600000e0000 */
[----:B------:R-:W-:Y:S02]  /*bd40*/  @!UPT UIADD3 URZ, UPT, UPT, URZ, URZ, URZ ;  /* 0x000000fffffff290 */ /* 0x000fe4000fffe0ff */
[----:B------:R-:W1:Y:S02]  /*bd50*/  LDTM.x16 R4, tmem[UR4+0x40] ;  /* 0x00004004000479ee */ /* 0x000e640008240000 */
[----:B-1----:R-:W-:Y:S01]  /*bd60*/  NOP ;  /* 0x0000000000007918 */ /* 0x002fe20000000000 */
.L_x_162:
[----:B------:R-:W-:Y:S01]  /*bd70*/  ISETP.NE.AND P2, PT, R109, RZ, PT ;  /* 0x000000ff6d00720c */ /* 0x000fe20003f45270 */
[----:B------:R-:W-:Y:S01]  /*bd80*/  FMUL R0, R52, R24 ;  /* 0x0000001834007220 */ /* 0x000fe20000400000 */
[----:B---3--:R-:W-:Y:S01]  /*bd90*/  SHF.L.U32 R3, R60, 0x10, RZ ;  /* 0x000000103c037819 */ /* 0x008fe200000006ff */
        /* <DEDUP_REMOVED lines=145> */
[----:B--2---:R-:W-:Y:S04]  /*c6b0*/  DEPBAR.LE SB0, 0x1 ;  /* 0x000080400000791a */ /* 0x004fe80000000000 */
.L_x_166:
[----:B------:R-:W-:Y:S05]  /*c6c0*/  BSYNC.RECONVERGENT B0 ;  /* 0x0000000000007941 */ /* 0x000fea0003800200 */
.L_x_165:
        /* <DEDUP_REMOVED lines=10> */
[----:B------:R-:W2:Y:S02]  /*c770*/  @P2 SYNCS.PHASECHK.TRANS64.TRYWAIT P0, [R0+URZ+0x50], R2 ;  /* 0x00005002000025a7 */ /* 0x000ea400080011ff */
[----:B--2---:R-:W-:Y:S01]  /*c780*/  @P2 SEL R70, RZ, 0x1, !P0 ;  /* 0x00000001ff462807 */ /* 0x004fe20004000000 */
        /* <DEDUP_REMOVED lines=11> */
.L_x_170:
[----:B------:R-:W-:Y:S05]  /*c840*/  BSYNC B0 ;  /* 0x0000000000007941 */ /* 0x000fea0003800000 */
.L_x_169:
        /* <DEDUP_REMOVED lines=11> */
.L_x_168:
[----:B------:R-:W-:Y:S05]  /*c900*/  BSYNC B1 ;  /* 0x0000000000017941 */ /* 0x000fea0003800000 */
.L_x_167:
[----:B------:R-:W-:Y:S11]  /*c910*/  ISETP.NE.AND P0, PT, R102, R22, PT ;  /* 0x000000166600720c */ /* 0x000ff60003f05270 */
[----:B------:R-:W-:Y:S02]  /*c920*/  @!UPT UIADD3 URZ, UPT, UPT, URZ, URZ, URZ ;  /* 0x000000fffffff290 */ /* 0x000fe4000fffe0ff */
[----:B------:R-:W-:Y:S05]  /*c930*/  @P0 BRA `(.L_x_172) ;  /* 0x0000000000bc0947 */ /* 0x000fea0003800000 */
[----:B------:R-:W-:Y:S11]  /*c940*/  LOP3.LUT P0, RZ, R21, 0x3, R103, 0x48, !PT ;  /* 0x0000000315ff7812 */ /* 0x000ff60007804867 */
[----:B------:R-:W-:Y:S02]  /*c950*/  @!UPT UIADD3 URZ, UPT, UPT, URZ, URZ, URZ ;  /* 0x000000fffffff290 */ /* 0x000fe4000fffe0ff */
[----:B------:R-:W-:Y:S05]  /*c960*/  @!P0 BRA `(.L_x_173) ;  /* 0x0000000000408947 */ /* 0x000fea0003800000 */
[----:B------:R-:W1:Y:S01]  /*c970*/  LDCU.64 UR8, c[0x4][0x70] ;  /* 0x01000e00ff0877ac */ /* 0x000e620008000a00 */
[----:B--2---:R-:W-:Y:S01]  /*c980*/  MOV R3, 0x0 ;  /* 0x0000000000037802 */ /* 0x004fe20000000f00 */
        /* <DEDUP_REMOVED lines=14> */
.L_x_173:
        /* <DEDUP_REMOVED lines=23> */
.L_x_174:
[----:B------:R-:W-:Y:S05]  /*cbe0*/  WARPSYNC.ALL ;  /* 0x0000000000007948 */ /* 0x000fea0003800000 */
[----:B------:R-:W-:Y:S11]  /*cbf0*/  R2UR UR4, R23 ;  /* 0x00000000170472ca */ /* 0x000ff600000e0000 */
[----:B------:R-:W-:Y:S02]  /*cc00*/  @!UPT UIADD3 URZ, UPT, UPT, URZ, URZ, URZ ;  /* 0x000000fffffff290 */ /* 0x000fe4000fffe0ff */
[----:B------:R-:W1:Y:S02]  /*cc10*/  LDTM.x16 R4, tmem[UR4+0x40] ;  /* 0x00004004000479ee */ /* 0x000e640008240000 */
[----:B-1----:R-:W-:Y:S01]  /*cc20*/  NOP ;  /* 0x0000000000007918 */ /* 0x002fe20000000000 */
.L_x_172:
[----:B------:R-:W-:Y:S01]  /*cc30*/  ISETP.NE.AND P2, PT, R109, RZ, PT ;  /* 0x000000ff6d00720c */ /* 0x000fe20003f45270 */
[----:B------:R-:W-:Y:S01]  /*cc40*/  FMUL R0, R52, R24 ;  /* 0x0000001834007220 */ /* 0x000fe20000400000 */
[----:B--23--:R-:W-:Y:S01]  /*cc50*/  SHF.L.U32 R3, R60, 0x10, RZ ;  /* 0x000000103c037819 */ /* 0x00cfe200000006ff */
        /* <DEDUP_REMOVED lines=145> */
[----:B--2---:R-:W-:Y:S04]  /*d570*/  DEPBAR.LE SB0, 0x1 ;  /* 0x000080400000791a */ /* 0x004fe80000000000 */
.L_x_176:
[----:B------:R-:W-:Y:S05]  /*d580*/  BSYNC.RECONVERGENT B0 ;  /* 0x0000000000007941 */ /* 0x000fea0003800200 */
.L_x_175:
        /* <DEDUP_REMOVED lines=17> */
[----:B------:R-:W2:Y:S02]  /*d6a0*/  SYNCS.PHASECHK.TRANS64.TRYWAIT P0, [R0+URZ+0x50], R110 ;  /* 0x0000506e000075a7 */ /* 0x000ea400080011ff */
[----:B--2---:R-:W-:Y:S05]  /*d6b0*/  @!P0 BRA `(.L_x_181) ;  /* 0x0000001c00988947 */ /* 0x004fea0003800000 */
.L_x_180:
[----:B------:R-:W-:Y:S05]  /*d6c0*/  BSYNC B0 ;  /* 0x0000000000007941 */ /* 0x000fea0003800000 */
.L_x_179:
[----:B------:R-:W-:Y:S11]  /*d6d0*/  ISETP.NE.AND P0, PT, R71, RZ, PT ;  /* 0x000000ff4700720c */ /* 0x000ff60003f05270 */
[----:B------:R-:W-:Y:S02]  /*d6e0*/  @!UPT UIADD3 URZ, UPT, UPT, URZ, URZ, URZ ;  /* 0x000000fffffff290 */ /* 0x000fe4000fffe0ff */
[----:B------:R3:W4:Y:S04]  /*d6f0*/  @P0 LDS.128 R60, [R68+UR52+0x200] ;  /* 0x00020034443c0984 */ /* 0x0007280008000c00 */
[----:B------:R3:W1:Y:S04]  /*d700*/  @P0 LDS.128 R72, [R68+UR52+0xa00] ;  /* 0x000a003444480984 */ /* 0x0006680008000c00 */
[----:B------:R3:W1:Y:S04]  /*d710*/  @P0 LDS.128 R64, [R2+0x200] ;  /* 0x0002000002400984 */ /* 0x0006680000000c00 */
[----:B------:R3:W1:Y:S02]  /*d720*/  @P0 LDS.128 R76, [R2+0xa00] ;  /* 0x000a0000024c0984 */ /* 0x0006640000000c00 */
.L_x_178:
[----:B------:R-:W-:Y:S05]  /*d730*/  BSYNC B1 ;  /* 0x0000000000017941 */ /* 0x000fea0003800000 */
.L_x_177:
[----:B------:R-:W-:Y:S05]  /*d740*/  VIADD R59, R59, 0x400030 ;  /* 0x004000303b3b7836 */ /* 0x000fea0000000000 */
[----:B--2---:R-:W-:Y:S04]  /*d750*/  SHF.R.U32.HI R0, RZ, 0x15, R59 ;  /* 0x00000015ff007819 */ /* 0x004fe8000001163b */
[----:B---3--:R-:W-:Y:S04]  /*d760*/  LOP3.LUT R2, R0, 0x3, RZ, 0xc0, !PT ;  /* 0x0000000300027812 */ /* 0x008fe800078ec0ff */
[----:B------:R-:W-:Y:S11]  /*d770*/  ISETP.NE.AND P0, PT, R102, R2, PT ;  /* 0x000000026600720c */ /* 0x000ff60003f05270 */
[----:B------:R-:W-:Y:S02]  /*d780*/  @!UPT UIADD3 URZ, UPT, UPT, URZ, URZ, URZ ;  /* 0x000000fffffff290 */ /* 0x000fe4000fffe0ff */
[----:B------:R-:W-:Y:S05]  /*d790*/  @P0 BRA `(.L_x_182) ;  /* 0x0000000000bc0947 */ /* 0x000fea0003800000 */
[----:B------:R-:W-:Y:S02]  /*d7a0*/  LOP3.LUT P0, RZ, R0, 0x3, R103, 0x48, !PT ;  /* 0x0000000300ff7812 */ /* 0x000fe40007804867 */
[----:B------:R-:W-:Y:S11]  /*d7b0*/  MOV R16, R59 ;  /* 0x0000003b00107202 */ /* 0x000ff60000000f00 */
[----:B------:R-:W-:Y:S05]  /*d7c0*/  @!P0 BRA `(.L_x_183) ;  /* 0x0000000000408947 */ /* 0x000fea0003800000 */
[----:B------:R-:W2:Y:S01]  /*d7d0*/  LDCU.64 UR8, c[0x4][0x70] ;  /* 0x01000e00ff0877ac */ /* 0x000ea20008000a00 */
[----:B------:R-:W-:Y:S01]  /*d7e0*/  MOV R15, 0x0 ;  /* 0x00000000000f7802 */ /* 0x000fe20000000f00 */
[----:B------:R-:W-:Y:S02]  /*d7f0*/  HFMA2 R12, -RZ, RZ, 0, 5.9604644775390625e-08 ;  /* 0x00000001ff0c7431 */ /* 0x000fe400000001ff */
[----:B------:R-:W-:Y:S02]  /*d800*/  IMAD.MOV.U32 R8, RZ, RZ, 0x192 ;  /* 0x00000192ff087424 */ /* 0x000fe400078e00ff */
[----:B------:R-:W-:Y:S01]  /*d810*/  IMAD.MOV.U32 R13, RZ, RZ, RZ ;  /* 0x000000ffff0d7224 */ /* 0x000fe200078e00ff */
[----:B------:R-:W3:Y:S01]  /*d820*/  LDCU.64 UR6, c[0x4][0x78] ;  /* 0x01000f00ff0677ac */ /* 0x000ee20008000a00 */
[----:B------:R-:W1:Y:S01]  /*d830*/  LDC.64 R14, c[0x4][R15] ;  /* 0x010000000f0e7b82 */ /* 0x000e620000000a00 */
[----:B------:R-:W5:Y:S01]  /*d840*/  LDCU.64 UR4, c[0x4][0x10] ;  /* 0x01000200ff0477ac */ /* 0x000f620008000a00 */
[----:B--2---:R-:W-:Y:S01]  /*d850*/  MOV R5, UR9 ;  /* 0x0000000900057c02 */ /* 0x004fe20008000f00 */
[----:B------:R-:W-:Y:S01]  /*d860*/  IMAD.U32 R4, RZ, RZ, UR8 ;  /* 0x00000008ff047e24 */ /* 0x000fe2000f8e00ff */
[----:B---3--:R-:W-:Y:S01]  /*d870*/  MOV R7, UR7 ;  /* 0x0000000700077c02 */ /* 0x008fe20008000f00 */
[----:B------:R-:W-:Y:S01]  /*d880*/  IMAD.U32 R6, RZ, RZ, UR6 ;  /* 0x00000006ff067e24 */ /* 0x000fe2000f8e00ff */
[----:B-----5:R-:W-:Y:S01]  /*d890*/  MOV R11, UR5 ;  /* 0x00000005000b7c02 */ /* 0x020fe20008000f00 */
[----:B------:R-:W-:Y:S02]  /*d8a0*/  IMAD.U32 R10, RZ, RZ, UR4 ;  /* 0x00000004ff0a7e24 */ /* 0x000fe4000f8e00ff */
[----:B-1----:R-:W-:Y:S07]  /*d8b0*/  LEPC R20, `(.L_x_183) ;  /* 0x000000001014794e */ /* 0x002fee0000000000 */
[----:B----4-:R-:W-:Y:S05]  /*d8c0*/  CALL.ABS.NOINC R14 ;  /* 0x000000000e007343 */ /* 0x010fea0003c00000 */
.L_x_183:
[----:B------:R-:W-:Y:S05]  /*d8d0*/  WARPSYNC.ALL ;  /* 0x0000000000007948 */ /* 0x000fea0003800000 */
[C---:B------:R-:W-:Y:S01]  /*d8e0*/  R2UR UR4, R16.reuse ;  /* 0x00000000100472ca */ /* 0x040fe200000e0000 */
[----:B------:R-:W-:Y:S05]  /*d8f0*/  VIADD R0, R16, 0x40 ;  /* 0x0000004010007836 */ /* 0x000fea0000000000 */
[----:B------:R-:W-:Y:S04]  /*d900*/  SHF.R.U32.HI R0, RZ, 0x15, R0 ;  /* 0x00000015ff007819 */ /* 0x000fe80000011600 */
[----:B------:R-:W-:Y:S03]  /*d910*/  LOP3.LUT P0, RZ, R0, 0x3, R103, 0x48, !PT ;  /* 0x0000000300ff7812 */ /* 0x000fe60007804867 */
[----:B------:R-:W2:Y:S10]  /*d920*/  LDTM.x16 R24, tmem[UR4] ;  /* 0x00000004001879ee */ /* 0x000eb40008240000 */
[----:B--2---:R-:W-:Y:S05]  /*d930*/  @!P0 BRA `(.L_x_184) ;  /* 0x0000000000408947 */ /* 0x004fea0003800000 */
        /* <DEDUP_REMOVED lines=16> */
.L_x_184:
[----:B------:R-:W-:Y:S05]  /*da40*/  WARPSYNC.ALL ;  /* 0x0000000000007948 */ /* 0x000fea0003800000 */
[----:B------:R-:W-:Y:S11]  /*da50*/  R2UR UR4, R16 ;  /* 0x00000000100472ca */ /* 0x000ff600000e0000 */
[----:B------:R-:W-:Y:S02]  /*da60*/  @!UPT UIADD3 URZ, UPT, UPT, URZ, URZ, URZ ;  /* 0x000000fffffff290 */ /* 0x000fe4000fffe0ff */
[----:B------:R-:W2:Y:S02]  /*da70*/  LDTM.x16 R4, tmem[UR4+0x40] ;  /* 0x00004004000479ee */ /* 0x000ea40008240000 */
[----:B--2---:R-:W-:Y:S01]  /*da80*/  NOP ;  /* 0x0000000000007918 */ /* 0x004fe20000000000 */
.L_x_182:
[----:B------:R-:W-:Y:S01]  /*da90*/  ISETP.NE.AND P1, PT, R102, R2, PT ;  /* 0x000000026600720c */ /* 0x000fe20003f25270 */
[----:B------:R-:W-:Y:S05]  /*daa0*/  WARPSYNC.ALL ;  /* 0x0000000000007948 */ /* 0x000fea0003800000 */
[C---:B----4-:R-:W-:Y:S01]  /*dab0*/  SHF.L.U32 R3, R60.reuse, 0x10, RZ ;  /* 0x000000103c037819 */ /* 0x050fe200000006ff */
[----:B------:R-:W-:Y:S01]  /*dac0*/  NOP ;  /* 0x0000000000007918 */ /* 0x000fe20000000000 */
[----:B------:R-:W-:Y:S01]  /*dad0*/  LOP3.LUT R40, R60, 0xffff0000, RZ, 0xc0, !PT ;  /* 0xffff00003c287812 */ /* 0x000fe200078ec0ff */
[C---:B------:R-:W-:Y:S01]  /*dae0*/  FMUL R0, R52.reuse, R24 ;  /* 0x0000001834007220 */ /* 0x040fe20000400000 */
[C---:B------:R-:W-:Y:S01]  /*daf0*/  SHF.L.U32 R41, R61.reuse, 0x10, RZ ;  /* 0x000000103d297819 */ /* 0x040fe200000006ff */
[----:B------:R-:W-:Y:S01]  /*db00*/  FMUL R2, R52, R25 ;  /* 0x0000001934027220 */ /* 0x000fe20000400000 */
[----:B------:R-:W-:Y:S01]  /*db10*/  LOP3.LUT R42, R61, 0xffff0000, RZ, 0xc0, !PT ;  /* 0xffff00003d2a7812 */ /* 0x000fe200078ec0ff */
[C---:B------:R-:W-:Y:S01]  /*db20*/  FFMA R0, R53.reuse, R3, R0 ;  /* 0x0000000335007223 */ /* 0x040fe20000000000 */
[----:B------:R-:W-:Y:S01]  /*db30*/  R2UR UR4, R58 ;  /* 0x000000003a0472ca */ /* 0x000fe200000e0000 */
[----:B------:R-:W-:Y:S01]  /*db40*/  FFMA R2, R53, R40, R2 ;  /* 0x0000002835027223 */ /* 0x000fe20000000002 */
[----:B------:R-:W-:Y:S01]  /*db50*/  SHF.L.U32 R54, R62, 0x10, RZ ;  /* 0x000000103e367819 */ /* 0x000fe200000006ff */
[----:B-1----:R-:W-:Y:S01]  /*db60*/  FMUL R20, R52, R4 ;  /* 0x0000000434147220 */ /* 0x002fe20000400000 */
[----:B------:R-:W-:Y:S01]  /*db70*/  LOP3.LUT R55, R62, 0xffff0000, RZ, 0xc0, !PT ;  /* 0xffff00003e377812 */ /* 0x000fe200078ec0ff */
[----:B------:R-:W-:Y:S01]  /*db80*/  FMUL R3, R52, R26 ;  /* 0x0000001a34037220 */ /* 0x000fe20000400000 */
[----:B------:R-:W-:Y:S01]  /*db90*/  F2FP.BF16.F32.PACK_AB R112, R2, R0 ;  /* 0x000000000270723e */ /* 0x000fe200000010ff */
[----:B------:R-:W-:Y:S01]  /*dba0*/  FMUL R4, R52, R27 ;  /* 0x0000001b34047220 */ /* 0x000fe20000400000 */
[----:B------:R-:W-:Y:S01]  /*dbb0*/  SHF.L.U32 R56, R63, 0x10, RZ ;  /* 0x000000103f387819 */ /* 0x000fe200000006ff */
[----:B------:R-:W-:Y:S01]  /*dbc0*/  FFMA R3, R53, R41, R3 ;  /* 0x0000002935037223 */ /* 0x000fe20000000003 */
[----:B------:R-:W-:Y:S01]  /*dbd0*/  LOP3.LUT R57, R63, 0xffff0000, RZ, 0xc0, !PT ;  /* 0xffff00003f397812 */ /* 0x000fe200078ec0ff */
[----:B------:R-:W-:Y:S01]  /*dbe0*/  FFMA R4, R53, R42, R4 ;  /* 0x0000002a35047223 */ /* 0x000fe20000000004 */
[----:B------:R-:W-:Y:S01]  /*dbf0*/  SHF.L.U32 R58, R64, 0x10, RZ ;  /* 0x00000010403a7819 */ /* 0x000fe200000006ff */
[----:B------:R-:W-:Y:S01]  /*dc00*/  FMUL R0, R52, R28 ;  /* 0x0000001c34007220 */ /* 0x000fe20000400000 */
[----:B------:R-:W-:Y:S01]  /*dc10*/  LOP3.LUT R59, R64, 0xffff0000, RZ, 0xc0, !PT ;  /* 0xffff0000403b7812 */ /* 0x000fe200078ec0ff */
[----:B------:R-:W-:Y:S01]  /*dc20*/  FMUL R2, R52, R29 ;  /* 0x0000001d34027220 */ /* 0x000fe20000400000 */
[----:B------:R-:W-:Y:S01]  /*dc30*/  F2FP.BF16.F32.PACK_AB R113, R4, R3 ;  /* 0x000000030471723e */ /* 0x000fe200000010ff */
[C---:B------:R-:W-:Y:S01]  /*dc40*/  FMUL R21, R52.reuse, R5 ;  /* 0x0000000534157220 */ /* 0x040fe20000400000 */
[C---:B------:R-:W-:Y:S01]  /*dc50*/  SHF.L.U32 R60, R65.reuse, 0x10, RZ ;  /* 0x00000010413c7819 */ /* 0x040fe200000006ff */
[C---:B------:R-:W-:Y:S01]  /*dc60*/  FMUL R5, R52.reuse, R30 ;  /* 0x0000001e34057220 */ /* 0x040fe20000400000 */
[----:B------:R-:W-:Y:S01]  /*dc70*/  LOP3.LUT R61, R65, 0xffff0000, RZ, 0xc0, !PT ;  /* 0xffff0000413d7812 */ /* 0x000fe200078ec0ff */
[----:B------:R-:W-:Y:S01]  /*dc80*/  FMUL R22, R52, R6 ;  /* 0x0000000634167220 */ /* 0x000fe20000400000 */
[----:B------:R-:W-:Y:S01]  /*dc90*/  SHF.L.U32 R62, R66, 0x10, RZ ;  /* 0x00000010423e7819 */ /* 0x000fe200000006ff */
        /* <DEDUP_REMOVED lines=10> */
[----:B------:R-:W-:Y:S01]  /*dd40*/  FMUL R3, R52, R33 ;  /* 0x0000002134037220 */ /* 0x000fe20000400000 */
[----:B------:R-:W-:Y:S01]  /*dd50*/  F2FP.BF16.F32.PACK_AB R114, R2, R0 ;  /* 0x000000000272723e */ /* 0x000fe200000010ff */
[----:B------:R-:W-:Y:S01]  /*dd60*/  FFMA R5, R53, R56, R5 ;  /* 0x0000003835057223 */ /* 0x000fe20000000005 */
[----:B------:R-:W-:Y:S01]  /*dd70*/  SHF.L.U32 R68, R73, 0x10, RZ ;  /* 0x0000001049447819 */ /* 0x000fe200000006ff */
[----:B------:R-:W-:Y:S01]  /*dd80*/  FFMA R6, R53, R57, R6 ;  /* 0x0000003935067223 */ /* 0x000fe20000000006 */
[----:B------:R-:W-:Y:S01]  /*dd90*/  LOP3.LUT R69, R73, 0xffff0000, RZ, 0xc0, !PT ;  /* 0xffff000049457812 */ /* 0x000fe200078ec0ff */
[C---:B------:R-:W-:Y:S01]  /*dda0*/  FFMA R7, R53.reuse, R58, R7 ;  /* 0x0000003a35077223 */ /* 0x040fe20000000007 */
[----:B------:R-:W-:Y:S01]  /*ddb0*/  SHF.L.U32 R70, R74, 0x10, RZ ;  /* 0x000000104a467819 */ /* 0x000fe200000006ff */
[----:B------:R-:W-:Y:S01]  /*ddc0*/  UIADD3 UR4, UPT, UPT, UR4, 0xd0, URZ ;  /* 0x000000d004047890 */ /* 0x000fe2000fffe0ff */
[----:B------:R-:W-:Y:S01]  /*ddd0*/  F2FP.BF16.F32.PACK_AB R115, R6, R5 ;  /* 0x000000050673723e */ /* 0x000fe200000010ff */
[----:B------:R-:W-:Y:S01]  /*dde0*/  FFMA R3, R53, R59, R3 ;  /* 0x0000003b35037223 */ /* 0x000fe20000000003 */
[----:B------:R-:W-:Y:S01]  /*ddf0*/  LOP3.LUT R71, R74, 0xffff0000, RZ, 0xc0, !PT ;  /* 0xffff00004a477812 */ /* 0x000fe200078ec0ff */
[C---:B------:R-:W-:Y:S01]  /*de00*/  FMUL R0, R52.reuse, R34 ;  /* 0x0000002234007220 */ /* 0x040fe20000400000 */
[----:B------:R-:W-:Y:S01]  /*de10*/  SHF.L.U32 R72, R75, 0x10, RZ ;  /* 0x000000104b487819 */ /* 0x000fe200000006ff */
[C---:B------:R-:W-:Y:S01]  /*de20*/  FMUL R2, R52.reuse, R35 ;  /* 0x0000002334027220 */ /* 0x040fe20000400000 */
[----:B------:R-:W-:Y:S01]  /*de30*/  UPRMT UR4, UR37, 0x654, UR4 ;  /* 0x0000065425047896 */ /* 0x000fe20008000004 */
[C---:B------:R-:W-:Y:S01]  /*de40*/  FMUL R4, R52.reuse, R36 ;  /* 0x0000002434047220 */ /* 0x040fe20000400000 */
[C---:B------:R-:W-:Y:S01]  /*de50*/  FMUL R5, R52.reuse, R37 ;  /* 0x0000002534057220 */ /* 0x040fe20000400000 */
[----:B------:R-:W-:Y:S01]  /*de60*/  F2FP.BF16.F32.PACK_AB R28, R3, R7 ;  /* 0x00000007031c723e */ /* 0x000fe200000010ff */
[C---:B------:R-:W-:Y:S01]  /*de70*/  FFMA R0, R53.reuse, R60, R0 ;  /* 0x0000003c35007223 */ /* 0x040fe20000000000 */
[C---:B------:R-:W-:Y:S01]  /*de80*/  FMUL R6, R52.reuse, R38 ;  /* 0x0000002634067220 */ /* 0x040fe20000400000 */
[C---:B------:R-:W-:Y:S01]  /*de90*/  FFMA R2, R53.reuse, R61, R2 ;  /* 0x0000003d35027223 */ /* 0x040fe20000000002 */
[C---:B------:R-:W-:Y:S01]  /*dea0*/  FMUL R3, R52.reuse, R39 ;  /* 0x0000002734037220 */ /* 0x040fe20000400000 */
[C---:B------:R-:W-:Y:S01]  /*deb0*/  FFMA R4, R53.reuse, R62, R4 ;  /* 0x0000003e35047223 */ /* 0x040fe20000000004 */
[C---:B------:R-:W-:Y:S01]  /*dec0*/  FFMA R5, R53.reuse, R63, R5 ;  /* 0x0000003f35057223 */ /* 0x040fe20000000005 */
[C---:B------:R-:W-:Y:S01]  /*ded0*/  FFMA R6, R53.reuse, R64, R6 ;  /* 0x0000004035067223 */ /* 0x040fe20000000006 */
[C---:B------:R-:W-:Y:S01]  /*dee0*/  FFMA R3, R53.reuse, R65, R3 ;  /* 0x0000004135037223 */ /* 0x040fe20000000003 */
[----:B------:R-:W-:Y:S01]  /*def0*/  FFMA R20, R53, R66, R20 ;  /* 0x0000004235147223 */ /* 0x000fe20000000014 */
[----:B------:R-:W-:Y:S01]  /*df00*/  FMUL R8, R52, R8 ;  /* 0x0000000834087220 */ /* 0x000fe20000400000 */
[----:B------:R-:W-:Y:S01]  /*df10*/  SYNCS.ARRIVE.TRANS64.RED.A1T0 RZ, [UR4], RZ ;  /* 0x000000ffffff79a7 */ /* 0x000fe20008100404 */
[----:B------:R1:W-:Y:S01]  /*df20*/  @!P1 STS.128 [R108+UR52+0x3200], R112 ;  /* 0x003200706c009988 */ /* 0x0003e20008000c34 */
[----:B------:R-:W-:Y:S01]  /*df30*/  LOP3.LUT R73, R75, 0xffff0000, RZ, 0xc0, !PT ;  /* 0xffff00004b497812 */ /* 0x000fe200078ec0ff */
[C---:B------:R-:W-:Y:S01]  /*df40*/  FFMA R21, R53.reuse, R67, R21 ;  /* 0x0000004335157223 */ /* 0x040fe20000000015 */
[----:B------:R-:W-:Y:S01]  /*df50*/  SHF.L.U32 R24, R76, 0x10, RZ ;  /* 0x000000104c187819 */ /* 0x000fe200000006ff */
[----:B------:R-:W-:Y:S01]  /*df60*/  FMUL R9, R52, R9 ;  /* 0x0000000934097220 */ /* 0x000fe20000400000 */
[----:B------:R-:W-:Y:S01]  /*df70*/  LOP3.LUT R25, R76, 0xffff0000, RZ, 0xc0, !PT ;  /* 0xffff00004c197812 */ /* 0x000fe200078ec0ff */
[C---:B------:R-:W-:Y:S01]  /*df80*/  FFMA R22, R53.reuse, R68, R22 ;  /* 0x0000004435167223 */ /* 0x040fe20000000016 */
[C---:B------:R-:W-:Y:S01]  /*df90*/  FMUL R10, R52.reuse, R10 ;  /* 0x0000000a340a7220 */ /* 0x040fe20000400000 */
[C---:B------:R-:W-:Y:S01]  /*dfa0*/  FFMA R23, R53.reuse, R69, R23 ;  /* 0x0000004535177223 */ /* 0x040fe20000000017 */
[----:B------:R-:W-:Y:S01]  /*dfb0*/  FMUL R11, R52, R11 ;  /* 0x0000000b340b7220 */ /* 0x000fe20000400000 */
[----:B------:R-:W-:Y:S01]  /*dfc0*/  F2FP.BF16.F32.PACK_AB R29, R2, R0 ;  /* 0x00000000021d723e */ /* 0x000fe200000010ff */
[----:B------:R-:W-:Y:S01]  /*dfd0*/  FFMA R8, R53, R70, R8 ;  /* 0x0000004635087223 */ /* 0x000fe20000000008 */
[----:B------:R-:W-:Y:S01]  /*dfe0*/  F2FP.BF16.F32.PACK_AB R30, R5, R4 ;  /* 0x00000004051e723e */ /* 0x000fe200000010ff */
[C---:B------:R-:W-:Y:S01]  /*dff0*/  FMUL R12, R52.reuse, R12 ;  /* 0x0000000c340c7220 */ /* 0x040fe20000400000 */
[----:B------:R-:W-:Y:S01]  /*e000*/  F2FP.BF16.F32.PACK_AB R31, R3, R6 ;  /* 0x00000006031f723e */ /* 0x000fe200000010ff */
[----:B------:R-:W-:Y:S01]  /*e010*/  FFMA R9, R53, R71, R9 ;  /* 0x0000004735097223 */ /* 0x000fe20000000009 */
[C---:B------:R-:W-:Y:S01]  /*e020*/  FMUL R13, R52.reuse, R13 ;  /* 0x0000000d340d7220 */ /* 0x040fe20000400000 */
[----:B------:R-:W-:Y:S01]  /*e030*/  SHF.L.U32 R26, R77, 0x10, RZ ;  /* 0x000000104d1a7819 */ /* 0x000fe200000006ff */
[----:B------:R-:W-:Y:S01]  /*e040*/  FFMA R10, R53, R72, R10 ;  /* 0x00000048350a7223 */ /* 0x000fe2000000000a */
[----:B------:R1:W-:Y:S01]  /*e050*/  @!P1 STS.128 [R107+0x3200], R28 ;  /* 0x0032001c6b009388 */ /* 0x0003e20000000c00 */
[C---:B------:R-:W-:Y:S01]  /*e060*/  FMUL R14, R52.reuse, R14 ;  /* 0x0000000e340e7220 */ /* 0x040fe20000400000 */
[----:B------:R-:W-:Y:S01]  /*e070*/  LOP3.LUT R27, R77, 0xffff0000, RZ, 0xc0, !PT ;  /* 0xffff00004d1b7812 */ /* 0x000fe200078ec0ff */
[C---:B------:R-:W-:Y:S01]  /*e080*/  FFMA R11, R53.reuse, R73, R11 ;  /* 0x00000049350b7223 */ /* 0x040fe2000000000b */
[----:B------:R-:W-:Y:S01]  /*e090*/  FMUL R15, R52, R15 ;  /* 0x0000000f340f7220 */ /* 0x000fe20000400000 */
[----:B------:R-:W-:Y:S01]  /*e0a0*/  SHF.L.U32 R40, R78, 0x10, RZ ;  /* 0x000000104e287819 */ /* 0x000fe200000006ff */
[C---:B------:R-:W-:Y:S01]  /*e0b0*/  FFMA R12, R53.reuse, R24, R12 ;  /* 0x00000018350c7223 */ /* 0x040fe2000000000c */
[----:B------:R-:W-:Y:S01]  /*e0c0*/  FMUL R16, R52, R16 ;  /* 0x0000001034107220 */ /* 0x000fe20000400000 */
[----:B------:R-:W-:Y:S01]  /*e0d0*/  LOP3.LUT R74, R78, 0xffff0000, RZ, 0xc0, !PT ;  /* 0xffff00004e4a7812 */ /* 0x000fe200078ec0ff */
[----:B------:R-:W-:Y:S01]  /*e0e0*/  FFMA R13, R53, R25, R13 ;  /* 0x00000019350d7223 */ /* 0x000fe2000000000d */
[C---:B------:R-:W-:Y:S01]  /*e0f0*/  FMUL R17, R52.reuse, R17 ;  /* 0x0000001134117220 */ /* 0x040fe20000400000 */
[----:B------:R-:W-:Y:S01]  /*e100*/  SHF.L.U32 R75, R79, 0x10, RZ ;  /* 0x000000104f4b7819 */ /* 0x000fe200000006ff */
[----:B------:R-:W-:Y:S01]  /*e110*/  FFMA R14, R53, R26, R14 ;  /* 0x0000001a350e7223 */ /* 0x000fe2000000000e */
[----:B------:R-:W-:Y:S01]  /*e120*/  F2FP.BF16.F32.PACK_AB R20, R21, R20 ;  /* 0x000000141514723e */ /* 0x000fe200000010ff */
[C---:B------:R-:W-:Y:S01]  /*e130*/  FMUL R18, R52.reuse, R18 ;  /* 0x0000001234127220 */ /* 0x040fe20000400000 */
[----:B------:R-:W-:Y:S01]  /*e140*/  LOP3.LUT R76, R79, 0xffff0000, RZ, 0xc0, !PT ;  /* 0xffff00004f4c7812 */ /* 0x000fe200078ec0ff */
[----:B------:R-:W-:Y:S01]  /*e150*/  FFMA R15, R53, R27, R15 ;  /* 0x0000001b350f7223 */ /* 0x000fe2000000000f */
[----:B------:R-:W-:Y:S01]  /*e160*/  F2FP.BF16.F32.PACK_AB R21, R23, R22 ;  /* 0x000000161715723e */ /* 0x000fe200000010ff */
[----:B------:R-:W-:Y:S01]  /*e170*/  FMUL R19, R52, R19 ;  /* 0x0000001334137220 */ /* 0x000fe20000400000 */
[----:B------:R-:W-:Y:S01]  /*e180*/  F2FP.BF16.F32.PACK_AB R22, R9, R8 ;  /* 0x000000080916723e */ /* 0x000fe200000010ff */
[----:B------:R-:W-:Y:S01]  /*e190*/  FFMA R16, R53, R40, R16 ;  /* 0x0000002835107223 */ /* 0x000fe20000000010 */
[----:B------:R-:W-:Y:S01]  /*e1a0*/  F2FP.BF16.F32.PACK_AB R23, R11, R10 ;  /* 0x0000000a0b17723e */ /* 0x000fe200000010ff */
[C---:B------:R-:W-:Y:S01]  /*e1b0*/  FFMA R17, R53.reuse, R74, R17 ;  /* 0x0000004a35117223 */ /* 0x040fe20000000011 */
[C---:B------:R-:W-:Y:S01]  /*e1c0*/  FFMA R18, R53.reuse, R75, R18 ;  /* 0x0000004b35127223 */ /* 0x040fe20000000012 */
[----:B------:R-:W-:Y:S01]  /*e1d0*/  FFMA R19, R53, R76, R19 ;  /* 0x0000004c35137223 */ /* 0x000fe20000000013 */
[----:B------:R-:W-:Y:S01]  /*e1e0*/  F2FP.BF16.F32.PACK_AB R12, R13, R12 ;  /* 0x0000000c0d0c723e */ /* 0x000fe200000010ff */
[----:B------:R1:W-:Y:S01]  /*e1f0*/  @!P1 STS.128 [R108+UR52+0x3a00], R20 ;  /* 0x003a00146c009988 */ /* 0x0003e20008000c34 */
[----:B------:R-:W-:Y:S01]  /*e200*/  F2FP.BF16.F32.PACK_AB R13, R15, R14 ;  /* 0x0000000e0f0d723e */ /* 0x000fe200000010ff */
[----:B------:R-:W-:Y:S01]  /*e210*/  BSSY.RECONVERGENT B0, `(.L_x_185) ;  /* 0x000001a000007945 */ /* 0x000fe20003800200 */
[----:B------:R-:W-:Y:S02]  /*e220*/  F2FP.BF16.F32.PACK_AB R14, R17, R16 ;  /* 0x00000010110e723e */ /* 0x000fe400000010ff */
[----:B------:R-:W-:Y:S02]  /*e230*/  F2FP.BF16.F32.PACK_AB R15, R19, R18 ;  /* 0x00000012130f723e */ /* 0x000fe400000010ff */
[----:B------:R-:W-:Y:S03]  /*e240*/  ISETP.NE.AND P0, PT, R102, RZ, PT ;  /* 0x000000ff6600720c */ /* 0x000fe60003f05270 */
[----:B------:R1:W-:Y:S01]  /*e250*/  @!P1 STS.128 [R107+0x3a00], R12 ;  /* 0x003a000c6b009388 */ /* 0x0003e20000000c00 */
[----:B------:R-:W-:Y:S01]  /*e260*/  @!PT LDS RZ, [RZ] ;  /* 0x00000000fffff984 */ /* 0x000fe20000000800 */
[----:B------:R-:W-:Y:S01]  /*e270*/  @!PT LDS RZ, [RZ] ;  /* 0x00000000fffff984 */ /* 0x000fe20000000800 */
[----:B------:R-:W-:Y:S01]  /*e280*/  @!PT LDS RZ, [RZ] ;  /* 0x00000000fffff984 */ /* 0x000fe20000000800 */
[----:B------:R-:W-:Y:S01]  /*e290*/  @!PT LDS RZ, [RZ] ;  /* 0x00000000fffff984 */ /* 0x000fe20000000800 */
[----:B------:R2:W-:Y:S07]  /*e2a0*/  MEMBAR.ALL.CTA ;  /* 0x0000000000007992 */ /* 0x0005ee0000008000 */
[----:B--2---:R-:W2:Y:S02]  /*e2b0*/  FENCE.VIEW.ASYNC.S ;  /* 0x00000000000073c6 */ /* 0x004ea40000000000 */
        /* <DEDUP_REMOVED lines=15> */
.L_x_186:
[----:B------:R-:W-:Y:S05]  /*e3b0*/  BSYNC.RECONVERGENT B0 ;  /* 0x0000000000007941 */ /* 0x000fea0003800200 */
.L_x_185:
[----:B------:R-:W-:Y:S01]  /*e3c0*/  BAR.SYNC.DEFER_BLOCKING 0x1, 0x80 ;  /* 0x0042000000007b1d */ /* 0x000fe20000010000 */
[----:B------:R-:W-:Y:S01]  /*e3d0*/  UISETP.NE.AND UP0, UPT, UR53, -0x8, UPT ;  /* 0xfffffff83500788c */ /* 0x000fe2000bf05270 */
[----:B------:R-:W-:Y:S08]  /*e3e0*/  IADD3 R98, PT, PT, R98, 0x1, RZ ;  /* 0x0000000162627810 */ /* 0x000ff00007ffe0ff */
[----:B------:R-:W-:Y:S05]  /*e3f0*/  BRA.U !UP0, `(.L_x_187) ;  /* 0x0000000108287547 */ /* 0x000fea000b800000 */
[----:B------:R-:W-:Y:S01]  /*e400*/  ISETP.NE.AND P0, PT, R109, RZ, PT ;  /* 0x000000ff6d00720c */ /* 0x000fe20003f05270 */
[----:B------:R-:W-:Y:S01]  /*e410*/  IMAD.U32 R2, RZ, RZ, UR56 ;  /* 0x00000038ff027e24 */ /* 0x000fe2000f8e00ff */
[----:B------:R-:W-:Y:S01]  /*e420*/  UIADD3 UR56, UPT, UPT, UR56, 0x1, URZ ;  /* 0x0000000138387890 */ /* 0x000fe2000fffe0ff */
[----:B------:R-:W-:Y:S03]  /*e430*/  IMAD.U32 R0, RZ, RZ, UR37 ;  /* 0x00000025ff007e24 */ /* 0x000fe6000f8e00ff */
[----:B------:R-:W-:Y:S04]  /*e440*/  UISETP.NE.AND UP0, UPT, UR56, 0x4, UPT ;  /* 0x000000043800788c */ /* 0x000fe8000bf05270 */
[----:B------:R-:W-:Y:S03]  /*e450*/  USEL UR56, UR56, URZ, UP0 ;  /* 0x000000ff38387287 */ /* 0x000fe60008000000 */
[----:B------:R-:W-:Y:S05]  /*e460*/  @P0 LEA R2, R2, UR52, 0x3 ;  /* 0x0000003402020c11 */ /* 0x000fea000f8e18ff */
[----:B------:R-:W-:Y:S05]  /*e470*/  @P0 VIADD R2, R2, 0x70 ;  /* 0x0000007002020836 */ /* 0x000fea0000000000 */
[----:B------:R-:W-:Y:S04]  /*e480*/  @P0 PRMT R0, R0, 0x654, R2 ;  /* 0x0000065400000816 */ /* 0x000fe80000000002 */
[----:B------:R2:W-:Y:S03]  /*e490*/  @P0 SYNCS.ARRIVE.TRANS64.RED.A1T0 RZ, [R0+URZ], RZ ;  /* 0x000000ff00ff09a7 */ /* 0x0005e600081004ff */
.L_x_187:
[----:B------:R-:W-:Y:S01]  /*e4a0*/  ISETP.NE.AND P2, PT, R104, RZ, PT ;  /* 0x000000ff6800720c */ /* 0x000fe20003f45270 */
[----:B------:R-:W-:Y:S01]  /*e4b0*/  VIADD R2, R50, UR38 ;  /* 0x0000002632027c36 */ /* 0x000fe20008000000 */
[----:B------:R-:W-:Y:S01]  /*e4c0*/  ISETP.NE.AND P0, PT, R106, 0x2, PT ;  /* 0x000000026a00780c */ /* 0x000fe20003f05270 */
[----:B--2---:R-:W-:Y:S01]  /*e4d0*/  VIADD R0, R51, UR39 ;  /* 0x0000002733007c36 */ /* 0x004fe20008000000 */
[----:B------:R-:W-:Y:S01]  /*e4e0*/  ISETP.NE.AND P1, PT, R98, 0x2, PT ;  /* 0x000000026200780c */ /* 0x000fe20003f25270 */
[----:B------:R-:W-:Y:S01]  /*e4f0*/  UIADD3 UR53, UPT, UPT, UR53, 0x8, URZ ;  /* 0x0000000835357890 */ /* 0x000fe2000fffe0ff */
[----:B------:R-:W-:Y:S02]  /*e500*/  R2UR UR12, R2 ;  /* 0x00000000020c72ca */ /* 0x000fe400000e0000 */
[----:B------:R-:W-:Y:S02]  /*e510*/  R2UR UR20, R0 ;  /* 0x00000000001472ca */ /* 0x000fe400000e0000 */
[----:B------:R-:W-:Y:S02]  /*e520*/  SEL R2, RZ, 0x1, P0 ;  /* 0x00000001ff027807 */ /* 0x000fe40000000000 */
[----:B------:R-:W-:Y:S02]  /*e530*/  SEL R0, RZ, 0x1, P1 ;  /* 0x00000001ff007807 */ /* 0x000fe40000800000 */
[----:B------:R-:W-:Y:S02]  /*e540*/  @P2 R2UR UR36, R95 ;  /* 0x000000005f2422ca */ /* 0x000fe400000e0000 */
[----:B------:R-:W-:Y:S02]  /*e550*/  LOP3.LUT R96, R96, R2, RZ, 0x3c, !PT ;  /* 0x0000000260607212 */ /* 0x000fe400078e3cff */
[----:B------:R-:W-:Y:S02]  /*e560*/  LOP3.LUT R97, R97, R0, RZ, 0x3c, !PT ;  /* 0x0000000061617212 */ /* 0x000fe400078e3cff */
[----:B------:R-:W-:Y:S02]  /*e570*/  SEL R106, R106, RZ, P0 ;  /* 0x000000ff6a6a7207 */ /* 0x000fe40000000000 */
[----:B------:R-:W-:Y:S01]  /*e580*/  SEL R98, R98, RZ, P1 ;  /* 0x000000ff62627207 */ /* 0x000fe20000800000 */
[----:B------:R-:W-:Y:S06]  /*e590*/  @P2 BRA `(.L_x_188) ;  /* 0xffffff7c00302947 */ /* 0x000fec000383ffff */
[----:B------:R-:W2:Y:S01]  /*e5a0*/  LDCU.64 UR6, c[0x0][0xc88] ;  /* 0x00019100ff0677ac */ /* 0x000ea20008000a00 */
[----:B------:R-:W3:Y:S01]  /*e5b0*/  LDCU.64 UR4, c[0x0][0xc90] ;  /* 0x00019200ff0477ac */ /* 0x000ee20008000a00 */
[----:B--2---:R-:W-:Y:S02]  /*e5c0*/  ISETP.NE.U32.AND P2, PT, RZ, UR6, PT ;  /* 0x00000006ff007c0c */ /* 0x004fe4000bf45070 */
[----:B---3--:R-:W-:Y:S02]  /*e5d0*/  ISETP.NE.U32.AND P1, PT, RZ, UR4, PT ;  /* 0x00000004ff007c0c */ /* 0x008fe4000bf25070 */
[----:B------:R-:W-:Y:S02]  /*e5e0*/  ISETP.NE.AND.EX P2, PT, RZ, UR7, PT, P2 ;  /* 0x00000007ff007c0c */ /* 0x000fe4000bf45320 */
[----:B------:R-:W-:-:S13]  /*e5f0*/  ISETP.NE.AND.EX P0, PT, RZ, UR5, PT, P1 ;  /* 0x00000005ff007c0c */ /* 0x000fda000bf05310 */
[----:B------:R-:W-:Y:S05]  /*e600*/  @P2 BRA P0, `(.L_x_189) ;  /* 0x00000000003c2947 */ /* 0x000fea0000000000 */
[----:B------:R-:W-:-:S13]  /*e610*/  ISETP.NE.AND.EX P1, PT, RZ, UR5, PT, P1 ;  /* 0x00000005ff007c0c */ /* 0x000fda000bf25310 */
[----:B------:R-:W-:Y:S05]  /*e620*/  @P1 BRA `(.L_x_190) ;  /* 0x00000000000c1947 */ /* 0x000fea0003800000 */
[----:B------:R-:W-:-:S13]  /*e630*/  FSETP.NEU.AND P0, PT, R53, RZ, PT ;  /* 0x000000ff3500720b */ /* 0x000fda0003f0d000 */
[----:B------:R-:W-:Y:S05]  /*e640*/  @!P0 EXIT ;  /* 0x000000000000894d */ /* 0x000fea0003800000 */
[----:B------:R-:W-:Y:S05]  /*e650*/  BRA `(.L_x_189) ;  /* 0x0000000000287947 */ /* 0x000fea0003800000 */
.L_x_190:
[----:B------:R-:W-:Y:S01]  /*e660*/  ISETP.NE.AND P0, PT, R105, RZ, PT ;  /* 0x000000ff6900720c */ /* 0x000fe20003f05270 */
[----:B------:R-:W-:-:S12]  /*e670*/  BSSY.RECONVERGENT B0, `(.L_x_189) ;  /* 0x0000008000007945 */ /* 0x000fd80003800200 */
[----:B------:R-:W-:Y:S05]  /*e680*/  @P0 BRA `(.L_x_191) ;  /* 0x0000000000100947 */ /* 0x000fea0003800000 */
[----:B------:R-:W-:-:S04]  /*e690*/  ISETP.NE.U32.AND P0, PT, RZ, UR6, PT ;  /* 0x00000006ff007c0c */ /* 0x000fc8000bf05070 */
[----:B------:R-:W-:-:S13]  /*e6a0*/  ISETP.NE.AND.EX P0, PT, RZ, UR7, PT, P0 ;  /* 0x00000007ff007c0c */ /* 0x000fda000bf05300 */
[----:B------:R-:W-:Y:S05]  /*e6b0*/  @!P0 EXIT ;  /* 0x000000000000894d */ /* 0x000fea0003800000 */
[----:B------:R-:W-:Y:S05]  /*e6c0*/  BRA `(.L_x_192) ;  /* 0x0000000000087947 */ /* 0x000fea0003800000 */
.L_x_191:
[----:B------:R-:W-:-:S13]  /*e6d0*/  FSETP.NEU.AND P0, PT, R53, RZ, PT ;  /* 0x000000ff3500720b */ /* 0x000fda0003f0d000 */
[----:B------:R-:W-:Y:S05]  /*e6e0*/  @!P0 EXIT ;  /* 0x000000000000894d */ /* 0x000fea0003800000 */
.L_x_192:
[----:B------:R-:W-:Y:S05]  /*e6f0*/  BSYNC.RECONVERGENT B0 ;  /* 0x0000000000007941 */ /* 0x000fea0003800200 */
.L_x_189:
[----:B------:R-:W-:Y:S01]  /*e700*/  ULEA UR4, UR56, UR52, 0x3 ;  /* 0x0000003438047291 */ /* 0x000fe2000f8e18ff */
[----:B------:R-:W-:-:S04]  /*e710*/  DEPBAR.LE SB0, 0x0 ;  /* 0x000080000000791a */ /* 0x000fc80000000000 */
[----:B------:R-:W-:-:S04]  /*e720*/  UIADD3 UR4, UPT, UPT, UR4, 0x70, URZ ;  /* 0x0000007004047890 */ /* 0x000fc8000fffe0ff */
[----:B------:R-:W-:-:S09]  /*e730*/  UPRMT UR4, UR37, 0x654, UR4 ;  /* 0x0000065425047896 */ /* 0x000fd20008000004 */
[----:B------:R-:W-:Y:S01]  /*e740*/  SYNCS.ARRIVE.TRANS64.RED.A1T0 RZ, [UR4], RZ ;  /* 0x000000ffffff79a7 */ /* 0x000fe20008100404 */
[----:B------:R-:W-:Y:S05]  /*e750*/  EXIT ;  /* 0x000000000000794d */ /* 0x000fea0003800000 */
.L_x_24:
[----:B--2---:R2:W4:Y:S02]  /*e760*/  SYNCS.PHASECHK.TRANS64.TRYWAIT P0, [R2+URZ+0xf0], R3 ;  /* 0x0000f003020075a7 */ /* 0x00452400080011ff */
[----:B----4-:R-:W-:Y:S05]  /*e770*/  @!P0 NANOSLEEP.SYNCS 0x989680 ;  /* 0x009896800000895d */ /* 0x010fea0003900000 */
[----:B------:R-:W4:Y:S02]  /*e780*/  @!P0 SYNCS.PHASECHK.TRANS64 P0, [R2+URZ+0xf0], R3 ;  /* 0x0000f003020085a7 */ /* 0x000f2400080010ff */
[----:B----4-:R-:W-:Y:S05]  /*e790*/  @!P0 BRA `(.L_x_24) ;  /* 0xfffffffc00f08947 */ /* 0x010fea000383ffff */
[----:B------:R-:W-:Y:S05]  /*e7a0*/  BRA `(.L_x_193) ;  /* 0xffffff3400047947 */ /* 0x000fea000383ffff */
.L_x_27:
[----:B-1----:R-:W-:-:S07]  /*e7b0*/  MOV R2, UR33 ;  /* 0x0000002100027c02 */ /* 0x002fce0008000f00 */
.L_x_194:
[----:B-1----:R1:W2:Y:S02]  /*e7c0*/  SYNCS.PHASECHK.TRANS64.TRYWAIT P0, [R2+URZ+0x28], R4 ;  /* 0x00002804020075a7 */ /* 0x0022a400080011ff */
[----:B--2---:R-:W-:Y:S05]  /*e7d0*/  @!P0 NANOSLEEP.SYNCS 0x989680 ;  /* 0x009896800000895d */ /* 0x004fea0003900000 */
[----:B------:R-:W2:Y:S02]  /*e7e0*/  @!P0 SYNCS.PHASECHK.TRANS64 P0, [R2+URZ+0x28], R4 ;  /* 0x00002804020085a7 */ /* 0x000ea400080010ff */
[----:B--2---:R-:W-:Y:S05]  /*e7f0*/  @!P0 BRA `(.L_x_194) ;  /* 0xfffffffc00f08947 */ /* 0x004fea000383ffff */
[----:B------:R-:W-:Y:S05]  /*e800*/  BRA `(.L_x_26) ;  /* 0xffffff3400547947 */ /* 0x000fea000383ffff */
.L_x_36:
[----:B------:R-:W-:-:S07]  /*e810*/  MOV R2, UR33 ;  /* 0x0000002100027c02 */ /* 0x000fce0008000f00 */
.L_x_195:
[----:B-1----:R1:W2:Y:S02]  /*e820*/  SYNCS.PHASECHK.TRANS64.TRYWAIT P0, [R2+URZ+0x28], R4 ;  /* 0x00002804020075a7 */ /* 0x0022a400080011ff */
[----:B--2---:R-:W-:Y:S05]  /*e830*/  @!P0 NANOSLEEP.SYNCS 0x989680 ;  /* 0x009896800000895d */ /* 0x004fea0003900000 */
[----:B------:R-:W2:Y:S02]  /*e840*/  @!P0 SYNCS.PHASECHK.TRANS64 P0, [R2+URZ+0x28], R4 ;  /* 0x00002804020085a7 */ /* 0x000ea400080010ff */
[----:B--2---:R-:W-:Y:S05]  /*e850*/  @!P0 BRA `(.L_x_195) ;  /* 0xfffffffc00f08947 */ /* 0x004fea000383ffff */
[----:B------:R-:W-:Y:S05]  /*e860*/  BRA `(.L_x_35) ;  /* 0xffffff38007c7947 */ /* 0x000fea000383ffff */
.L_x_43:
[----:B-1----:R1:W2:Y:S02]  /*e870*/  SYNCS.PHASECHK.TRANS64.TRYWAIT P0, [R2+URZ+0xa0], R3 ;  /* 0x0000a003020075a7 */ /* 0x0022a400080011ff */
[----:B--2---:R-:W-:Y:S05]  /*e880*/  @!P0 NANOSLEEP.SYNCS 0x989680 ;  /* 0x009896800000895d */ /* 0x004fea0003900000 */
[----:B------:R-:W2:Y:S02]  /*e890*/  @!P0 SYNCS.PHASECHK.TRANS64 P0, [R2+URZ+0xa0], R3 ;  /* 0x0000a003020085a7 */ /* 0x000ea400080010ff */
[----:B--2---:R-:W-:Y:S05]  /*e8a0*/  @!P0 BRA `(.L_x_43) ;  /* 0xfffffffc00f08947 */ /* 0x004fea000383ffff */
[----:B------:R-:W-:Y:S05]  /*e8b0*/  BRA `(.L_x_196) ;  /* 0xffffff3c00847947 */ /* 0x000fea000383ffff */
.L_x_47:
[----:B---3--:R-:W-:-:S07]  /*e8c0*/  MOV R0, UR4 ;  /* 0x0000000400007c02 */ /* 0x008fce0008000f00 */
.L_x_197:
[----:B-1----:R1:W2:Y:S02]  /*e8d0*/  SYNCS.PHASECHK.TRANS64.TRYWAIT P0, [R0+URZ], R2 ;  /* 0x00000002000075a7 */ /* 0x0022a400080011ff */
[----:B--2---:R-:W-:Y:S05]  /*e8e0*/  @!P0 NANOSLEEP.SYNCS 0x989680 ;  /* 0x009896800000895d */ /* 0x004fea0003900000 */
[----:B------:R-:W2:Y:S02]  /*e8f0*/  @!P0 SYNCS.PHASECHK.TRANS64 P0, [R0+URZ], R2 ;  /* 0x00000002000085a7 */ /* 0x000ea400080010ff */
[----:B--2---:R-:W-:Y:S05]  /*e900*/  @!P0 BRA `(.L_x_197) ;  /* 0xfffffffc00f08947 */ /* 0x004fea000383ffff */
[----:B------:R-:W-:Y:S05]  /*e910*/  BRA `(.L_x_198) ;  /* 0xffffff4000fc7947 */ /* 0x000fea000383ffff */
.L_x_48:
[----:B---3--:R-:W-:-:S07]  /*e920*/  MOV R0, UR4 ;  /* 0x0000000400007c02 */ /* 0x008fce0008000f00 */
.L_x_199:
[----:B-1----:R1:W2:Y:S02]  /*e930*/  SYNCS.PHASECHK.TRANS64.TRYWAIT P0, [R0+URZ], R3 ;  /* 0x00000003000075a7 */ /* 0x0022a400080011ff */
[----:B--2---:R-:W-:Y:S05]  /*e940*/  @!P0 NANOSLEEP.SYNCS 0x989680 ;  /* 0x009896800000895d */ /* 0x004fea0003900000 */
[----:B------:R-:W2:Y:S02]  /*e950*/  @!P0 SYNCS.PHASECHK.TRANS64 P0, [R0+URZ], R3 ;  /* 0x00000003000085a7 */ /* 0x000ea400080010ff */
[----:B--2---:R-:W-:Y:S05]  /*e960*/  @!P0 BRA `(.L_x_199) ;  /* 0xfffffffc00f08947 */ /* 0x004fea000383ffff */
[----:B------:R-:W-:Y:S05]  /*e970*/  BRA `(.L_x_200) ;  /* 0xffffff4400087947 */ /* 0x000fea000383ffff */
.L_x_49:
[----:B---3--:R-:W-:-:S07]  /*e980*/  MOV R0, UR4 ;  /* 0x0000000400007c02 */ /* 0x008fce0008000f00 */
.L_x_201:
[----:B-1----:R1:W2:Y:S02]  /*e990*/  SYNCS.PHASECHK.TRANS64.TRYWAIT P0, [R0+URZ], R3 ;  /* 0x00000003000075a7 */ /* 0x0022a400080011ff */
[----:B--2---:R-:W-:Y:S05]  /*e9a0*/  @!P0 NANOSLEEP.SYNCS 0x989680 ;  /* 0x009896800000895d */ /* 0x004fea0003900000 */
[----:B------:R-:W2:Y:S02]  /*e9b0*/  @!P0 SYNCS.PHASECHK.TRANS64 P0, [R0+URZ], R3 ;  /* 0x00000003000085a7 */ /* 0x000ea400080010ff */
[----:B--2---:R-:W-:Y:S05]  /*e9c0*/  @!P0 BRA `(.L_x_201) ;  /* 0xfffffffc00f08947 */ /* 0x004fea000383ffff */
[----:B------:R-:W-:Y:S05]  /*e9d0*/  BRA `(.L_x_202) ;  /* 0xffffff4400147947 */ /* 0x000fea000383ffff */
.L_x_50:
[----:B---3--:R-:W-:-:S07]  /*e9e0*/  MOV R0, UR4 ;  /* 0x0000000400007c02 */ /* 0x008fce0008000f00 */
.L_x_203:
[----:B-1----:R1:W2:Y:S02]  /*e9f0*/  SYNCS.PHASECHK.TRANS64.TRYWAIT P0, [R0+URZ], R3 ;  /* 0x00000003000075a7 */ /* 0x0022a400080011ff */
[----:B--2---:R-:W-:Y:S05]  /*ea00*/  @!P0 NANOSLEEP.SYNCS 0x989680 ;  /* 0x009896800000895d */ /* 0x004fea0003900000 */
[----:B------:R-:W2:Y:S02]  /*ea10*/  @!P0 SYNCS.PHASECHK.TRANS64 P0, [R0+URZ], R3 ;  /* 0x00000003000085a7 */ /* 0x000ea400080010ff */
[----:B--2---:R-:W-:Y:S05]  /*ea20*/  @!P0 BRA `(.L_x_203) ;  /* 0xfffffffc00f08947 */ /* 0x004fea000383ffff */
[----:B------:R-:W-:Y:S05]  /*ea30*/  BRA `(.L_x_204) ;  /* 0xffffff4400207947 */ /* 0x000fea000383ffff */
.L_x_53:
[----:B-1----:R1:W2:Y:S02]  /*ea40*/  SYNCS.PHASECHK.TRANS64.TRYWAIT P0, [R0+URZ+0xe0], R4 ;  /* 0x0000e004000075a7 */ /* 0x0022a400080011ff */
[----:B--2---:R-:W-:Y:S05]  /*ea50*/  @!P0 NANOSLEEP.SYNCS 0x989680 ;  /* 0x009896800000895d */ /* 0x004fea0003900000 */
[----:B------:R-:W2:Y:S02]  /*ea60*/  @!P0 SYNCS.PHASECHK.TRANS64 P0, [R0+URZ+0xe0], R4 ;  /* 0x0000e004000085a7 */ /* 0x000ea400080010ff */
[----:B--2---:R-:W-:Y:S05]  /*ea70*/  @!P0 BRA `(.L_x_53) ;  /* 0xfffffffc00f08947 */ /* 0x004fea000383ffff */
[----:B------:R-:W-:Y:S05]  /*ea80*/  BRA `(.L_x_205) ;  /* 0xffffff44007c7947 */ /* 0x000fea000383ffff */
.L_x_54:
[----:B------:R-:W-:-:S07]  /*ea90*/  MOV R0, UR5 ;  /* 0x0000000500007c02 */ /* 0x000fce0008000f00 */
.L_x_206:
[----:B-1----:R1:W2:Y:S02]  /*eaa0*/  SYNCS.PHASECHK.TRANS64.TRYWAIT P0, [R0+URZ+0xb0], R5 ;  /* 0x0000b005000075a7 */ /* 0x0022a400080011ff */
[----:B--2---:R-:W-:Y:S05]  /*eab0*/  @!P0 NANOSLEEP.SYNCS 0x989680 ;  /* 0x009896800000895d */ /* 0x004fea0003900000 */
[----:B------:R-:W2:Y:S02]  /*eac0*/  @!P0 SYNCS.PHASECHK.TRANS64 P0, [R0+URZ+0xb0], R5 ;  /* 0x0000b005000085a7 */ /* 0x000ea400080010ff */
[----:B--2---:R-:W-:Y:S05]  /*ead0*/  @!P0 BRA `(.L_x_206) ;  /* 0xfffffffc00f08947 */ /* 0x004fea000383ffff */
[----:B------:R-:W-:Y:S05]  /*eae0*/  BRA `(.L_x_207) ;  /* 0xffffff44008c7947 */ /* 0x000fea000383ffff */
.L_x_55:
[----:B-1----:R1:W2:Y:S02]  /*eaf0*/  SYNCS.PHASECHK.TRANS64.TRYWAIT P1, [R0+URZ+0xa0], R4 ;  /* 0x0000a004000075a7 */ /* 0x0022a400080211ff */
[----:B--2---:R-:W-:Y:S05]  /*eb00*/  @!P1 NANOSLEEP.SYNCS 0x989680 ;  /* 0x009896800000995d */ /* 0x004fea0003900000 */
[----:B------:R-:W2:Y:S02]  /*eb10*/  @!P1 SYNCS.PHASECHK.TRANS64 P1, [R0+URZ+0xa0], R4 ;  /* 0x0000a004000095a7 */ /* 0x000ea400080210ff */
[----:B--2---:R-:W-:Y:S05]  /*eb20*/  @!P1 BRA `(.L_x_55) ;  /* 0xfffffffc00f09947 */ /* 0x004fea000383ffff */
[----:B------:R-:W-:Y:S05]  /*eb30*/  BRA `(.L_x_208) ;  /* 0xffffff4400bc7947 */ /* 0x000fea000383ffff */
.L_x_58:
[----:B------:R-:W-:-:S07]  /*eb40*/  MOV R0, UR5 ;  /* 0x0000000500007c02 */ /* 0x000fce0008000f00 */
.L_x_209:
[----:B-1----:R1:W2:Y:S02]  /*eb50*/  SYNCS.PHASECHK.TRANS64.TRYWAIT P0, [R0+URZ+0xb0], R2 ;  /* 0x0000b002000075a7 */ /* 0x0022a400080011ff */
[----:B--2---:R-:W-:Y:S05]  /*eb60*/  @!P0 NANOSLEEP.SYNCS 0x989680 ;  /* 0x009896800000895d */ /* 0x004fea0003900000 */
[----:B------:R-:W2:Y:S02]  /*eb70*/  @!P0 SYNCS.PHASECHK.TRANS64 P0, [R0+URZ+0xb0], R2 ;  /* 0x0000b002000085a7 */ /* 0x000ea400080010ff */
[----:B--2---:R-:W-:Y:S05]  /*eb80*/  @!P0 BRA `(.L_x_209) ;  /* 0xfffffffc00f08947 */ /* 0x004fea000383ffff */
[----:B------:R-:W-:Y:S05]  /*eb90*/  BRA `(.L_x_57) ;  /* 0xffffff4800107947 */ /* 0x000fea000383ffff */
.L_x_65:
[----:B-1----:R1:W2:Y:S02]  /*eba0*/  SYNCS.PHASECHK.TRANS64.TRYWAIT P1, [R0+URZ+0xa0], R2 ;  /* 0x0000a002000075a7 */ /* 0x0022a400080211ff */
[----:B--2---:R-:W-:Y:S05]  /*ebb0*/  @!P1 NANOSLEEP.SYNCS 0x989680 ;  /* 0x009896800000995d */ /* 0x004fea0003900000 */
[----:B------:R-:W2:Y:S02]  /*ebc0*/  @!P1 SYNCS.PHASECHK.TRANS64 P1, [R0+URZ+0xa0], R2 ;  /* 0x0000a002000095a7 */ /* 0x000ea400080210ff */
[----:B--2---:R-:W-:Y:S05]  /*ebd0*/  @!P1 BRA `(.L_x_65) ;  /* 0xfffffffc00f09947 */ /* 0x004fea000383ffff */
[----:B------:R-:W-:Y:S05]  /*ebe0*/  BRA `(.L_x_210) ;  /* 0xffffff5000247947 */ /* 0x000fea000383ffff */
.L_x_66:
[----:B------:R-:W-:-:S07]  /*ebf0*/  MOV R2, UR14 ;  /* 0x0000000e00027c02 */ /* 0x000fce0008000f00 */
.L_x_211:
[----:B-1----:R1:W2:Y:S02]  /*ec00*/  SYNCS.PHASECHK.TRANS64.TRYWAIT P0, [R2+URZ+0xd0], R0 ;  /* 0x0000d000020075a7 */ /* 0x0022a400080011ff */
[----:B--2---:R-:W-:Y:S05]  /*ec10*/  @!P0 NANOSLEEP.SYNCS 0x989680 ;  /* 0x009896800000895d */ /* 0x004fea0003900000 */
[----:B------:R-:W2:Y:S02]  /*ec20*/  @!P0 SYNCS.PHASECHK.TRANS64 P0, [R2+URZ+0xd0], R0 ;  /* 0x0000d000020085a7 */ /* 0x000ea400080010ff */
[----:B--2---:R-:W-:Y:S05]  /*ec30*/  @!P0 BRA `(.L_x_211) ;  /* 0xfffffffc00f08947 */ /* 0x004fea000383ffff */
[----:B------:R-:W-:Y:S05]  /*ec40*/  BRA `(.L_x_212) ;  /* 0xffffff50005c7947 */ /* 0x000fea000383ffff */
.L_x_69:
[----:B------:R-:W-:Y:S07]  /*ec50*/  MOV R0, UR22 ;  /* 0x0000001600007c02 */ /* 0x000fee0008000f00 */
.L_x_213:
[----:B-1----:R1:W2:Y:S02]  /*ec60*/  SYNCS.PHASECHK.TRANS64.TRYWAIT P0, [R0+URZ], R2 ;  /* 0x00000002000075a7 */ /* 0x0022a400080011ff */
[----:B--2---:R-:W-:Y:S05]  /*ec70*/  @!P0 NANOSLEEP.SYNCS 0x989680 ;  /* 0x009896800000895d */ /* 0x004fea0003900000 */
[----:B------:R-:W2:Y:S02]  /*ec80*/  @!P0 SYNCS.PHASECHK.TRANS64 P0, [R0+URZ], R2 ;  /* 0x00000002000085a7 */ /* 0x000ea400080010ff */
[----:B--2---:R-:W-:Y:S05]  /*ec90*/  @!P0 BRA `(.L_x_213) ;  /* 0xfffffffc00f08947 */ /* 0x004fea000383ffff */
[----:B------:R-:W-:Y:S05]  /*eca0*/  BRA `(.L_x_68) ;  /* 0xffffff5000787947 */ /* 0x000fea000383ffff */
.L_x_72:
[----:B------:R-:W-:-:S07]  /*ecb0*/  MOV R0, UR5 ;  /* 0x0000000500007c02 */ /* 0x000fce0008000f00 */
.L_x_214:
[----:B--2---:R2:W4:Y:S02]  /*ecc0*/  SYNCS.PHASECHK.TRANS64.TRYWAIT P0, [R0+URZ], R2 ;  /* 0x00000002000075a7 */ /* 0x00452400080011ff */
[----:B----4-:R-:W-:Y:S05]  /*ecd0*/  @!P0 NANOSLEEP.SYNCS 0x989680 ;  /* 0x009896800000895d */ /* 0x010fea0003900000 */
[----:B------:R-:W4:Y:S02]  /*ece0*/  @!P0 SYNCS.PHASECHK.TRANS64 P0, [R0+URZ], R2 ;  /* 0x00000002000085a7 */ /* 0x000f2400080010ff */
[----:B----4-:R-:W-:Y:S05]  /*ecf0*/  @!P0 BRA `(.L_x_214) ;  /* 0xfffffffc00f08947 */ /* 0x010fea000383ffff */
[----:B------:R-:W-:Y:S05]  /*ed00*/  BRA `(.L_x_215) ;  /* 0xffffff5400b87947 */ /* 0x000fea000383ffff */
.L_x_73:
[----:B------:R-:W-:-:S07]  /*ed10*/  MOV R0, UR6 ;  /* 0x0000000600007c02 */ /* 0x000fce0008000f00 */
.L_x_216:
[----:B--2---:R2:W4:Y:S02]  /*ed20*/  SYNCS.PHASECHK.TRANS64.TRYWAIT P0, [R0+URZ], R2 ;  /* 0x00000002000075a7 */ /* 0x00452400080011ff */
[----:B----4-:R-:W-:Y:S05]  /*ed30*/  @!P0 NANOSLEEP.SYNCS 0x989680 ;  /* 0x009896800000895d */ /* 0x010fea0003900000 */
[----:B------:R-:W4:Y:S02]  /*ed40*/  @!P0 SYNCS.PHASECHK.TRANS64 P0, [R0+URZ], R2 ;  /* 0x00000002000085a7 */ /* 0x000f2400080010ff */
[----:B----4-:R-:W-:Y:S05]  /*ed50*/  @!P0 BRA `(.L_x_216) ;  /* 0xfffffffc00f08947 */ /* 0x010fea000383ffff */
[----:B------:R-:W-:Y:S05]  /*ed60*/  BRA `(.L_x_217) ;  /* 0xffffff5400c47947 */ /* 0x000fea000383ffff */
.L_x_78:
[----:B--2---:R2:W3:Y:S02]  /*ed70*/  SYNCS.PHASECHK.TRANS64.TRYWAIT P0, [R0+URZ+0xa0], R2 ;  /* 0x0000a002000075a7 */ /* 0x0044e400080011ff */
[----:B---3--:R-:W-:Y:S05]  /*ed80*/  @!P0 NANOSLEEP.SYNCS 0x989680 ;  /* 0x009896800000895d */ /* 0x008fea0003900000 */
[----:B------:R-:W3:Y:S02]  /*ed90*/  @!P0 SYNCS.PHASECHK.TRANS64 P0, [R0+URZ+0xa0], R2 ;  /* 0x0000a002000085a7 */ /* 0x000ee400080010ff */
[----:B---3--:R-:W-:Y:S05]  /*eda0*/  @!P0 BRA `(.L_x_78) ;  /* 0xfffffffc00f08947 */ /* 0x008fea000383ffff */
[----:B------:R-:W-:Y:S05]  /*edb0*/  BRA `(.L_x_218) ;  /* 0xffffff5800b47947 */ /* 0x000fea000383ffff */
.L_x_81:
[----:B------:R-:W-:Y:S07]  /*edc0*/  MOV R0, UR4 ;  /* 0x0000000400007c02 */ /* 0x000fee0008000f00 */
.L_x_219:
[----:B-1----:R1:W2:Y:S02]  /*edd0*/  SYNCS.PHASECHK.TRANS64.TRYWAIT P0, [R0+URZ+0x98], R2 ;  /* 0x00009802000075a7 */ /* 0x0022a400080011ff */
[----:B--2---:R-:W-:Y:S05]  /*ede0*/  @!P0 NANOSLEEP.SYNCS 0x989680 ;  /* 0x009896800000895d */ /* 0x004fea0003900000 */
[----:B------:R-:W2:Y:S02]  /*edf0*/  @!P0 SYNCS.PHASECHK.TRANS64 P0, [R0+URZ+0x98], R2 ;  /* 0x00009802000085a7 */ /* 0x000ea400080010ff */
[----:B--2---:R-:W-:Y:S05]  /*ee00*/  @!P0 BRA `(.L_x_219) ;  /* 0xfffffffc00f08947 */ /* 0x004fea000383ffff */
[----:B------:R-:W-:Y:S05]  /*ee10*/  BRA `(.L_x_80) ;  /* 0xffffff5c00b47947 */ /* 0x000fea000383ffff */
.L_x_84:
[----:B------:R-:W-:Y:S07]  /*ee20*/  MOV R0, UR4 ;  /* 0x0000000400007c02 */ /* 0x000fee0008000f00 */
.L_x_220:
[----:B-1----:R1:W2:Y:S02]  /*ee30*/  SYNCS.PHASECHK.TRANS64.TRYWAIT P0, [R0+URZ+0x70], R28 ;  /* 0x0000701c000075a7 */ /* 0x0022a400080011ff */
[----:B--2---:R-:W-:Y:S05]  /*ee40*/  @!P0 NANOSLEEP.SYNCS 0x989680 ;  /* 0x009896800000895d */ /* 0x004fea0003900000 */
[----:B------:R-:W2:Y:S02]  /*ee50*/  @!P0 SYNCS.PHASECHK.TRANS64 P0, [R0+URZ+0x70], R28 ;  /* 0x0000701c000085a7 */ /* 0x000ea400080010ff */
[----:B--2---:R-:W-:Y:S05]  /*ee60*/  @!P0 BRA `(.L_x_220) ;  /* 0xfffffffc00f08947 */ /* 0x004fea000383ffff */
[----:B------:R-:W-:Y:S05]  /*ee70*/  BRA `(.L_x_221) ;  /* 0xffffff60000c7947 */ /* 0x000fea000383ffff */
.L_x_85:
[----:B------:R-:W-:Y:S07]  /*ee80*/  MOV R0, UR4 ;  /* 0x0000000400007c02 */ /* 0x000fee0008000f00 */
.L_x_222:
[----:B-1----:R1:W2:Y:S02]  /*ee90*/  SYNCS.PHASECHK.TRANS64.TRYWAIT P0, [R0+URZ+0x78], R28 ;  /* 0x0000781c000075a7 */ /* 0x0022a400080011ff */
[----:B--2---:R-:W-:Y:S05]  /*eea0*/  @!P0 NANOSLEEP.SYNCS 0x989680 ;  /* 0x009896800000895d */ /* 0x004fea0003900000 */
[----:B------:R-:W2:Y:S02]  /*eeb0*/  @!P0 SYNCS.PHASECHK.TRANS64 P0, [R0+URZ+0x78], R28 ;  /* 0x0000781c000085a7 */ /* 0x000ea400080010ff */
[----:B--2---:R-:W-:Y:S05]  /*eec0*/  @!P0 BRA `(.L_x_222) ;  /* 0xfffffffc00f08947 */ /* 0x004fea000383ffff */
[----:B------:R-:W-:Y:S05]  /*eed0*/  BRA `(.L_x_223) ;  /* 0xffffff6000647947 */ /* 0x000fea000383ffff */
.L_x_86:
[----:B------:R-:W-:Y:S07]  /*eee0*/  MOV R0, UR4 ;  /* 0x0000000400007c02 */ /* 0x000fee0008000f00 */
.L_x_224:
[----:B-1----:R1:W2:Y:S02]  /*eef0*/  SYNCS.PHASECHK.TRANS64.TRYWAIT P0, [R0+URZ+0x80], R28 ;  /* 0x0000801c000075a7 */ /* 0x0022a400080011ff */
[----:B--2---:R-:W-:Y:S05]  /*ef00*/  @!P0 NANOSLEEP.SYNCS 0x989680 ;  /* 0x009896800000895d */ /* 0x004fea0003900000 */
[----:B------:R-:W2:Y:S02]  /*ef10*/  @!P0 SYNCS.PHASECHK.TRANS64 P0, [R0+URZ+0x80], R28 ;  /* 0x0000801c000085a7 */ /* 0x000ea400080010ff */
[----:B--2---:R-:W-:Y:S05]  /*ef20*/  @!P0 BRA `(.L_x_224) ;  /* 0xfffffffc00f08947 */ /* 0x004fea000383ffff */
[----:B------:R-:W-:Y:S05]  /*ef30*/  BRA `(.L_x_225) ;  /* 0xffffff6000c47947 */ /* 0x000fea000383ffff */
.L_x_87:
[----:B------:R-:W-:Y:S07]  /*ef40*/  MOV R0, UR4 ;  /* 0x0000000400007c02 */ /* 0x000fee0008000f00 */
.L_x_226:
[----:B-1----:R1:W2:Y:S02]  /*ef50*/  SYNCS.PHASECHK.TRANS64.TRYWAIT P0, [R0+URZ+0x88], R28 ;  /* 0x0000881c000075a7 */ /* 0x0022a400080011ff */
[----:B--2---:R-:W-:Y:S05]  /*ef60*/  @!P0 NANOSLEEP.SYNCS 0x989680 ;  /* 0x009896800000895d */ /* 0x004fea0003900000 */
[----:B------:R-:W2:Y:S02]  /*ef70*/  @!P0 SYNCS.PHASECHK.TRANS64 P0, [R0+URZ+0x88], R28 ;  /* 0x0000881c000085a7 */ /* 0x000ea400080010ff */
[----:B--2---:R-:W-:Y:S05]  /*ef80*/  @!P0 BRA `(.L_x_226) ;  /* 0xfffffffc00f08947 */ /* 0x004fea000383ffff */
[----:B------:R-:W-:Y:S05]  /*ef90*/  BRA `(.L_x_227) ;  /* 0xffffff6400247947 */ /* 0x000fea000383ffff */
.L_x_88:
[----:B------:R-:W-:Y:S07]  /*efa0*/  MOV R0, UR4 ;  /* 0x0000000400007c02 */ /* 0x000fee0008000f00 */
.L_x_228:
[----:B-1----:R1:W2:Y:S02]  /*efb0*/  SYNCS.PHASECHK.TRANS64.TRYWAIT P0, [R0+URZ+0x70], R34 ;  /* 0x00007022000075a7 */ /* 0x0022a400080011ff */
[----:B--2---:R-:W-:Y:S05]  /*efc0*/  @!P0 NANOSLEEP.SYNCS 0x989680 ;  /* 0x009896800000895d */ /* 0x004fea0003900000 */
[----:B------:R-:W2:Y:S02]  /*efd0*/  @!P0 SYNCS.PHASECHK.TRANS64 P0, [R0+URZ+0x70], R34 ;  /* 0x00007022000085a7 */ /* 0x000ea400080010ff */
[----:B--2---:R-:W-:Y:S05]  /*efe0*/  @!P0 BRA `(.L_x_228) ;  /* 0xfffffffc00f08947 */ /* 0x004fea000383ffff */
[----:B------:R-:W-:Y:S05]  /*eff0*/  BRA `(.L_x_229) ;  /* 0xffffff6400887947 */ /* 0x000fea000383ffff */
.L_x_89:
[----:B------:R-:W-:Y:S07]  /*f000*/  MOV R0, UR4 ;  /* 0x0000000400007c02 */ /* 0x000fee0008000f00 */
.L_x_230:
[----:B-1----:R1:W2:Y:S02]  /*f010*/  SYNCS.PHASECHK.TRANS64.TRYWAIT P0, [R0+URZ+0x78], R34 ;  /* 0x00007822000075a7 */ /* 0x0022a400080011ff */
[----:B--2---:R-:W-:Y:S05]  /*f020*/  @!P0 NANOSLEEP.SYNCS 0x989680 ;  /* 0x009896800000895d */ /* 0x004fea0003900000 */
[----:B------:R-:W2:Y:S02]  /*f030*/  @!P0 SYNCS.PHASECHK.TRANS64 P0, [R0+URZ+0x78], R34 ;  /* 0x00007822000085a7 */ /* 0x000ea400080010ff */
[----:B--2---:R-:W-:Y:S05]  /*f040*/  @!P0 BRA `(.L_x_230) ;  /* 0xfffffffc00f08947 */ /* 0x004fea000383ffff */
[----:B------:R-:W-:Y:S05]  /*f050*/  BRA `(.L_x_231) ;  /* 0xffffff6400e87947 */ /* 0x000fea000383ffff */
.L_x_90:
[----:B------:R-:W-:Y:S07]  /*f060*/  MOV R0, UR4 ;  /* 0x0000000400007c02 */ /* 0x000fee0008000f00 */
.L_x_232:
[----:B-1----:R1:W2:Y:S02]  /*f070*/  SYNCS.PHASECHK.TRANS64.TRYWAIT P0, [R0+URZ+0x80], R34 ;  /* 0x00008022000075a7 */ /* 0x0022a400080011ff */
[----:B--2---:R-:W-:Y:S05]  /*f080*/  @!P0 NANOSLEEP.SYNCS 0x989680 ;  /* 0x009896800000895d */ /* 0x004fea0003900000 */
[----:B------:R-:W2:Y:S02]  /*f090*/  @!P0 SYNCS.PHASECHK.TRANS64 P0, [R0+URZ+0x80], R34 ;  /* 0x00008022000085a7 */ /* 0x000ea400080010ff */
[----:B--2---:R-:W-:Y:S05]  /*f0a0*/  @!P0 BRA `(.L_x_232) ;  /* 0xfffffffc00f08947 */ /* 0x004fea000383ffff */
[----:B------:R-:W-:Y:S05]  /*f0b0*/  BRA `(.L_x_233) ;  /* 0xffffff6800447947 */ /* 0x000fea000383ffff */
.L_x_91:
[----:B------:R-:W-:Y:S07]  /*f0c0*/  MOV R0, UR4 ;  /* 0x0000000400007c02 */ /* 0x000fee0008000f00 */
.L_x_234:
[----:B-1----:R1:W2:Y:S02]  /*f0d0*/  SYNCS.PHASECHK.TRANS64.TRYWAIT P0, [R0+URZ+0x88], R34 ;  /* 0x00008822000075a7 */ /* 0x0022a400080011ff */
[----:B--2---:R-:W-:Y:S05]  /*f0e0*/  @!P0 NANOSLEEP.SYNCS 0x989680 ;  /* 0x009896800000895d */ /* 0x004fea0003900000 */
[----:B------:R-:W2:Y:S02]  /*f0f0*/  @!P0 SYNCS.PHASECHK.TRANS64 P0, [R0+URZ+0x88], R34 ;  /* 0x00008822000085a7 */ /* 0x000ea400080010ff */
[----:B--2---:R-:W-:Y:S05]  /*f100*/  @!P0 BRA `(.L_x_234) ;  /* 0xfffffffc00f08947 */ /* 0x004fea000383ffff */
[----:B------:R-:W-:Y:S05]  /*f110*/  BRA `(.L_x_235) ;  /* 0xffffff6800e07947 */ /* 0x000fea000383ffff */
.L_x_93:
[----:B------:R-:W-:-:S07]  /*f120*/  MOV R0, UR4 ;  /* 0x0000000400007c02 */ /* 0x000fce0008000f00 */
.L_x_236:
[----:B-1----:R1:W3:Y:S02]  /*f130*/  SYNCS.PHASECHK.TRANS64.TRYWAIT P0, [R0+URZ+0x70], R28 ;  /* 0x0000701c000075a7 */ /* 0x0022e400080011ff */
[----:B---3--:R-:W-:Y:S05]  /*f140*/  @!P0 NANOSLEEP.SYNCS 0x989680 ;  /* 0x009896800000895d */ /* 0x008fea0003900000 */
[----:B------:R-:W3:Y:S02]  /*f150*/  @!P0 SYNCS.PHASECHK.TRANS64 P0, [R0+URZ+0x70], R28 ;  /* 0x0000701c000085a7 */ /* 0x000ee400080010ff */
[----:B---3--:R-:W-:Y:S05]  /*f160*/  @!P0 BRA `(.L_x_236) ;  /* 0xfffffffc00f08947 */ /* 0x008fea000383ffff */
[----:B------:R-:W-:Y:S05]  /*f170*/  BRA `(.L_x_237) ;  /* 0xffffff6c00607947 */ /* 0x000fea000383ffff */
.L_x_94:
[----:B-1----:R-:W-:-:S07]  /*f180*/  MOV R0, UR4 ;  /* 0x0000000400007c02 */ /* 0x002fce0008000f00 */
.L_x_238:
[----:B-1----:R1:W3:Y:S02]  /*f190*/  SYNCS.PHASECHK.TRANS64.TRYWAIT P0, [R0+URZ+0x78], R28 ;  /* 0x0000781c000075a7 */ /* 0x0022e400080011ff */
[----:B---3--:R-:W-:Y:S05]  /*f1a0*/  @!P0 NANOSLEEP.SYNCS 0x989680 ;  /* 0x009896800000895d */ /* 0x008fea0003900000 */
[----:B------:R-:W3:Y:S02]  /*f1b0*/  @!P0 SYNCS.PHASECHK.TRANS64 P0, [R0+URZ+0x78], R28 ;  /* 0x0000781c000085a7 */ /* 0x000ee400080010ff */
[----:B---3--:R-:W-:Y:S05]  /*f1c0*/  @!P0 BRA `(.L_x_238) ;  /* 0xfffffffc00f08947 */ /* 0x008fea000383ffff */
[----:B------:R-:W-:Y:S05]  /*f1d0*/  BRA `(.L_x_239) ;  /* 0xffffff6c00507947 */ /* 0x000fea000383ffff */
.L_x_95:
[----:B------:R-:W-:-:S07]  /*f1e0*/  MOV R2, UR4 ;  /* 0x0000000400027c02 */ /* 0x000fce0008000f00 */
.L_x_240:
[----:B-1----:R1:W3:Y:S02]  /*f1f0*/  SYNCS.PHASECHK.TRANS64.TRYWAIT P0, [R2+URZ+0x80], R28 ;  /* 0x0000801c020075a7 */ /* 0x0022e400080011ff */
[----:B---3--:R-:W-:Y:S05]  /*f200*/  @!P0 NANOSLEEP.SYNCS 0x989680 ;  /* 0x009896800000895d */ /* 0x008fea0003900000 */
[----:B------:R-:W3:Y:S02]  /*f210*/  @!P0 SYNCS.PHASECHK.TRANS64 P0, [R2+URZ+0x80], R28 ;  /* 0x0000801c020085a7 */ /* 0x000ee400080010ff */
[----:B---3--:R-:W-:Y:S05]  /*f220*/  @!P0 BRA `(.L_x_240) ;  /* 0xfffffffc00f08947 */ /* 0x008fea000383ffff */
[----:B------:R-:W-:Y:S05]  /*f230*/  BRA `(.L_x_241) ;  /* 0xffffff6c00447947 */ /* 0x000fea000383ffff */
.L_x_97:
[----:B--2---:R2:W4:Y:S02]  /*f240*/  SYNCS.PHASECHK.TRANS64.TRYWAIT P0, [R0+URZ+0xa0], R2 ;  /* 0x0000a002000075a7 */ /* 0x00452400080011ff */
[----:B----4-:R-:W-:Y:S05]  /*f250*/  @!P0 NANOSLEEP.SYNCS 0x989680 ;  /* 0x009896800000895d */ /* 0x010fea0003900000 */
[----:B------:R-:W4:Y:S02]  /*f260*/  @!P0 SYNCS.PHASECHK.TRANS64 P0, [R0+URZ+0xa0], R2 ;  /* 0x0000a002000085a7 */ /* 0x000f2400080010ff */
[----:B----4-:R-:W-:Y:S05]  /*f270*/  @!P0 BRA `(.L_x_97) ;  /* 0xfffffffc00f08947 */ /* 0x010fea000383ffff */
[----:B------:R-:W-:Y:S05]  /*f280*/  BRA `(.L_x_242) ;  /* 0xffffff7000087947 */ /* 0x000fea000383ffff */
.L_x_108:
[----:B-1----:R-:W-:Y:S04]  /*f290*/  MOV R4, UR52 ;  /* 0x0000003400047c02 */ /* 0x002fe80008000f00 */
[----:B------:R1:W2:Y:S03]  /*f2a0*/  SYNCS.PHASECHK.TRANS64.TRYWAIT P1, [R4+URZ+0x50], R5 ;  /* 0x00005005040075a7 */ /* 0x0002a600080211ff */
[----:B--2---:R-:W-:Y:S05]  /*f2b0*/  @!P1 NANOSLEEP.SYNCS 0x989680 ;  /* 0x009896800000995d */ /* 0x004fea0003900000 */
[----:B------:R-:W2:Y:S02]  /*f2c0*/  @!P1 SYNCS.PHASECHK.TRANS64 P1, [R4+URZ+0x50], R5 ;  /* 0x00005005040095a7 */ /* 0x000ea400080210ff */
[----:B--2---:R-:W-:Y:S05]  /*f2d0*/  @!P1 BRA `(.L_x_108) ;  /* 0xfffffffc00ec9947 */ /* 0x004fea000383ffff */
[----:B------:R-:W-:Y:S05]  /*f2e0*/  BRA `(.L_x_107) ;  /* 0xffffff7c00147947 */ /* 0x000fea000383ffff */
.L_x_110:
[----:B------:R1:W1:Y:S02]  /*f2f0*/  SYNCS.PHASECHK.TRANS64.TRYWAIT P0, [R58+URZ+0xc0], R3 ;  /* 0x0000c0033a0075a7 */ /* 0x00026400080011ff */
[----:B-1----:R-:W-:Y:S05]  /*f300*/  @!P0 NANOSLEEP.SYNCS 0x989680 ;  /* 0x009896800000895d */ /* 0x002fea0003900000 */
[----:B------:R-:W1:Y:S02]  /*f310*/  @!P0 SYNCS.PHASECHK.TRANS64 P0, [R58+URZ+0xc0], R3 ;  /* 0x0000c0033a0085a7 */ /* 0x000e6400080010ff */
[----:B-1----:R-:W-:Y:S05]  /*f320*/  @!P0 BRA `(.L_x_110) ;  /* 0xfffffffc00f08947 */ /* 0x002fea000383ffff */
[----:B------:R-:W-:Y:S05]  /*f330*/  BRA `(.L_x_109) ;  /* 0xffffff7c00387947 */ /* 0x000fea000383ffff */
.L_x_121:
[----:B-1----:R1:W3:Y:S02]  /*f340*/  SYNCS.PHASECHK.TRANS64.TRYWAIT P0, [R2+URZ+0x50], R0 ;  /* 0x00005000020075a7 */ /* 0x0022e400080011ff */
[----:B---3--:R-:W-:Y:S05]  /*f350*/  @!P0 NANOSLEEP.SYNCS 0x989680 ;  /* 0x009896800000895d */ /* 0x008fea0003900000 */
[----:B------:R-:W3:Y:S02]  /*f360*/  @!P0 SYNCS.PHASECHK.TRANS64 P0, [R2+URZ+0x50], R0 ;  /* 0x00005000020085a7 */ /* 0x000ee400080010ff */
[----:B---3--:R-:W-:Y:S05]  /*f370*/  @!P0 BRA `(.L_x_121) ;  /* 0xfffffffc00f08947 */ /* 0x008fea000383ffff */
[----:B------:R-:W-:Y:S05]  /*f380*/  BRA `(.L_x_120) ;  /* 0xffffff8800d47947 */ /* 0x000fea000383ffff */
.L_x_131:
[----:B-1----:R1:W3:Y:S02]  /*f390*/  SYNCS.PHASECHK.TRANS64.TRYWAIT P0, [R0+URZ+0x50], R20 ;  /* 0x00005014000075a7 */ /* 0x0022e400080011ff */
[----:B---3--:R-:W-:Y:S05]  /*f3a0*/  @!P0 NANOSLEEP.SYNCS 0x989680 ;  /* 0x009896800000895d */ /* 0x008fea0003900000 */
[----:B------:R-:W3:Y:S02]  /*f3b0*/  @!P0 SYNCS.PHASECHK.TRANS64 P0, [R0+URZ+0x50], R20 ;  /* 0x00005014000085a7 */ /* 0x000ee400080010ff */
[----:B---3--:R-:W-:Y:S05]  /*f3c0*/  @!P0 BRA `(.L_x_131) ;  /* 0xfffffffc00f08947 */ /* 0x008fea000383ffff */
[----:B------:R-:W-:Y:S05]  /*f3d0*/  BRA `(.L_x_130) ;  /* 0xffffff98006c7947 */ /* 0x000fea000383ffff */
.L_x_141:
[----:B-1----:R1:W3:Y:S02]  /*f3e0*/  SYNCS.PHASECHK.TRANS64.TRYWAIT P0, [R0+URZ+0x50], R20 ;  /* 0x00005014000075a7 */ /* 0x0022e400080011ff */
[----:B---3--:R-:W-:Y:S05]  /*f3f0*/  @!P0 NANOSLEEP.SYNCS 0x989680 ;  /* 0x009896800000895d */ /* 0x008fea0003900000 */
[----:B------:R-:W3:Y:S02]  /*f400*/  @!P0 SYNCS.PHASECHK.TRANS64 P0, [R0+URZ+0x50], R20 ;  /* 0x00005014000085a7 */ /* 0x000ee400080010ff */
[----:B---3--:R-:W-:Y:S05]  /*f410*/  @!P0 BRA `(.L_x_141) ;  /* 0xfffffffc00f08947 */ /* 0x008fea000383ffff */
[----:B------:R-:W-:Y:S05]  /*f420*/  BRA `(.L_x_140) ;  /* 0xffffffa400e87947 */ /* 0x000fea000383ffff */
.L_x_151:
[----:B-1----:R1:W3:Y:S02]  /*f430*/  SYNCS.PHASECHK.TRANS64.TRYWAIT P0, [R0+URZ+0x50], R20 ;  /* 0x00005014000075a7 */ /* 0x0022e400080011ff */
[----:B---3--:R-:W-:Y:S05]  /*f440*/  @!P0 NANOSLEEP.SYNCS 0x989680 ;  /* 0x009896800000895d */ /* 0x008fea0003900000 */
[----:B------:R-:W3:Y:S02]  /*f450*/  @!P0 SYNCS.PHASECHK.TRANS64 P0, [R0+URZ+0x50], R20 ;  /* 0x00005014000085a7 */ /* 0x000ee400080010ff */
[----:B---3--:R-:W-:Y:S05]  /*f460*/  @!P0 BRA `(.L_x_151) ;  /* 0xfffffffc00f08947 */ /* 0x008fea000383ffff */
[----:B------:R-:W-:Y:S05]  /*f470*/  BRA `(.L_x_150) ;  /* 0xffffffb4008c7947 */ /* 0x000fea000383ffff */
.L_x_161:
[----:B-1----:R1:W2:Y:S02]  /*f480*/  SYNCS.PHASECHK.TRANS64.TRYWAIT P0, [R0+URZ+0x50], R20 ;  /* 0x00005014000075a7 */ /* 0x0022a400080011ff */
[----:B--2---:R-:W-:Y:S05]  /*f490*/  @!P0 NANOSLEEP.SYNCS 0x989680 ;  /* 0x009896800000895d */ /* 0x004fea0003900000 */
[----:B------:R-:W2:Y:S02]  /*f4a0*/  @!P0 SYNCS.PHASECHK.TRANS64 P0, [R0+URZ+0x50], R20 ;  /* 0x00005014000085a7 */ /* 0x000ea400080010ff */
[----:B--2---:R-:W-:Y:S05]  /*f4b0*/  @!P0 BRA `(.L_x_161) ;  /* 0xfffffffc00f08947 */ /* 0x004fea000383ffff */
[----:B------:R-:W-:Y:S05]  /*f4c0*/  BRA `(.L_x_160) ;  /* 0xffffffc400207947 */ /* 0x000fea000383ffff */
.L_x_171:
[----:B-1----:R1:W2:Y:S02]  /*f4d0*/  SYNCS.PHASECHK.TRANS64.TRYWAIT P0, [R0+URZ+0x50], R20 ;  /* 0x00005014000075a7 */ /* 0x0022a400080011ff */
[----:B--2---:R-:W-:Y:S05]  /*f4e0*/  @!P0 NANOSLEEP.SYNCS 0x989680 ;  /* 0x009896800000895d */ /* 0x004fea0003900000 */
[----:B------:R-:W2:Y:S02]  /*f4f0*/  @!P0 SYNCS.PHASECHK.TRANS64 P0, [R0+URZ+0x50], R20 ;  /* 0x00005014000085a7 */ /* 0x000ea400080010ff */
[----:B--2---:R-:W-:Y:S05]  /*f500*/  @!P0 BRA `(.L_x_171) ;  /* 0xfffffffc00f08947 */ /* 0x004fea000383ffff */
[----:B------:R-:W-:Y:S05]  /*f510*/  BRA `(.L_x_170) ;  /* 0xffffffd000c87947 */ /* 0x000fea000383ffff */
.L_x_181:
[----:B--2---:R2:W3:Y:S02]  /*f520*/  SYNCS.PHASECHK.TRANS64.TRYWAIT P0, [R0+URZ+0x50], R110 ;  /* 0x0000506e000075a7 */ /* 0x0044e400080011ff */
[----:B---3--:R-:W-:Y:S05]  /*f530*/  @!P0 NANOSLEEP.SYNCS 0x989680 ;  /* 0x009896800000895d */ /* 0x008fea0003900000 */
[----:B------:R-:W3:Y:S02]  /*f540*/  @!P0 SYNCS.PHASECHK.TRANS64 P0, [R0+URZ+0x50], R110 ;  /* 0x0000506e000085a7 */ /* 0x000ee400080010ff */
[----:B---3--:R-:W-:Y:S05]  /*f550*/  @!P0 BRA `(.L_x_181) ;  /* 0xfffffffc00f08947 */ /* 0x008fea000383ffff */
[----:B------:R-:W-:Y:S05]  /*f560*/  BRA `(.L_x_180) ;  /* 0xffffffe000547947 */ /* 0x000fea000383ffff */
        .weak           $__internal_0_$__cuda_sm10x_tcgen05_guardrail_trap_col_being_dealloced_not_returned_by_alloc
        .type           $__internal_0_$__cuda_sm10x_tcgen05_guardrail_trap_col_being_dealloced_not_returned_by_alloc,@function
        .size           $__internal_0_$__cuda_sm10x_tcgen05_guardrail_trap_col_being_dealloced_not_returned_by_alloc,($__internal_1_$__cuda_sm10x_tcgen05_guardrail_trap_phase_invalid_during_alloc - $__internal_0_$__cuda_sm10x_tcgen05_guardrail_trap_col_being_dealloced_not_returned_by_alloc)
$__internal_0_$__cuda_sm10x_tcgen05_guardrail_trap_col_being_dealloced_not_returned_by_alloc:
[----:B------:R-:W-:Y:S05]  /*f570*/  BPT.TRAP 0x1 ;  /* 0x000000040000795c */ /* 0x000fea0000300000 */
[----:B------:R-:W-:-:S04]  /*f580*/  HFMA2 R3, -RZ, RZ, 0, 0 ;  /* 0x00000000ff037431 */ /* 0x000fc800000001ff */
[----:B------:R-:W-:Y:S05]  /*f590*/  RET.REL.NODEC R2 `(_ZN7cutlass13device_kernelINS_4gemm6kernel13GemmUniversalIN4cute5tupleIJiiiiEEENS1_10collective13CollectiveMmaINS1_46MainloopSm100TmaUmmaWarpSpecializedBlockScaledILi5ELi2ELi2ENS5_IJNS4_1CILi4EEESB_NSA_ILi1EEEEEEEENS5_IJNSA_ILi128EEESF_NSA_ILi256EEEEEENS5_IJNS_12float_e2m1_tENS_13float_ue4m3_tEEEENS5_IJNS5_IJlSC_lEEENS4_6LayoutINS5_IJNS5_IJNS5_IJNSA_ILi32EEESB_EEEiEEENS5_IJNS5_IJNSA_ILi16EEESB_EEEiEEENS5_IJSC_iEEEEEENS5_IJSS_NS5_IJNS5_IJNSA_ILi0EEESC_EEENSA_ILi512EEEEEENS5_IJSV_iEEEEEEEEEEESK_S12_NS4_8TiledMMAINS4_8MMA_AtomIJNS4_17SM100_MMA_MXF4_SSISI_SI_fSJ_Li128ELi128ELi16ELNS4_4UMMA5MajorE0ELS17_0ELNS16_7ScaleInE0ELS18_0EEEEEENSM_INS5_IJSC_SC_SC_EEENS5_IJSV_SV_SV_EEEEENS5_IJNS4_10UnderscoreES1E_S1E_EEEEENS5_IJNS4_23SM90_TMA_LOAD_MULTICASTES1H_EEENS5_IJNS4_14ComposedLayoutINS4_7SwizzleILi3ELi4ELi3EEENS4_18smem_ptr_flag_bitsILi4EEENSM_INS5_IJNSA_ILi8EEESG_EEENS5_IJSG_SC_EEEEEEENSM_INS5_IJNS5_IJNS5_IJSO_SC_EEESR_EEESC_NS5_IJSC_SB_EEEEEENS5_IJNS5_IJNS5_IJSR_SX_EEESW_EEESV_NS5_IJSB_SX_EEEEEEEEEEEvNS4_8identityES1I_S22_vS23_EENS_8epilogue10collective18CollectiveEpilogueINS25_23Sm100TmaWarpSpecializedILi4ELi2ELi16ELb1ELb0EEEJNS5_IJNSA_ILi64EEESF_SG_EEENS5_IJNSM_IS2A_SC_EENSM_INS5_IJSQ_NSA_ILi2EEEEEENS5_IJSC_S2A_EEEEEEEENS_10bfloat16_tESL_S2I_SL_NS25_6fusion15FusionCallbacksIS29_NS2J_17LinearCombinationIS2I_fS2I_fLNS_15FloatRoundStyleE2EEES2B_S2H_JEEENS4_5SM1004TMEM4LOAD26SM100_TMEM_LOAD_32dp32b16xENS4_13SM90_TMA_LOADENS1J_INS1K_ILi1ELi4ELi3EEENS1M_ILi16EEENSM_INS5_IJS1O_SQ_EEENS5_IJSQ_SC_EEEEEEENS4_39AutoVectorizingCopyWithAssumedAlignmentILi128EEENS4_14SM90_TMA_STOREES2Z_S31_S31_EEEvvEEEEvNT_6ParamsE) ;  /* 0xffffff0802987950 */ /* 0x000fea0003c3ffff */
        .weak           $__internal_1_$__cuda_sm10x_tcgen05_guardrail_trap_phase_invalid_during_alloc
        .type           $__internal_1_$__cuda_sm10x_tcgen05_guardrail_trap_phase_invalid_during_alloc,@function
        .size           $__internal_1_$__cuda_sm10x_tcgen05_guardrail_trap_phase_invalid_during_alloc,($__internal_2_$__cuda_sm10x_tcgen05_guardrail_trap_unallocated_columns_being_dealloced - $__internal_1_$__cuda_sm10x_tcgen05_guardrail_trap_phase_invalid_during_alloc)
$__internal_1_$__cuda_sm10x_tcgen05_guardrail_trap_phase_invalid_during_alloc:
[----:B------:R-:W-:Y:S05]  /*f5a0*/  BPT.TRAP 0x1 ;  /* 0x000000040000795c */ /* 0x000fea0000300000 */
[----:B------:R-:W-:-:S04]  /*f5b0*/  MOV R5, 0x0 ;  /* 0x0000000000057802 */ /* 0x000fc80000000f00 */
[----:B------:R-:W-:Y:S05]  /*f5c0*/  RET.REL.NODEC R4 `(_ZN7cutlass13device_kernelINS_4gemm6kernel13GemmUniversalIN4cute5tupleIJiiiiEEENS1_10collective13CollectiveMmaINS1_46MainloopSm100TmaUmmaWarpSpecializedBlockScaledILi5ELi2ELi2ENS5_IJNS4_1CILi4EEESB_NSA_ILi1EEEEEEEENS5_IJNSA_ILi128EEESF_NSA_ILi256EEEEEENS5_IJNS_12float_e2m1_tENS_13float_ue4m3_tEEEENS5_IJNS5_IJlSC_lEEENS4_6LayoutINS5_IJNS5_IJNS5_IJNSA_ILi32EEESB_EEEiEEENS5_IJNS5_IJNSA_ILi16EEESB_EEEiEEENS5_IJSC_iEEEEEENS5_IJSS_NS5_IJNS5_IJNSA_ILi0EEESC_EEENSA_ILi512EEEEEENS5_IJSV_iEEEEEEEEEEESK_S12_NS4_8TiledMMAINS4_8MMA_AtomIJNS4_17SM100_MMA_MXF4_SSISI_SI_fSJ_Li128ELi128ELi16ELNS4_4UMMA5MajorE0ELS17_0ELNS16_7ScaleInE0ELS18_0EEEEEENSM_INS5_IJSC_SC_SC_EEENS5_IJSV_SV_SV_EEEEENS5_IJNS4_10UnderscoreES1E_S1E_EEEEENS5_IJNS4_23SM90_TMA_LOAD_MULTICASTES1H_EEENS5_IJNS4_14ComposedLayoutINS4_7SwizzleILi3ELi4ELi3EEENS4_18smem_ptr_flag_bitsILi4EEENSM_INS5_IJNSA_ILi8EEESG_EEENS5_IJSG_SC_EEEEEEENSM_INS5_IJNS5_IJNS5_IJSO_SC_EEESR_EEESC_NS5_IJSC_SB_EEEEEENS5_IJNS5_IJNS5_IJSR_SX_EEESW_EEESV_NS5_IJSB_SX_EEEEEEEEEEEvNS4_8identityES1I_S22_vS23_EENS_8epilogue10collective18CollectiveEpilogueINS25_23Sm100TmaWarpSpecializedILi4ELi2ELi16ELb1ELb0EEEJNS5_IJNSA_ILi64EEESF_SG_EEENS5_IJNSM_IS2A_SC_EENSM_INS5_IJSQ_NSA_ILi2EEEEEENS5_IJSC_S2A_EEEEEEEENS_10bfloat16_tESL_S2I_SL_NS25_6fusion15FusionCallbacksIS29_NS2J_17LinearCombinationIS2I_fS2I_fLNS_15FloatRoundStyleE2EEES2B_S2H_JEEENS4_5SM1004TMEM4LOAD26SM100_TMEM_LOAD_32dp32b16xENS4_13SM90_TMA_LOADENS1J_INS1K_ILi1ELi4ELi3EEENS1M_ILi16EEENSM_INS5_IJS1O_SQ_EEENS5_IJSQ_SC_EEEEEEENS4_39AutoVectorizingCopyWithAssumedAlignmentILi128EEENS4_14SM90_TMA_STOREES2Z_S31_S31_EEEvvEEEEvNT_6ParamsE) ;  /* 0xffffff08048c7950 */ /* 0x000fea0003c3ffff */
        .weak           $__internal_2_$__cuda_sm10x_tcgen05_guardrail_trap_unallocated_columns_being_dealloced
        .type           $__internal_2_$__cuda_sm10x_tcgen05_guardrail_trap_unallocated_columns_being_dealloced,@function
        .size           $__internal_2_$__cuda_sm10x_tcgen05_guardrail_trap_unallocated_columns_being_dealloced,(.L_x_244 - $__internal_2_$__cuda_sm10x_tcgen05_guardrail_trap_unallocated_columns_being_dealloced)
$__internal_2_$__cuda_sm10x_tcgen05_guardrail_trap_unallocated_columns_being_dealloced:
[----:B------:R-:W-:Y:S05]  /*f5d0*/  BPT.TRAP 0x1 ;  /* 0x000000040000795c */ /* 0x000fea0000300000 */
[----:B------:R-:W-:-:S04]  /*f5e0*/  HFMA2 R3, -RZ, RZ, 0, 0 ;  /* 0x00000000ff037431 */ /* 0x000fc800000001ff */
[----:B------:R-:W-:Y:S05]  /*f5f0*/  RET.REL.NODEC R2 `(_ZN7cutlass13device_kernelINS_4gemm6kernel13GemmUniversalIN4cute5tupleIJiiiiEEENS1_10collective13CollectiveMmaINS1_46MainloopSm100TmaUmmaWarpSpecializedBlockScaledILi5ELi2ELi2ENS5_IJNS4_1CILi4EEESB_NSA_ILi1EEEEEEEENS5_IJNSA_ILi128EEESF_NSA_ILi256EEEEEENS5_IJNS_12float_e2m1_tENS_13float_ue4m3_tEEEENS5_IJNS5_IJlSC_lEEENS4_6LayoutINS5_IJNS5_IJNS5_IJNSA_ILi32EEESB_EEEiEEENS5_IJNS5_IJNSA_ILi16EEESB_EEEiEEENS5_IJSC_iEEEEEENS5_IJSS_NS5_IJNS5_IJNSA_ILi0EEESC_EEENSA_ILi512EEEEEENS5_IJSV_iEEEEEEEEEEESK_S12_NS4_8TiledMMAINS4_8MMA_AtomIJNS4_17SM100_MMA_MXF4_SSISI_SI_fSJ_Li128ELi128ELi16ELNS4_4UMMA5MajorE0ELS17_0ELNS16_7ScaleInE0ELS18_0EEEEEENSM_INS5_IJSC_SC_SC_EEENS5_IJSV_SV_SV_EEEEENS5_IJNS4_10UnderscoreES1E_S1E_EEEEENS5_IJNS4_23SM90_TMA_LOAD_MULTICASTES1H_EEENS5_IJNS4_14ComposedLayoutINS4_7SwizzleILi3ELi4ELi3EEENS4_18smem_ptr_flag_bitsILi4EEENSM_INS5_IJNSA_ILi8EEESG_EEENS5_IJSG_SC_EEEEEEENSM_INS5_IJNS5_IJNS5_IJSO_SC_EEESR_EEESC_NS5_IJSC_SB_EEEEEENS5_IJNS5_IJNS5_IJSR_SX_EEESW_EEESV_NS5_IJSB_SX_EEEEEEEEEEEvNS4_8identityES1I_S22_vS23_EENS_8epilogue10collective18CollectiveEpilogueINS25_23Sm100TmaWarpSpecializedILi4ELi2ELi16ELb1ELb0EEEJNS5_IJNSA_ILi64EEESF_SG_EEENS5_IJNSM_IS2A_SC_EENSM_INS5_IJSQ_NSA_ILi2EEEEEENS5_IJSC_S2A_EEEEEEEENS_10bfloat16_tESL_S2I_SL_NS25_6fusion15FusionCallbacksIS29_NS2J_17LinearCombinationIS2I_fS2I_fLNS_15FloatRoundStyleE2EEES2B_S2H_JEEENS4_5SM1004TMEM4LOAD26SM100_TMEM_LOAD_32dp32b16xENS4_13SM90_TMA_LOADENS1J_INS1K_ILi1ELi4ELi3EEENS1M_ILi16EEENSM_INS5_IJS1O_SQ_EEENS5_IJSQ_SC_EEEEEEENS4_39AutoVectorizingCopyWithAssumedAlignmentILi128EEENS4_14SM90_TMA_STOREES2Z_S31_S31_EEEvvEEEEvNT_6ParamsE) ;  /* 0xffffff0802807950 */ /* 0x000fea0003c3ffff */
.L_x_243:
[----:B------:R-:W-:-:S00]  /*f600*/  BRA `(.L_x_243) ;  /* 0xfffffffc00fc7947 */ /* 0x000fc0000383ffff */
[----:B------:R-:W-:-:S00]  /*f610*/  NOP ;  /* 0x0000000000007918 */ /* 0x000fc00000000000 */
        /* <DEDUP_REMOVED lines=14> */
.L_x_244:


//--------------------- .nv.global.init           --------------------------
	.section	.nv.global.init,"aw",@progbits
.nv.global.init:
	.type		$str$29,@object
	.size		$str$29,($str$30 - $str$29)
$str$29:
        /*0000*/ 	.byte	0x28, 0x61, 0x64, 0x64, 0x72, 0x65, 0x73, 0x73, 0x20, 0x26, 0x20, 0x6d, 0x61, 0x73, 0x6b, 0x29
        /*0010*/ 	.byte	0x20, 0x3d, 0x3d, 0x20, 0x30, 0x00
	.type		$str$30,@object
	.size		$str$30,($str$26 - $str$30)
$str$30:
        /*0016*/ 	.byte	0x2f, 0x74, 0x6d, 0x70, 0x2f, 0x63, 0x75, 0x74, 0x6c, 0x61, 0x73, 0x73, 0x5f, 0x73, 0x77, 0x65
        /*0026*/ 	.byte	0x65, 0x70, 0x5f, 0x73, 0x72, 0x63, 0x2f, 0x69, 0x6e, 0x63, 0x6c, 0x75, 0x64, 0x65, 0x2f, 0x63
        /*0036*/ 	.byte	0x75, 0x74, 0x65, 0x2f, 0x70, 0x6f, 0x69, 0x6e, 0x74, 0x65, 0x72, 0x5f, 0x66, 0x6c, 0x61, 0x67
        /*0046*/ 	.byte	0x67, 0x65, 0x64, 0x2e, 0x68, 0x70, 0x70, 0x00
	.type		$str$26,@object
	.size		$str$26,($str$25 - $str$26)
$str$26:
        /*004e*/ 	.byte	0x2f, 0x74, 0x6d, 0x70, 0x2f, 0x63, 0x75, 0x74, 0x6c, 0x61, 0x73, 0x73, 0x5f, 0x73, 0x77, 0x65
        /*005e*/ 	.byte	0x65, 0x70, 0x5f, 0x73, 0x72, 0x63, 0x2f, 0x69, 0x6e, 0x63, 0x6c, 0x75, 0x64, 0x65, 0x2f, 0x63
        /*006e*/ 	.byte	0x75, 0x74, 0x65, 0x2f, 0x61, 0x74, 0x6f, 0x6d, 0x2f, 0x63, 0x6f, 0x70, 0x79, 0x5f, 0x74, 0x72
        /*007e*/ 	.byte	0x61, 0x69, 0x74, 0x73, 0x5f, 0x73, 0x6d, 0x31, 0x30, 0x30, 0x2e, 0x68, 0x70, 0x70, 0x00
	.type		$str$25,@object
	.size		$str$25,(__unnamed_1 - $str$25)
$str$25:
        /*008d*/ 	.byte	0x28, 0x28, 0x75, 0x69, 0x6e, 0x74, 0x33, 0x32, 0x5f, 0x74, 0x28, 0x74, 0x68, 0x72, 0x65, 0x61
        /*009d*/ 	.byte	0x64, 0x49, 0x64, 0x78, 0x2e, 0x78, 0x29, 0x20, 0x2f, 0x20, 0x33, 0x32, 0x29, 0x20, 0x25, 0x20
        /*00ad*/ 	.byte	0x34, 0x29, 0x20, 0x3d, 0x3d, 0x20, 0x28, 0x28, 0x28, 0x74, 0x6d, 0x65, 0x6d, 0x5f, 0x61, 0x64
        /*00bd*/ 	.byte	0x64, 0x72, 0x20, 0x3e, 0x3e, 0x20, 0x31, 0x36, 0x29, 0x20, 0x2f, 0x20, 0x33, 0x32, 0x29, 0x20
        /*00cd*/ 	.byte	0x25, 0x20, 0x34, 0x29, 0x00
	.type		__unnamed_1,@object
	.size		__unnamed_1,(__unnamed_2 - __unnamed_1)
__unnamed_1:
        /*00d2*/ 	.byte	0x61, 0x75, 0x74, 0x6f, 0x20, 0x63, 0x75, 0x74, 0x65, 0x3a, 0x3a, 0x61, 0x73, 0x5f, 0x70, 0x6f
        /* <DEDUP_REMOVED lines=24> */
        /*0262*/ 	.byte	0x43, 0x3c, 0x32, 0x30, 0x34, 0x38, 0x3e, 0x3e, 0x3e, 0x3e, 0x5d, 0x00
	.type		__unnamed_2,@object
	.size		__unnamed_2,(.L_2 - __unnamed_2)
__unnamed_2:
        /* <DEDUP_REMOVED lines=40> */
        /*04ee*/ 	.byte	0x3a, 0x3a, 0x43, 0x3c, 0x30, 0x3e, 0x3e, 0x3e, 0x3e, 0x5d, 0x00
.L_2:


//--------------------- .nv.shared._ZN7cutlass13device_kernelINS_4gemm6kernel13GemmUniversalIN4cute5tupleIJiiiiEEENS1_10collective13CollectiveMmaINS1_46MainloopSm100TmaUmmaWarpSpecializedBlockScaledILi5ELi2ELi2ENS5_IJNS4_1CILi4EEESB_NSA_ILi1EEEEEEEENS5_IJNSA_ILi128EEESF_NSA_ILi256EEEEEENS5_IJNS_12float_e2m1_tENS_13float_ue4m3_tEEEENS5_IJNS5_IJlSC_lEEENS4_6LayoutINS5_IJNS5_IJNS5_IJNSA_ILi32EEESB_EEEiEEENS5_IJNS5_IJNSA_ILi16EEESB_EEEiEEENS5_IJSC_iEEEEEENS5_IJSS_NS5_IJNS5_IJNSA_ILi0EEESC_EEENSA_ILi512EEEEEENS5_IJSV_iEEEEEEEEEEESK_S12_NS4_8TiledMMAINS4_8MMA_AtomIJNS4_17SM100_MMA_MXF4_SSISI_SI_fSJ_Li128ELi128ELi16ELNS4_4UMMA5MajorE0ELS17_0ELNS16_7ScaleInE0ELS18_0EEEEEENSM_INS5_IJSC_SC_SC_EEENS5_IJSV_SV_SV_EEEEENS5_IJNS4_10UnderscoreES1E_S1E_EEEEENS5_IJNS4_23SM90_TMA_LOAD_MULTICASTES1H_EEENS5_IJNS4_14ComposedLayoutINS4_7SwizzleILi3ELi4ELi3EEENS4_18smem_ptr_flag_bitsILi4EEENSM_INS5_IJNSA_ILi8EEESG_EEENS5_IJSG_SC_EEEEEEENSM_INS5_IJNS5_IJNS5_IJSO_SC_EEESR_EEESC_NS5_IJSC_SB_EEEEEENS5_IJNS5_IJNS5_IJSR_SX_EEESW_EEESV_NS5_IJSB_SX_EEEEEEEEEEEvNS4_8identityES1I_S22_vS23_EENS_8epilogue10collective18CollectiveEpilogueINS25_23Sm100TmaWarpSpecializedILi4ELi2ELi16ELb1ELb0EEEJNS5_IJNSA_ILi64EEESF_SG_EEENS5_IJNSM_IS2A_SC_EENSM_INS5_IJSQ_NSA_ILi2EEEEEENS5_IJSC_S2A_EEEEEEEENS_10bfloat16_tESL_S2I_SL_NS25_6fusion15FusionCallbacksIS29_NS2J_17LinearCombinationIS2I_fS2I_fLNS_15FloatRoundStyleE2EEES2B_S2H_JEEENS4_5SM1004TMEM4LOAD26SM100_TMEM_LOAD_32dp32b16xENS4_13SM90_TMA_LOADENS1J_INS1K_ILi1ELi4ELi3EEENS1M_ILi16EEENSM_INS5_IJS1O_SQ_EEENS5_IJSQ_SC_EEEEEEENS4_39AutoVectorizingCopyWithAssumedAlignmentILi128EEENS4_14SM90_TMA_STOREES2Z_S31_S31_EEEvvEEEEvNT_6ParamsE --------------------------
	.section	.nv.shared._ZN7cutlass13device_kernelINS_4gemm6kernel13GemmUniversalIN4cute5tupleIJiiiiEEENS1_10collective13CollectiveMmaINS1_46MainloopSm100TmaUmmaWarpSpecializedBlockScaledILi5ELi2ELi2ENS5_IJNS4_1CILi4EEESB_NSA_ILi1EEEEEEEENS5_IJNSA_ILi128EEESF_NSA_ILi256EEEEEENS5_IJNS_12float_e2m1_tENS_13float_ue4m3_tEEEENS5_IJNS5_IJlSC_lEEENS4_6LayoutINS5_IJNS5_IJNS5_IJNSA_ILi32EEESB_EEEiEEENS5_IJNS5_IJNSA_ILi16EEESB_EEEiEEENS5_IJSC_iEEEEEENS5_IJSS_NS5_IJNS5_IJNSA_ILi0EEESC_EEENSA_ILi512EEEEEENS5_IJSV_iEEEEEEEEEEESK_S12_NS4_8TiledMMAINS4_8MMA_AtomIJNS4_17SM100_MMA_MXF4_SSISI_SI_fSJ_Li128ELi128ELi16ELNS4_4UMMA5MajorE0ELS17_0ELNS16_7ScaleInE0ELS18_0EEEEEENSM_INS5_IJSC_SC_SC_EEENS5_IJSV_SV_SV_EEEEENS5_IJNS4_10UnderscoreES1E_S1E_EEEEENS5_IJNS4_23SM90_TMA_LOAD_MULTICASTES1H_EEENS5_IJNS4_14ComposedLayoutINS4_7SwizzleILi3ELi4ELi3EEENS4_18smem_ptr_flag_bitsILi4EEENSM_INS5_IJNSA_ILi8EEESG_EEENS5_IJSG_SC_EEEEEEENSM_INS5_IJNS5_IJNS5_IJSO_SC_EEESR_EEESC_NS5_IJSC_SB_EEEEEENS5_IJNS5_IJNS5_IJSR_SX_EEESW_EEESV_NS5_IJSB_SX_EEEEEEEEEEEvNS4_8identityES1I_S22_vS23_EENS_8epilogue10collective18CollectiveEpilogueINS25_23Sm100TmaWarpSpecializedILi4ELi2ELi16ELb1ELb0EEEJNS5_IJNSA_ILi64EEESF_SG_EEENS5_IJNSM_IS2A_SC_EENSM_INS5_IJSQ_NSA_ILi2EEEEEENS5_IJSC_S2A_EEEEEEEENS_10bfloat16_tESL_S2I_SL_NS25_6fusion15FusionCallbacksIS29_NS2J_17LinearCombinationIS2I_fS2I_fLNS_15FloatRoundStyleE2EEES2B_S2H_JEEENS4_5SM1004TMEM4LOAD26SM100_TMEM_LOAD_32dp32b16xENS4_13SM90_TMA_LOADENS1J_INS1K_ILi1ELi4ELi3EEENS1M_ILi16EEENSM_INS5_IJS1O_SQ_EEENS5_IJSQ_SC_EEEEEEENS4_39AutoVectorizingCopyWithAssumedAlignmentILi128EEENS4_14SM90_TMA_STOREES2Z_S31_S31_EEEvvEEEEvNT_6ParamsE,"aw",@nobits
	.sectionflags	@""
	.align	16
	.zero		1024


//--------------------- .nv.shared.reserved.0     --------------------------
	.section	.nv.shared.reserved.0,"aw",@nobits
	.weak		__nv_reservedSMEM_offset_0_alias
	.size		__nv_reservedSMEM_offset_0_alias, 0, 64
	.other		__nv_reservedSMEM_offset_0_alias,@"STO_CUDA_RESERVED_SHARED STV_DEFAULT"
__nv_reservedSMEM_offset_0_alias:
	.zero		0
.nv.shared.reserved.0:
	.zero		64
	.weak		__nv_reservedSMEM_tcgen05_partition
	.type		__nv_reservedSMEM_tcgen05_partition,@object
	.size		__nv_reservedSMEM_tcgen05_partition,(.L_0 - __nv_reservedSMEM_tcgen05_partition)
__nv_reservedSMEM_tcgen05_partition:
	.zero		32
.L_0:


//--------------------- .nv.global                --------------------------
	.section	.nv.global,"aw",@nobits
.nv.global:
	.type		_ZN40_INTERNAL_3a2a5ec3_4_k_cu_8efa5325_197224cute1_E,@object
	.size		_ZN40_INTERNAL_3a2a5ec3_4_k_cu_8efa5325_197224cute1_E,(_ZN40_INTERNAL_3a2a5ec3_4_k_cu_8efa5325_197224cuda3std3__45__cpo6cbeginE - _ZN40_INTERNAL_3a2a5ec3_4_k_cu_8efa5325_197224cute1_E)
_ZN40_INTERNAL_3a2a5ec3_4_k_cu_8efa5325_197224cute1_E:
	.zero		1
	.type		_ZN40_INTERNAL_3a2a5ec3_4_k_cu_8efa5325_197224cuda3std3__45__cpo6cbeginE,@object
	.size		_ZN40_INTERNAL_3a2a5ec3_4_k_cu_8efa5325_197224cuda3std3__45__cpo6cbeginE,(_ZN40_INTERNAL_3a2a5ec3_4_k_cu_8efa5325_197224cuda3std3__48in_placeE - _ZN40_INTERNAL_3a2a5ec3_4_k_cu_8efa5325_197224cuda3std3__45__cpo6cbeginE)
_ZN40_INTERNAL_3a2a5ec3_4_k_cu_8efa5325_197224cuda3std3__45__cpo6cbeginE:
	.zero		1
	.type		_ZN40_INTERNAL_3a2a5ec3_4_k_cu_8efa5325_197224cuda3std3__48in_placeE,@object
	.size		_ZN40_INTERNAL_3a2a5ec3_4_k_cu_8efa5325_197224cuda3std3__48in_placeE,(_ZN40_INTERNAL_3a2a5ec3_4_k_cu_8efa5325_197224cuda3std6ranges3__45__cpo9iter_moveE - _ZN40_INTERNAL_3a2a5ec3_4_k_cu_8efa5325_197224cuda3std3__48in_placeE)
_ZN40_INTERNAL_3a2a5ec3_4_k_cu_8efa5325_197224cuda3std3__48in_placeE:
	.zero		1
	.type		_ZN40_INTERNAL_3a2a5ec3_4_k_cu_8efa5325_197224cuda3std6ranges3__45__cpo9iter_moveE,@object
	.size		_ZN40_INTERNAL_3a2a5ec3_4_k_cu_8efa5325_197224cuda3std6ranges3__45__cpo9iter_moveE,(_ZN40_INTERNAL_3a2a5ec3_4_k_cu_8efa5325_197224cuda3std3__45__cpo5beginE - _ZN40_INTERNAL_3a2a5ec3_4_k_cu_8efa5325_197224cuda3std6ranges3__45__cpo9iter_moveE)
_ZN40_INTERNAL_3a2a5ec3_4_k_cu_8efa5325_197224cuda3std6ranges3__45__cpo9iter_moveE:
	.zero		1
	.type		_ZN40_INTERNAL_3a2a5ec3_4_k_cu_8efa5325_197224cuda3std3__45__cpo5beginE,@object
	.size		_ZN40_INTERNAL_3a2a5ec3_4_k_cu_8efa5325_197224cuda3std3__45__cpo5beginE,(_ZN40_INTERNAL_3a2a5ec3_4_k_cu_8efa5325_197224cuda3std3__442_GLOBAL__N__3a2a5ec3_4_k_cu_8efa5325_197226ignoreE - _ZN40_INTERNAL_3a2a5ec3_4_k_cu_8efa5325_197224cuda3std3__45__cpo5beginE)
_ZN40_INTERNAL_3a2a5ec3_4_k_cu_8efa5325_197224cuda3std3__45__cpo5beginE:
	.zero		1
	.type		_ZN40_INTERNAL_3a2a5ec3_4_k_cu_8efa5325_197224cuda3std3__442_GLOBAL__N__3a2a5ec3_4_k_cu_8efa5325_197226ignoreE,@object
	.size		_ZN40_INTERNAL_3a2a5ec3_4_k_cu_8efa5325_197224cuda3std3__442_GLOBAL__N__3a2a5ec3_4_k_cu_8efa5325_197226ignoreE,(_ZN40_INTERNAL_3a2a5ec3_4_k_cu_8efa5325_197224cute7productE - _ZN40_INTERNAL_3a2a5ec3_4_k_cu_8efa5325_197224cuda3std3__442_GLOBAL__N__3a2a5ec3_4_k_cu_8efa5325_197226ignoreE)
_ZN40_INTERNAL_3a2a5ec3_4_k_cu_8efa5325_197224cuda3std3__442_GLOBAL__N__3a2a5ec3_4_k_cu_8efa5325_197226ignoreE:
	.zero		1
	.type		_ZN40_INTERNAL_3a2a5ec3_4_k_cu_8efa5325_197224cute7productE,@object
	.size		_ZN40_INTERNAL_3a2a5ec3_4_k_cu_8efa5325_197224cute7productE,(_ZN40_INTERNAL_3a2a5ec3_4_k_cu_8efa5325_197224cuda3std3__45__cpo3endE - _ZN40_INTERNAL_3a2a5ec3_4_k_cu_8efa5325_197224cute7productE)
_ZN40_INTERNAL_3a2a5ec3_4_k_cu_8efa5325_197224cute7productE:
	.zero		1
	.type		_ZN40_INTERNAL_3a2a5ec3_4_k_cu_8efa5325_197224cuda3std3__45__cpo3endE,@object
	.size		_ZN40_INTERNAL_3a2a5ec3_4_k_cu_8efa5325_197224cuda3std3__45__cpo3endE,(_ZN40_INTERNAL_3a2a5ec3_4_k_cu_8efa5325_197224cuda3std3__419piecewise_constructE - _ZN40_INTERNAL_3a2a5ec3_4_k_cu_8efa5325_197224cuda3std3__45__cpo3endE)
_ZN40_INTERNAL_3a2a5ec3_4_k_cu_8efa5325_197224cuda3std3__45__cpo3endE:
	.zero		1
	.type		_ZN40_INTERNAL_3a2a5ec3_4_k_cu_8efa5325_197224cuda3std3__419piecewise_constructE,@object
	.size		_ZN40_INTERNAL_3a2a5ec3_4_k_cu_8efa5325_197224cuda3std3__419piecewise_constructE,(_ZN40_INTERNAL_3a2a5ec3_4_k_cu_8efa5325_197224cuda3std3__45__cpo4cendE - _ZN40_INTERNAL_3a2a5ec3_4_k_cu_8efa5325_197224cuda3std3__419piecewise_constructE)
_ZN40_INTERNAL_3a2a5ec3_4_k_cu_8efa5325_197224cuda3std3__419piecewise_constructE:
	.zero		1
	.type		_ZN40_INTERNAL_3a2a5ec3_4_k_cu_8efa5325_197224cuda3std3__45__cpo4cendE,@object
	.size		_ZN40_INTERNAL_3a2a5ec3_4_k_cu_8efa5325_197224cuda3std3__45__cpo4cendE,(_ZN40_INTERNAL_3a2a5ec3_4_k_cu_8efa5325_197224cuda3std6ranges3__45__cpo4swapE - _ZN40_INTERNAL_3a2a5ec3_4_k_cu_8efa5325_197224cuda3std3__45__cpo4cendE)
_ZN40_INTERNAL_3a2a5ec3_4_k_cu_8efa5325_197224cuda3std3__45__cpo4cendE:
	.zero		1
	.type		_ZN40_INTERNAL_3a2a5ec3_4_k_cu_8efa5325_197224cuda3std6ranges3__45__cpo4swapE,@object
	.size		_ZN40_INTERNAL_3a2a5ec3_4_k_cu_8efa5325_197224cuda3std6ranges3__45__cpo4swapE,(.L_10 - _ZN40_INTERNAL_3a2a5ec3_4_k_cu_8efa5325_197224cuda3std6ranges3__45__cpo4swapE)
_ZN40_INTERNAL_3a2a5ec3_4_k_cu_8efa5325_197224cuda3std6ranges3__45__cpo4swapE:
	.zero		1
.L_10:


//--------------------- .nv.constant0._ZN7cutlass13device_kernelINS_4gemm6kernel13GemmUniversalIN4cute5tupleIJiiiiEEENS1_10collective13CollectiveMmaINS1_46MainloopSm100TmaUmmaWarpSpecializedBlockScaledILi5ELi2ELi2ENS5_IJNS4_1CILi4EEESB_NSA_ILi1EEEEEEEENS5_IJNSA_ILi128EEESF_NSA_ILi256EEEEEENS5_IJNS_12float_e2m1_tENS_13float_ue4m3_tEEEENS5_IJNS5_IJlSC_lEEENS4_6LayoutINS5_IJNS5_IJNS5_IJNSA_ILi32EEESB_EEEiEEENS5_IJNS5_IJNSA_ILi16EEESB_EEEiEEENS5_IJSC_iEEEEEENS5_IJSS_NS5_IJNS5_IJNSA_ILi0EEESC_EEENSA_ILi512EEEEEENS5_IJSV_iEEEEEEEEEEESK_S12_NS4_8TiledMMAINS4_8MMA_AtomIJNS4_17SM100_MMA_MXF4_SSISI_SI_fSJ_Li128ELi128ELi16ELNS4_4UMMA5MajorE0ELS17_0ELNS16_7ScaleInE0ELS18_0EEEEEENSM_INS5_IJSC_SC_SC_EEENS5_IJSV_SV_SV_EEEEENS5_IJNS4_10UnderscoreES1E_S1E_EEEEENS5_IJNS4_23SM90_TMA_LOAD_MULTICASTES1H_EEENS5_IJNS4_14ComposedLayoutINS4_7SwizzleILi3ELi4ELi3EEENS4_18smem_ptr_flag_bitsILi4EEENSM_INS5_IJNSA_ILi8EEESG_EEENS5_IJSG_SC_EEEEEEENSM_INS5_IJNS5_IJNS5_IJSO_SC_EEESR_EEESC_NS5_IJSC_SB_EEEEEENS5_IJNS5_IJNS5_IJSR_SX_EEESW_EEESV_NS5_IJSB_SX_EEEEEEEEEEEvNS4_8identityES1I_S22_vS23_EENS_8epilogue10collective18CollectiveEpilogueINS25_23Sm100TmaWarpSpecializedILi4ELi2ELi16ELb1ELb0EEEJNS5_IJNSA_ILi64EEESF_SG_EEENS5_IJNSM_IS2A_SC_EENSM_INS5_IJSQ_NSA_ILi2EEEEEENS5_IJSC_S2A_EEEEEEEENS_10bfloat16_tESL_S2I_SL_NS25_6fusion15FusionCallbacksIS29_NS2J_17LinearCombinationIS2I_fS2I_fLNS_15FloatRoundStyleE2EEES2B_S2H_JEEENS4_5SM1004TMEM4LOAD26SM100_TMEM_LOAD_32dp32b16xENS4_13SM90_TMA_LOADENS1J_INS1K_ILi1ELi4ELi3EEENS1M_ILi16EEENSM_INS5_IJS1O_SQ_EEENS5_IJSQ_SC_EEEEEEENS4_39AutoVectorizingCopyWithAssumedAlignmentILi128EEENS4_14SM90_TMA_STOREES2Z_S31_S31_EEEvvEEEEvNT_6ParamsE --------------------------
	.section	.nv.constant0._ZN7cutlass13device_kernelINS_4gemm6kernel13GemmUniversalIN4cute5tupleIJiiiiEEENS1_10collective13CollectiveMmaINS1_46MainloopSm100TmaUmmaWarpSpecializedBlockScaledILi5ELi2ELi2ENS5_IJNS4_1CILi4EEESB_NSA_ILi1EEEEEEEENS5_IJNSA_ILi128EEESF_NSA_ILi256EEEEEENS5_IJNS_12float_e2m1_tENS_13float_ue4m3_tEEEENS5_IJNS5_IJlSC_lEEENS4_6LayoutINS5_IJNS5_IJNS5_IJNSA_ILi32EEESB_EEEiEEENS5_IJNS5_IJNSA_ILi16EEESB_EEEiEEENS5_IJSC_iEEEEEENS5_IJSS_NS5_IJNS5_IJNSA_ILi0EEESC_EEENSA_ILi512EEEEEENS5_IJSV_iEEEEEEEEEEESK_S12_NS4_8TiledMMAINS4_8MMA_AtomIJNS4_17SM100_MMA_MXF4_SSISI_SI_fSJ_Li128ELi128ELi16ELNS4_4UMMA5MajorE0ELS17_0ELNS16_7ScaleInE0ELS18_0EEEEEENSM_INS5_IJSC_SC_SC_EEENS5_IJSV_SV_SV_EEEEENS5_IJNS4_10UnderscoreES1E_S1E_EEEEENS5_IJNS4_23SM90_TMA_LOAD_MULTICASTES1H_EEENS5_IJNS4_14ComposedLayoutINS4_7SwizzleILi3ELi4ELi3EEENS4_18smem_ptr_flag_bitsILi4EEENSM_INS5_IJNSA_ILi8EEESG_EEENS5_IJSG_SC_EEEEEEENSM_INS5_IJNS5_IJNS5_IJSO_SC_EEESR_EEESC_NS5_IJSC_SB_EEEEEENS5_IJNS5_IJNS5_IJSR_SX_EEESW_EEESV_NS5_IJSB_SX_EEEEEEEEEEEvNS4_8identityES1I_S22_vS23_EENS_8epilogue10collective18CollectiveEpilogueINS25_23Sm100TmaWarpSpecializedILi4ELi2ELi16ELb1ELb0EEEJNS5_IJNSA_ILi64EEESF_SG_EEENS5_IJNSM_IS2A_SC_EENSM_INS5_IJSQ_NSA_ILi2EEEEEENS5_IJSC_S2A_EEEEEEEENS_10bfloat16_tESL_S2I_SL_NS25_6fusion15FusionCallbacksIS29_NS2J_17LinearCombinationIS2I_fS2I_fLNS_15FloatRoundStyleE2EEES2B_S2H_JEEENS4_5SM1004TMEM4LOAD26SM100_TMEM_LOAD_32dp32b16xENS4_13SM90_TMA_LOADENS1J_INS1K_ILi1ELi4ELi3EEENS1M_ILi16EEENSM_INS5_IJS1O_SQ_EEENS5_IJSQ_SC_EEEEEEENS4_39AutoVectorizingCopyWithAssumedAlignmentILi128EEENS4_14SM90_TMA_STOREES2Z_S31_S31_EEEvvEEEEvNT_6ParamsE,"a",@progbits
	.sectionflags	@""
	.align	4
.nv.constant0._ZN7cutlass13device_kernelINS_4gemm6kernel13GemmUniversalIN4cute5tupleIJiiiiEEENS1_10collective13CollectiveMmaINS1_46MainloopSm100TmaUmmaWarpSpecializedBlockScaledILi5ELi2ELi2ENS5_IJNS4_1CILi4EEESB_NSA_ILi1EEEEEEEENS5_IJNSA_ILi128EEESF_NSA_ILi256EEEEEENS5_IJNS_12float_e2m1_tENS_13float_ue4m3_tEEEENS5_IJNS5_IJlSC_lEEENS4_6LayoutINS5_IJNS5_IJNS5_IJNSA_ILi32EEESB_EEEiEEENS5_IJNS5_IJNSA_ILi16EEESB_EEEiEEENS5_IJSC_iEEEEEENS5_IJSS_NS5_IJNS5_IJNSA_ILi0EEESC_EEENSA_ILi512EEEEEENS5_IJSV_iEEEEEEEEEEESK_S12_NS4_8TiledMMAINS4_8MMA_AtomIJNS4_17SM100_MMA_MXF4_SSISI_SI_fSJ_Li128ELi128ELi16ELNS4_4UMMA5MajorE0ELS17_0ELNS16_7ScaleInE0ELS18_0EEEEEENSM_INS5_IJSC_SC_SC_EEENS5_IJSV_SV_SV_EEEEENS5_IJNS4_10UnderscoreES1E_S1E_EEEEENS5_IJNS4_23SM90_TMA_LOAD_MULTICASTES1H_EEENS5_IJNS4_14ComposedLayoutINS4_7SwizzleILi3ELi4ELi3EEENS4_18smem_ptr_flag_bitsILi4EEENSM_INS5_IJNSA_ILi8EEESG_EEENS5_IJSG_SC_EEEEEEENSM_INS5_IJNS5_IJNS5_IJSO_SC_EEESR_EEESC_NS5_IJSC_SB_EEEEEENS5_IJNS5_IJNS5_IJSR_SX_EEESW_EEESV_NS5_IJSB_SX_EEEEEEEEEEEvNS4_8identityES1I_S22_vS23_EENS_8epilogue10collective18CollectiveEpilogueINS25_23Sm100TmaWarpSpecializedILi4ELi2ELi16ELb1ELb0EEEJNS5_IJNSA_ILi64EEESF_SG_EEENS5_IJNSM_IS2A_SC_EENSM_INS5_IJSQ_NSA_ILi2EEEEEENS5_IJSC_S2A_EEEEEEEENS_10bfloat16_tESL_S2I_SL_NS25_6fusion15FusionCallbacksIS29_NS2J_17LinearCombinationIS2I_fS2I_fLNS_15FloatRoundStyleE2EEES2B_S2H_JEEENS4_5SM1004TMEM4LOAD26SM100_TMEM_LOAD_32dp32b16xENS4_13SM90_TMA_LOADENS1J_INS1K_ILi1ELi4ELi3EEENS1M_ILi16EEENSM_INS5_IJS1O_SQ_EEENS5_IJSQ_SC_EEEEEEENS4_39AutoVectorizingCopyWithAssumedAlignmentILi128EEENS4_14SM90_TMA_STOREES2Z_S31_S31_EEEvvEEEEvNT_6ParamsE:
	.zero		3968


//--------------------- SYMBOLS --------------------------

	.type		.nv.reservedSmem.offset0,@object
	.size		.nv.reservedSmem.offset0,0x4
	.type		.nv.reservedSmem.cap,@object
	.size		.nv.reservedSmem.cap,0x4
	.type		__assertfail,@function
